//
// Generated by NVIDIA NVVM Compiler
//
// Compiler Build ID: CL-36424714
// Cuda compilation tools, release 13.0, V13.0.88
// Based on NVVM 20.0.0
//

.version 9.0
.target sm_100
.address_size 64

	// .globl	_ZN3cub18CUB_300001_SM_10006detail11EmptyKernelIvEEvv
// _ZZN3cub18CUB_300001_SM_10006detail6reduce28DeviceReduceSingleTileKernelINS2_10policy_hubIfjN4cuda3std3__44plusIfEEE10Policy1000EN6thrust24THRUST_300001_SM_1000_NS6detail15normal_iteratorINSD_10device_ptrIfEEEEPfjS9_ff6squareIfEEEvT0_T1_T2_T3_T4_T6_E12temp_storage has been demoted
// _ZZN3cub18CUB_300001_SM_10006detail6reduce18DeviceReduceKernelINS2_10policy_hubIfjN4cuda3std3__44plusIfEEE10Policy1000EN6thrust24THRUST_300001_SM_1000_NS6detail15normal_iteratorINSD_10device_ptrIfEEEEjS9_f6squareIfEEEvT0_PT3_T1_NS0_13GridEvenShareISO_EET2_T4_E12temp_storage has been demoted
// _ZZN3cub18CUB_300001_SM_10006detail6reduce28DeviceReduceSingleTileKernelINS2_10policy_hubIfjN4cuda3std3__44plusIfEEE10Policy1000EPfSC_iS9_ffNS7_10__identityEEEvT0_T1_T2_T3_T4_T6_E12temp_storage has been demoted
// _ZZN3cub18CUB_300001_SM_10006detail6reduce28DeviceReduceSingleTileKernelINS2_10policy_hubIfyN4cuda3std3__44plusIfEEE10Policy1000EN6thrust24THRUST_300001_SM_1000_NS6detail15normal_iteratorINSD_10device_ptrIfEEEEPfyS9_ff6squareIfEEEvT0_T1_T2_T3_T4_T6_E12temp_storage has been demoted
// _ZZN3cub18CUB_300001_SM_10006detail6reduce18DeviceReduceKernelINS2_10policy_hubIfyN4cuda3std3__44plusIfEEE10Policy1000EN6thrust24THRUST_300001_SM_1000_NS6detail15normal_iteratorINSD_10device_ptrIfEEEEyS9_f6squareIfEEEvT0_PT3_T1_NS0_13GridEvenShareISO_EET2_T4_E12temp_storage has been demoted
// _ZZN3cub18CUB_300001_SM_10006detail6reduce28DeviceReduceSingleTileKernelINS2_10policy_hubIfyN4cuda3std3__44plusIfEEE10Policy1000EPfSC_iS9_ffNS7_10__identityEEEvT0_T1_T2_T3_T4_T6_E12temp_storage has been demoted
.global .align 1 .b8 _ZN30_INTERNAL_6607fd7a_4_k_cu_main4cuda3std3__45__cpo5beginE[1];
.global .align 1 .b8 _ZN30_INTERNAL_6607fd7a_4_k_cu_main4cuda3std3__45__cpo3endE[1];
.global .align 1 .b8 _ZN30_INTERNAL_6607fd7a_4_k_cu_main4cuda3std3__45__cpo6cbeginE[1];
.global .align 1 .b8 _ZN30_INTERNAL_6607fd7a_4_k_cu_main4cuda3std3__45__cpo4cendE[1];
.global .align 1 .b8 _ZN30_INTERNAL_6607fd7a_4_k_cu_main4cuda3std3__45__cpo6rbeginE[1];
.global .align 1 .b8 _ZN30_INTERNAL_6607fd7a_4_k_cu_main4cuda3std3__45__cpo4rendE[1];
.global .align 1 .b8 _ZN30_INTERNAL_6607fd7a_4_k_cu_main4cuda3std3__45__cpo7crbeginE[1];
.global .align 1 .b8 _ZN30_INTERNAL_6607fd7a_4_k_cu_main4cuda3std3__45__cpo5crendE[1];
.global .align 1 .b8 _ZN30_INTERNAL_6607fd7a_4_k_cu_main4cuda3std3__432_GLOBAL__N__6607fd7a_4_k_cu_main6ignoreE[1];
.global .align 1 .b8 _ZN30_INTERNAL_6607fd7a_4_k_cu_main4cuda3std3__419piecewise_constructE[1];
.global .align 1 .b8 _ZN30_INTERNAL_6607fd7a_4_k_cu_main4cuda3std3__48in_placeE[1];
.global .align 1 .b8 _ZN30_INTERNAL_6607fd7a_4_k_cu_main4cuda3std3__420unreachable_sentinelE[1];
.global .align 1 .b8 _ZN30_INTERNAL_6607fd7a_4_k_cu_main4cuda3std3__47nulloptE[1];
.global .align 1 .b8 _ZN30_INTERNAL_6607fd7a_4_k_cu_main4cuda3std3__48unexpectE[1];
.global .align 1 .b8 _ZN30_INTERNAL_6607fd7a_4_k_cu_main4cuda3std6ranges3__45__cpo4swapE[1];
.global .align 1 .b8 _ZN30_INTERNAL_6607fd7a_4_k_cu_main4cuda3std6ranges3__45__cpo9iter_moveE[1];
.global .align 1 .b8 _ZN30_INTERNAL_6607fd7a_4_k_cu_main4cuda3std6ranges3__45__cpo5beginE[1];
.global .align 1 .b8 _ZN30_INTERNAL_6607fd7a_4_k_cu_main4cuda3std6ranges3__45__cpo3endE[1];
.global .align 1 .b8 _ZN30_INTERNAL_6607fd7a_4_k_cu_main4cuda3std6ranges3__45__cpo6cbeginE[1];
.global .align 1 .b8 _ZN30_INTERNAL_6607fd7a_4_k_cu_main4cuda3std6ranges3__45__cpo4cendE[1];
.global .align 1 .b8 _ZN30_INTERNAL_6607fd7a_4_k_cu_main4cuda3std6ranges3__45__cpo7advanceE[1];
.global .align 1 .b8 _ZN30_INTERNAL_6607fd7a_4_k_cu_main4cuda3std6ranges3__45__cpo9iter_swapE[1];
.global .align 1 .b8 _ZN30_INTERNAL_6607fd7a_4_k_cu_main4cuda3std6ranges3__45__cpo4nextE[1];
.global .align 1 .b8 _ZN30_INTERNAL_6607fd7a_4_k_cu_main4cuda3std6ranges3__45__cpo4prevE[1];
.global .align 1 .b8 _ZN30_INTERNAL_6607fd7a_4_k_cu_main4cuda3std6ranges3__45__cpo4dataE[1];
.global .align 1 .b8 _ZN30_INTERNAL_6607fd7a_4_k_cu_main4cuda3std6ranges3__45__cpo5cdataE[1];
.global .align 1 .b8 _ZN30_INTERNAL_6607fd7a_4_k_cu_main4cuda3std6ranges3__45__cpo4sizeE[1];
.global .align 1 .b8 _ZN30_INTERNAL_6607fd7a_4_k_cu_main4cuda3std6ranges3__45__cpo5ssizeE[1];
.global .align 1 .b8 _ZN30_INTERNAL_6607fd7a_4_k_cu_main4cuda3std6ranges3__45__cpo8distanceE[1];
.global .align 1 .b8 _ZN30_INTERNAL_6607fd7a_4_k_cu_main6thrust24THRUST_300001_SM_1000_NS8cuda_cub3parE[1];
.global .align 1 .b8 _ZN30_INTERNAL_6607fd7a_4_k_cu_main6thrust24THRUST_300001_SM_1000_NS8cuda_cub10par_nosyncE[1];
.global .align 1 .b8 _ZN30_INTERNAL_6607fd7a_4_k_cu_main6thrust24THRUST_300001_SM_1000_NS6system6detail10sequential3seqE[1];
.global .align 1 .b8 _ZN30_INTERNAL_6607fd7a_4_k_cu_main6thrust24THRUST_300001_SM_1000_NS12placeholders2_1E[1];
.global .align 1 .b8 _ZN30_INTERNAL_6607fd7a_4_k_cu_main6thrust24THRUST_300001_SM_1000_NS12placeholders2_2E[1];
.global .align 1 .b8 _ZN30_INTERNAL_6607fd7a_4_k_cu_main6thrust24THRUST_300001_SM_1000_NS12placeholders2_3E[1];
.global .align 1 .b8 _ZN30_INTERNAL_6607fd7a_4_k_cu_main6thrust24THRUST_300001_SM_1000_NS12placeholders2_4E[1];
.global .align 1 .b8 _ZN30_INTERNAL_6607fd7a_4_k_cu_main6thrust24THRUST_300001_SM_1000_NS12placeholders2_5E[1];
.global .align 1 .b8 _ZN30_INTERNAL_6607fd7a_4_k_cu_main6thrust24THRUST_300001_SM_1000_NS12placeholders2_6E[1];
.global .align 1 .b8 _ZN30_INTERNAL_6607fd7a_4_k_cu_main6thrust24THRUST_300001_SM_1000_NS12placeholders2_7E[1];
.global .align 1 .b8 _ZN30_INTERNAL_6607fd7a_4_k_cu_main6thrust24THRUST_300001_SM_1000_NS12placeholders2_8E[1];
.global .align 1 .b8 _ZN30_INTERNAL_6607fd7a_4_k_cu_main6thrust24THRUST_300001_SM_1000_NS12placeholders2_9E[1];
.global .align 1 .b8 _ZN30_INTERNAL_6607fd7a_4_k_cu_main6thrust24THRUST_300001_SM_1000_NS12placeholders3_10E[1];
.global .align 1 .b8 _ZN30_INTERNAL_6607fd7a_4_k_cu_main6thrust24THRUST_300001_SM_1000_NS3seqE[1];

.visible .entry _ZN3cub18CUB_300001_SM_10006detail11EmptyKernelIvEEvv()
{


	ret;

}
	// .globl	_ZN3cub18CUB_300001_SM_10006detail6reduce28DeviceReduceSingleTileKernelINS2_10policy_hubIfjN4cuda3std3__44plusIfEEE10Policy1000EN6thrust24THRUST_300001_SM_1000_NS6detail15normal_iteratorINSD_10device_ptrIfEEEEPfjS9_ff6squareIfEEEvT0_T1_T2_T3_T4_T6_
.visible .entry _ZN3cub18CUB_300001_SM_10006detail6reduce28DeviceReduceSingleTileKernelINS2_10policy_hubIfjN4cuda3std3__44plusIfEEE10Policy1000EN6thrust24THRUST_300001_SM_1000_NS6detail15normal_iteratorINSD_10device_ptrIfEEEEPfjS9_ff6squareIfEEEvT0_T1_T2_T3_T4_T6_(
	.param .align 8 .b8 _ZN3cub18CUB_300001_SM_10006detail6reduce28DeviceReduceSingleTileKernelINS2_10policy_hubIfjN4cuda3std3__44plusIfEEE10Policy1000EN6thrust24THRUST_300001_SM_1000_NS6detail15normal_iteratorINSD_10device_ptrIfEEEEPfjS9_ff6squareIfEEEvT0_T1_T2_T3_T4_T6__param_0[8],
	.param .u64 .ptr .align 1 _ZN3cub18CUB_300001_SM_10006detail6reduce28DeviceReduceSingleTileKernelINS2_10policy_hubIfjN4cuda3std3__44plusIfEEE10Policy1000EN6thrust24THRUST_300001_SM_1000_NS6detail15normal_iteratorINSD_10device_ptrIfEEEEPfjS9_ff6squareIfEEEvT0_T1_T2_T3_T4_T6__param_1,
	.param .u32 _ZN3cub18CUB_300001_SM_10006detail6reduce28DeviceReduceSingleTileKernelINS2_10policy_hubIfjN4cuda3std3__44plusIfEEE10Policy1000EN6thrust24THRUST_300001_SM_1000_NS6detail15normal_iteratorINSD_10device_ptrIfEEEEPfjS9_ff6squareIfEEEvT0_T1_T2_T3_T4_T6__param_2,
	.param .align 1 .b8 _ZN3cub18CUB_300001_SM_10006detail6reduce28DeviceReduceSingleTileKernelINS2_10policy_hubIfjN4cuda3std3__44plusIfEEE10Policy1000EN6thrust24THRUST_300001_SM_1000_NS6detail15normal_iteratorINSD_10device_ptrIfEEEEPfjS9_ff6squareIfEEEvT0_T1_T2_T3_T4_T6__param_3[1],
	.param .f32 _ZN3cub18CUB_300001_SM_10006detail6reduce28DeviceReduceSingleTileKernelINS2_10policy_hubIfjN4cuda3std3__44plusIfEEE10Policy1000EN6thrust24THRUST_300001_SM_1000_NS6detail15normal_iteratorINSD_10device_ptrIfEEEEPfjS9_ff6squareIfEEEvT0_T1_T2_T3_T4_T6__param_4,
	.param .align 1 .b8 _ZN3cub18CUB_300001_SM_10006detail6reduce28DeviceReduceSingleTileKernelINS2_10policy_hubIfjN4cuda3std3__44plusIfEEE10Policy1000EN6thrust24THRUST_300001_SM_1000_NS6detail15normal_iteratorINSD_10device_ptrIfEEEEPfjS9_ff6squareIfEEEvT0_T1_T2_T3_T4_T6__param_5[1]
)
.maxntid 512
.minnctapersm 1
{
	.reg .pred 	%p<67>;
	.reg .b32 	%r<211>;
	.reg .b32 	%f<400>;
	.reg .b64 	%rd<84>;
	// demoted variable
	.shared .align 4 .b8 _ZZN3cub18CUB_300001_SM_10006detail6reduce28DeviceReduceSingleTileKernelINS2_10policy_hubIfjN4cuda3std3__44plusIfEEE10Policy1000EN6thrust24THRUST_300001_SM_1000_NS6detail15normal_iteratorINSD_10device_ptrIfEEEEPfjS9_ff6squareIfEEEvT0_T1_T2_T3_T4_T6_E12temp_storage[84];
	ld.param.u64 	%rd9, [_ZN3cub18CUB_300001_SM_10006detail6reduce28DeviceReduceSingleTileKernelINS2_10policy_hubIfjN4cuda3std3__44plusIfEEE10Policy1000EN6thrust24THRUST_300001_SM_1000_NS6detail15normal_iteratorINSD_10device_ptrIfEEEEPfjS9_ff6squareIfEEEvT0_T1_T2_T3_T4_T6__param_0];
	ld.param.u64 	%rd10, [_ZN3cub18CUB_300001_SM_10006detail6reduce28DeviceReduceSingleTileKernelINS2_10policy_hubIfjN4cuda3std3__44plusIfEEE10Policy1000EN6thrust24THRUST_300001_SM_1000_NS6detail15normal_iteratorINSD_10device_ptrIfEEEEPfjS9_ff6squareIfEEEvT0_T1_T2_T3_T4_T6__param_1];
	ld.param.u32 	%r51, [_ZN3cub18CUB_300001_SM_10006detail6reduce28DeviceReduceSingleTileKernelINS2_10policy_hubIfjN4cuda3std3__44plusIfEEE10Policy1000EN6thrust24THRUST_300001_SM_1000_NS6detail15normal_iteratorINSD_10device_ptrIfEEEEPfjS9_ff6squareIfEEEvT0_T1_T2_T3_T4_T6__param_2];
	ld.param.f32 	%f42, [_ZN3cub18CUB_300001_SM_10006detail6reduce28DeviceReduceSingleTileKernelINS2_10policy_hubIfjN4cuda3std3__44plusIfEEE10Policy1000EN6thrust24THRUST_300001_SM_1000_NS6detail15normal_iteratorINSD_10device_ptrIfEEEEPfjS9_ff6squareIfEEEvT0_T1_T2_T3_T4_T6__param_4];
	cvta.to.global.u64 	%rd1, %rd10;
	setp.ne.s32 	%p1, %r51, 0;
	@%p1 bra 	$L__BB1_3;
	mov.u32 	%r193, %tid.x;
	setp.ne.s32 	%p66, %r193, 0;
	@%p66 bra 	$L__BB1_52;
	st.global.f32 	[%rd1], %f42;
	bra.uni 	$L__BB1_52;
$L__BB1_3:
	cvta.to.global.u64 	%rd2, %rd9;
	setp.gt.u32 	%p2, %r51, 8191;
	@%p2 bra 	$L__BB1_28;
	mov.u32 	%r1, %tid.x;
	setp.ge.u32 	%p24, %r1, %r51;
	mov.f32 	%f387, 0f00000000;
	mov.u32 	%r197, %r1;
	@%p24 bra 	$L__BB1_6;
	mul.wide.u32 	%rd73, %r1, 4;
	add.s64 	%rd74, %rd2, %rd73;
	ld.global.f32 	%f219, [%rd74];
	mul.f32 	%f387, %f219, %f219;
	add.s32 	%r197, %r1, 512;
$L__BB1_6:
	setp.ge.u32 	%p25, %r197, %r51;
	@%p25 bra 	$L__BB1_19;
	not.b32 	%r120, %r197;
	add.s32 	%r121, %r51, %r120;
	shr.u32 	%r122, %r121, 9;
	add.s32 	%r4, %r122, 1;
	and.b32  	%r5, %r4, 15;
	setp.lt.u32 	%p26, %r121, 7680;
	@%p26 bra 	$L__BB1_10;
	and.b32  	%r123, %r4, 16777200;
	neg.s32 	%r195, %r123;
	mul.wide.u32 	%rd75, %r197, 4;
	add.s64 	%rd76, %rd75, %rd2;
	add.s64 	%rd82, %rd76, 16384;
$L__BB1_9:
	.pragma "nounroll";
	ld.global.f32 	%f221, [%rd82+-16384];
	fma.rn.f32 	%f222, %f221, %f221, %f387;
	ld.global.f32 	%f223, [%rd82+-14336];
	fma.rn.f32 	%f224, %f223, %f223, %f222;
	ld.global.f32 	%f225, [%rd82+-12288];
	fma.rn.f32 	%f226, %f225, %f225, %f224;
	ld.global.f32 	%f227, [%rd82+-10240];
	fma.rn.f32 	%f228, %f227, %f227, %f226;
	ld.global.f32 	%f229, [%rd82+-8192];
	fma.rn.f32 	%f230, %f229, %f229, %f228;
	ld.global.f32 	%f231, [%rd82+-6144];
	fma.rn.f32 	%f232, %f231, %f231, %f230;
	ld.global.f32 	%f233, [%rd82+-4096];
	fma.rn.f32 	%f234, %f233, %f233, %f232;
	ld.global.f32 	%f235, [%rd82+-2048];
	fma.rn.f32 	%f236, %f235, %f235, %f234;
	ld.global.f32 	%f237, [%rd82];
	fma.rn.f32 	%f238, %f237, %f237, %f236;
	ld.global.f32 	%f239, [%rd82+2048];
	fma.rn.f32 	%f240, %f239, %f239, %f238;
	ld.global.f32 	%f241, [%rd82+4096];
	fma.rn.f32 	%f242, %f241, %f241, %f240;
	ld.global.f32 	%f243, [%rd82+6144];
	fma.rn.f32 	%f244, %f243, %f243, %f242;
	ld.global.f32 	%f245, [%rd82+8192];
	fma.rn.f32 	%f246, %f245, %f245, %f244;
	ld.global.f32 	%f247, [%rd82+10240];
	fma.rn.f32 	%f248, %f247, %f247, %f246;
	ld.global.f32 	%f249, [%rd82+12288];
	fma.rn.f32 	%f250, %f249, %f249, %f248;
	ld.global.f32 	%f251, [%rd82+14336];
	fma.rn.f32 	%f387, %f251, %f251, %f250;
	add.s32 	%r197, %r197, 8192;
	add.s32 	%r195, %r195, 16;
	add.s64 	%rd82, %rd82, 32768;
	setp.ne.s32 	%p27, %r195, 0;
	@%p27 bra 	$L__BB1_9;
$L__BB1_10:
	setp.eq.s32 	%p28, %r5, 0;
	@%p28 bra 	$L__BB1_19;
	and.b32  	%r12, %r4, 7;
	setp.lt.u32 	%p29, %r5, 8;
	@%p29 bra 	$L__BB1_13;
	mul.wide.u32 	%rd77, %r197, 4;
	add.s64 	%rd78, %rd2, %rd77;
	ld.global.f32 	%f253, [%rd78];
	fma.rn.f32 	%f254, %f253, %f253, %f387;
	ld.global.f32 	%f255, [%rd78+2048];
	fma.rn.f32 	%f256, %f255, %f255, %f254;
	ld.global.f32 	%f257, [%rd78+4096];
	fma.rn.f32 	%f258, %f257, %f257, %f256;
	ld.global.f32 	%f259, [%rd78+6144];
	fma.rn.f32 	%f260, %f259, %f259, %f258;
	ld.global.f32 	%f261, [%rd78+8192];
	fma.rn.f32 	%f262, %f261, %f261, %f260;
	ld.global.f32 	%f263, [%rd78+10240];
	fma.rn.f32 	%f264, %f263, %f263, %f262;
	ld.global.f32 	%f265, [%rd78+12288];
	fma.rn.f32 	%f266, %f265, %f265, %f264;
	ld.global.f32 	%f267, [%rd78+14336];
	fma.rn.f32 	%f387, %f267, %f267, %f266;
	add.s32 	%r197, %r197, 4096;
$L__BB1_13:
	setp.eq.s32 	%p30, %r12, 0;
	@%p30 bra 	$L__BB1_19;
	and.b32  	%r15, %r4, 3;
	setp.lt.u32 	%p31, %r12, 4;
	@%p31 bra 	$L__BB1_16;
	mul.wide.u32 	%rd79, %r197, 4;
	add.s64 	%rd80, %rd2, %rd79;
	ld.global.f32 	%f269, [%rd80];
	fma.rn.f32 	%f270, %f269, %f269, %f387;
	ld.global.f32 	%f271, [%rd80+2048];
	fma.rn.f32 	%f272, %f271, %f271, %f270;
	ld.global.f32 	%f273, [%rd80+4096];
	fma.rn.f32 	%f274, %f273, %f273, %f272;
	ld.global.f32 	%f275, [%rd80+6144];
	fma.rn.f32 	%f387, %f275, %f275, %f274;
	add.s32 	%r197, %r197, 2048;
$L__BB1_16:
	setp.eq.s32 	%p32, %r15, 0;
	@%p32 bra 	$L__BB1_19;
	mul.wide.u32 	%rd81, %r197, 4;
	add.s64 	%rd83, %rd2, %rd81;
	neg.s32 	%r200, %r15;
$L__BB1_18:
	.pragma "nounroll";
	ld.global.f32 	%f276, [%rd83];
	fma.rn.f32 	%f387, %f276, %f276, %f387;
	add.s64 	%rd83, %rd83, 2048;
	add.s32 	%r200, %r200, 1;
	setp.ne.s32 	%p33, %r200, 0;
	@%p33 bra 	$L__BB1_18;
$L__BB1_19:
	setp.lt.u32 	%p34, %r51, 512;
	@%p34 bra 	$L__BB1_24;
	// begin inline asm
	mov.u32 %r162, %laneid;
	// end inline asm
	mov.b32 	%r164, %f387;
	mov.b32 	%r165, 1;
	mov.b32 	%r186, 31;
	mov.b32 	%r187, -1;
	// begin inline asm
	shfl.sync.down.b32 %r163, %r164, %r165, %r186, %r187;
	// end inline asm
	setp.gt.s32 	%p58, %r162, 30;
	mov.b32 	%f335, %r163;
	add.f32 	%f336, %f387, %f335;
	selp.f32 	%f337, %f387, %f336, %p58;
	mov.b32 	%r169, %f337;
	mov.b32 	%r170, 2;
	// begin inline asm
	shfl.sync.down.b32 %r168, %r169, %r170, %r186, %r187;
	// end inline asm
	setp.gt.s32 	%p59, %r162, 29;
	mov.b32 	%f338, %r168;
	add.f32 	%f339, %f337, %f338;
	selp.f32 	%f340, %f337, %f339, %p59;
	mov.b32 	%r174, %f340;
	mov.b32 	%r175, 4;
	// begin inline asm
	shfl.sync.down.b32 %r173, %r174, %r175, %r186, %r187;
	// end inline asm
	setp.gt.s32 	%p60, %r162, 27;
	mov.b32 	%f341, %r173;
	add.f32 	%f342, %f340, %f341;
	selp.f32 	%f343, %f340, %f342, %p60;
	mov.b32 	%r179, %f343;
	mov.b32 	%r180, 8;
	// begin inline asm
	shfl.sync.down.b32 %r178, %r179, %r180, %r186, %r187;
	// end inline asm
	setp.gt.s32 	%p61, %r162, 23;
	mov.b32 	%f344, %r178;
	add.f32 	%f345, %f343, %f344;
	selp.f32 	%f346, %f343, %f345, %p61;
	mov.b32 	%r184, %f346;
	mov.b32 	%r185, 16;
	// begin inline asm
	shfl.sync.down.b32 %r183, %r184, %r185, %r186, %r187;
	// end inline asm
	setp.gt.s32 	%p62, %r162, 15;
	mov.b32 	%f347, %r183;
	add.f32 	%f16, %f346, %f347;
	selp.f32 	%f399, %f346, %f16, %p62;
	setp.ne.s32 	%p63, %r162, 0;
	@%p63 bra 	$L__BB1_22;
	shr.u32 	%r188, %r1, 3;
	and.b32  	%r189, %r188, 124;
	mov.u32 	%r190, _ZZN3cub18CUB_300001_SM_10006detail6reduce28DeviceReduceSingleTileKernelINS2_10policy_hubIfjN4cuda3std3__44plusIfEEE10Policy1000EN6thrust24THRUST_300001_SM_1000_NS6detail15normal_iteratorINSD_10device_ptrIfEEEEPfjS9_ff6squareIfEEEvT0_T1_T2_T3_T4_T6_E12temp_storage;
	add.s32 	%r191, %r190, %r189;
	st.shared.f32 	[%r191+16], %f16;
$L__BB1_22:
	bar.sync 	0;
	setp.ne.s32 	%p64, %r1, 0;
	@%p64 bra 	$L__BB1_50;
	ld.shared.f32 	%f348, [_ZZN3cub18CUB_300001_SM_10006detail6reduce28DeviceReduceSingleTileKernelINS2_10policy_hubIfjN4cuda3std3__44plusIfEEE10Policy1000EN6thrust24THRUST_300001_SM_1000_NS6detail15normal_iteratorINSD_10device_ptrIfEEEEPfjS9_ff6squareIfEEEvT0_T1_T2_T3_T4_T6_E12temp_storage+20];
	add.f32 	%f349, %f399, %f348;
	ld.shared.f32 	%f350, [_ZZN3cub18CUB_300001_SM_10006detail6reduce28DeviceReduceSingleTileKernelINS2_10policy_hubIfjN4cuda3std3__44plusIfEEE10Policy1000EN6thrust24THRUST_300001_SM_1000_NS6detail15normal_iteratorINSD_10device_ptrIfEEEEPfjS9_ff6squareIfEEEvT0_T1_T2_T3_T4_T6_E12temp_storage+24];
	add.f32 	%f351, %f349, %f350;
	ld.shared.f32 	%f352, [_ZZN3cub18CUB_300001_SM_10006detail6reduce28DeviceReduceSingleTileKernelINS2_10policy_hubIfjN4cuda3std3__44plusIfEEE10Policy1000EN6thrust24THRUST_300001_SM_1000_NS6detail15normal_iteratorINSD_10device_ptrIfEEEEPfjS9_ff6squareIfEEEvT0_T1_T2_T3_T4_T6_E12temp_storage+28];
	add.f32 	%f353, %f351, %f352;
	ld.shared.f32 	%f354, [_ZZN3cub18CUB_300001_SM_10006detail6reduce28DeviceReduceSingleTileKernelINS2_10policy_hubIfjN4cuda3std3__44plusIfEEE10Policy1000EN6thrust24THRUST_300001_SM_1000_NS6detail15normal_iteratorINSD_10device_ptrIfEEEEPfjS9_ff6squareIfEEEvT0_T1_T2_T3_T4_T6_E12temp_storage+32];
	add.f32 	%f355, %f353, %f354;
	ld.shared.f32 	%f356, [_ZZN3cub18CUB_300001_SM_10006detail6reduce28DeviceReduceSingleTileKernelINS2_10policy_hubIfjN4cuda3std3__44plusIfEEE10Policy1000EN6thrust24THRUST_300001_SM_1000_NS6detail15normal_iteratorINSD_10device_ptrIfEEEEPfjS9_ff6squareIfEEEvT0_T1_T2_T3_T4_T6_E12temp_storage+36];
	add.f32 	%f357, %f355, %f356;
	ld.shared.f32 	%f358, [_ZZN3cub18CUB_300001_SM_10006detail6reduce28DeviceReduceSingleTileKernelINS2_10policy_hubIfjN4cuda3std3__44plusIfEEE10Policy1000EN6thrust24THRUST_300001_SM_1000_NS6detail15normal_iteratorINSD_10device_ptrIfEEEEPfjS9_ff6squareIfEEEvT0_T1_T2_T3_T4_T6_E12temp_storage+40];
	add.f32 	%f359, %f357, %f358;
	ld.shared.f32 	%f360, [_ZZN3cub18CUB_300001_SM_10006detail6reduce28DeviceReduceSingleTileKernelINS2_10policy_hubIfjN4cuda3std3__44plusIfEEE10Policy1000EN6thrust24THRUST_300001_SM_1000_NS6detail15normal_iteratorINSD_10device_ptrIfEEEEPfjS9_ff6squareIfEEEvT0_T1_T2_T3_T4_T6_E12temp_storage+44];
	add.f32 	%f361, %f359, %f360;
	ld.shared.f32 	%f362, [_ZZN3cub18CUB_300001_SM_10006detail6reduce28DeviceReduceSingleTileKernelINS2_10policy_hubIfjN4cuda3std3__44plusIfEEE10Policy1000EN6thrust24THRUST_300001_SM_1000_NS6detail15normal_iteratorINSD_10device_ptrIfEEEEPfjS9_ff6squareIfEEEvT0_T1_T2_T3_T4_T6_E12temp_storage+48];
	add.f32 	%f363, %f361, %f362;
	ld.shared.f32 	%f364, [_ZZN3cub18CUB_300001_SM_10006detail6reduce28DeviceReduceSingleTileKernelINS2_10policy_hubIfjN4cuda3std3__44plusIfEEE10Policy1000EN6thrust24THRUST_300001_SM_1000_NS6detail15normal_iteratorINSD_10device_ptrIfEEEEPfjS9_ff6squareIfEEEvT0_T1_T2_T3_T4_T6_E12temp_storage+52];
	add.f32 	%f365, %f363, %f364;
	ld.shared.f32 	%f366, [_ZZN3cub18CUB_300001_SM_10006detail6reduce28DeviceReduceSingleTileKernelINS2_10policy_hubIfjN4cuda3std3__44plusIfEEE10Policy1000EN6thrust24THRUST_300001_SM_1000_NS6detail15normal_iteratorINSD_10device_ptrIfEEEEPfjS9_ff6squareIfEEEvT0_T1_T2_T3_T4_T6_E12temp_storage+56];
	add.f32 	%f367, %f365, %f366;
	ld.shared.f32 	%f368, [_ZZN3cub18CUB_300001_SM_10006detail6reduce28DeviceReduceSingleTileKernelINS2_10policy_hubIfjN4cuda3std3__44plusIfEEE10Policy1000EN6thrust24THRUST_300001_SM_1000_NS6detail15normal_iteratorINSD_10device_ptrIfEEEEPfjS9_ff6squareIfEEEvT0_T1_T2_T3_T4_T6_E12temp_storage+60];
	add.f32 	%f369, %f367, %f368;
	ld.shared.f32 	%f370, [_ZZN3cub18CUB_300001_SM_10006detail6reduce28DeviceReduceSingleTileKernelINS2_10policy_hubIfjN4cuda3std3__44plusIfEEE10Policy1000EN6thrust24THRUST_300001_SM_1000_NS6detail15normal_iteratorINSD_10device_ptrIfEEEEPfjS9_ff6squareIfEEEvT0_T1_T2_T3_T4_T6_E12temp_storage+64];
	add.f32 	%f371, %f369, %f370;
	ld.shared.f32 	%f372, [_ZZN3cub18CUB_300001_SM_10006detail6reduce28DeviceReduceSingleTileKernelINS2_10policy_hubIfjN4cuda3std3__44plusIfEEE10Policy1000EN6thrust24THRUST_300001_SM_1000_NS6detail15normal_iteratorINSD_10device_ptrIfEEEEPfjS9_ff6squareIfEEEvT0_T1_T2_T3_T4_T6_E12temp_storage+68];
	add.f32 	%f373, %f371, %f372;
	ld.shared.f32 	%f374, [_ZZN3cub18CUB_300001_SM_10006detail6reduce28DeviceReduceSingleTileKernelINS2_10policy_hubIfjN4cuda3std3__44plusIfEEE10Policy1000EN6thrust24THRUST_300001_SM_1000_NS6detail15normal_iteratorINSD_10device_ptrIfEEEEPfjS9_ff6squareIfEEEvT0_T1_T2_T3_T4_T6_E12temp_storage+72];
	add.f32 	%f375, %f373, %f374;
	ld.shared.f32 	%f376, [_ZZN3cub18CUB_300001_SM_10006detail6reduce28DeviceReduceSingleTileKernelINS2_10policy_hubIfjN4cuda3std3__44plusIfEEE10Policy1000EN6thrust24THRUST_300001_SM_1000_NS6detail15normal_iteratorINSD_10device_ptrIfEEEEPfjS9_ff6squareIfEEEvT0_T1_T2_T3_T4_T6_E12temp_storage+76];
	add.f32 	%f399, %f375, %f376;
	bra.uni 	$L__BB1_50;
$L__BB1_24:
	// begin inline asm
	mov.u32 %r124, %laneid;
	// end inline asm
	and.b32  	%r150, %r1, 992;
	add.s32 	%r151, %r150, 32;
	setp.gt.u32 	%p35, %r151, %r51;
	not.b32 	%r152, %r150;
	add.s32 	%r153, %r51, %r152;
	selp.b32 	%r148, %r153, 31, %p35;
	mov.b32 	%r126, %f387;
	mov.b32 	%r127, 1;
	mov.b32 	%r149, -1;
	// begin inline asm
	shfl.sync.down.b32 %r125, %r126, %r127, %r148, %r149;
	// end inline asm
	setp.lt.s32 	%p36, %r124, %r148;
	mov.b32 	%f277, %r125;
	add.f32 	%f278, %f387, %f277;
	selp.f32 	%f279, %f278, %f387, %p36;
	mov.b32 	%r131, %f279;
	mov.b32 	%r132, 2;
	// begin inline asm
	shfl.sync.down.b32 %r130, %r131, %r132, %r148, %r149;
	// end inline asm
	add.s32 	%r154, %r124, 2;
	setp.gt.s32 	%p37, %r154, %r148;
	mov.b32 	%f280, %r130;
	add.f32 	%f281, %f279, %f280;
	selp.f32 	%f282, %f279, %f281, %p37;
	mov.b32 	%r136, %f282;
	mov.b32 	%r137, 4;
	// begin inline asm
	shfl.sync.down.b32 %r135, %r136, %r137, %r148, %r149;
	// end inline asm
	add.s32 	%r155, %r124, 4;
	setp.gt.s32 	%p38, %r155, %r148;
	mov.b32 	%f283, %r135;
	add.f32 	%f284, %f282, %f283;
	selp.f32 	%f285, %f282, %f284, %p38;
	mov.b32 	%r141, %f285;
	mov.b32 	%r142, 8;
	// begin inline asm
	shfl.sync.down.b32 %r140, %r141, %r142, %r148, %r149;
	// end inline asm
	add.s32 	%r156, %r124, 8;
	setp.gt.s32 	%p39, %r156, %r148;
	mov.b32 	%f286, %r140;
	add.f32 	%f287, %f285, %f286;
	selp.f32 	%f288, %f285, %f287, %p39;
	mov.b32 	%r146, %f288;
	mov.b32 	%r147, 16;
	// begin inline asm
	shfl.sync.down.b32 %r145, %r146, %r147, %r148, %r149;
	// end inline asm
	add.s32 	%r157, %r124, 16;
	setp.gt.s32 	%p40, %r157, %r148;
	mov.b32 	%f289, %r145;
	add.f32 	%f290, %f288, %f289;
	selp.f32 	%f399, %f288, %f290, %p40;
	setp.ne.s32 	%p41, %r124, 0;
	@%p41 bra 	$L__BB1_26;
	shr.u32 	%r158, %r1, 3;
	and.b32  	%r159, %r158, 124;
	mov.u32 	%r160, _ZZN3cub18CUB_300001_SM_10006detail6reduce28DeviceReduceSingleTileKernelINS2_10policy_hubIfjN4cuda3std3__44plusIfEEE10Policy1000EN6thrust24THRUST_300001_SM_1000_NS6detail15normal_iteratorINSD_10device_ptrIfEEEEPfjS9_ff6squareIfEEEvT0_T1_T2_T3_T4_T6_E12temp_storage;
	add.s32 	%r161, %r160, %r159;
	st.shared.f32 	[%r161+16], %f399;
$L__BB1_26:
	bar.sync 	0;
	setp.ne.s32 	%p42, %r1, 0;
	@%p42 bra 	$L__BB1_50;
	setp.gt.u32 	%p43, %r51, 32;
	ld.shared.f32 	%f291, [_ZZN3cub18CUB_300001_SM_10006detail6reduce28DeviceReduceSingleTileKernelINS2_10policy_hubIfjN4cuda3std3__44plusIfEEE10Policy1000EN6thrust24THRUST_300001_SM_1000_NS6detail15normal_iteratorINSD_10device_ptrIfEEEEPfjS9_ff6squareIfEEEvT0_T1_T2_T3_T4_T6_E12temp_storage+20];
	add.f32 	%f292, %f399, %f291;
	selp.f32 	%f293, %f292, %f399, %p43;
	setp.gt.u32 	%p44, %r51, 64;
	ld.shared.f32 	%f294, [_ZZN3cub18CUB_300001_SM_10006detail6reduce28DeviceReduceSingleTileKernelINS2_10policy_hubIfjN4cuda3std3__44plusIfEEE10Policy1000EN6thrust24THRUST_300001_SM_1000_NS6detail15normal_iteratorINSD_10device_ptrIfEEEEPfjS9_ff6squareIfEEEvT0_T1_T2_T3_T4_T6_E12temp_storage+24];
	add.f32 	%f295, %f294, %f293;
	selp.f32 	%f296, %f295, %f293, %p44;
	setp.gt.u32 	%p45, %r51, 96;
	ld.shared.f32 	%f297, [_ZZN3cub18CUB_300001_SM_10006detail6reduce28DeviceReduceSingleTileKernelINS2_10policy_hubIfjN4cuda3std3__44plusIfEEE10Policy1000EN6thrust24THRUST_300001_SM_1000_NS6detail15normal_iteratorINSD_10device_ptrIfEEEEPfjS9_ff6squareIfEEEvT0_T1_T2_T3_T4_T6_E12temp_storage+28];
	add.f32 	%f298, %f297, %f296;
	selp.f32 	%f299, %f298, %f296, %p45;
	setp.gt.u32 	%p46, %r51, 128;
	ld.shared.f32 	%f300, [_ZZN3cub18CUB_300001_SM_10006detail6reduce28DeviceReduceSingleTileKernelINS2_10policy_hubIfjN4cuda3std3__44plusIfEEE10Policy1000EN6thrust24THRUST_300001_SM_1000_NS6detail15normal_iteratorINSD_10device_ptrIfEEEEPfjS9_ff6squareIfEEEvT0_T1_T2_T3_T4_T6_E12temp_storage+32];
	add.f32 	%f301, %f300, %f299;
	selp.f32 	%f302, %f301, %f299, %p46;
	setp.gt.u32 	%p47, %r51, 160;
	ld.shared.f32 	%f303, [_ZZN3cub18CUB_300001_SM_10006detail6reduce28DeviceReduceSingleTileKernelINS2_10policy_hubIfjN4cuda3std3__44plusIfEEE10Policy1000EN6thrust24THRUST_300001_SM_1000_NS6detail15normal_iteratorINSD_10device_ptrIfEEEEPfjS9_ff6squareIfEEEvT0_T1_T2_T3_T4_T6_E12temp_storage+36];
	add.f32 	%f304, %f303, %f302;
	selp.f32 	%f305, %f304, %f302, %p47;
	setp.gt.u32 	%p48, %r51, 192;
	ld.shared.f32 	%f306, [_ZZN3cub18CUB_300001_SM_10006detail6reduce28DeviceReduceSingleTileKernelINS2_10policy_hubIfjN4cuda3std3__44plusIfEEE10Policy1000EN6thrust24THRUST_300001_SM_1000_NS6detail15normal_iteratorINSD_10device_ptrIfEEEEPfjS9_ff6squareIfEEEvT0_T1_T2_T3_T4_T6_E12temp_storage+40];
	add.f32 	%f307, %f306, %f305;
	selp.f32 	%f308, %f307, %f305, %p48;
	setp.gt.u32 	%p49, %r51, 224;
	ld.shared.f32 	%f309, [_ZZN3cub18CUB_300001_SM_10006detail6reduce28DeviceReduceSingleTileKernelINS2_10policy_hubIfjN4cuda3std3__44plusIfEEE10Policy1000EN6thrust24THRUST_300001_SM_1000_NS6detail15normal_iteratorINSD_10device_ptrIfEEEEPfjS9_ff6squareIfEEEvT0_T1_T2_T3_T4_T6_E12temp_storage+44];
	add.f32 	%f310, %f309, %f308;
	selp.f32 	%f311, %f310, %f308, %p49;
	setp.gt.u32 	%p50, %r51, 256;
	ld.shared.f32 	%f312, [_ZZN3cub18CUB_300001_SM_10006detail6reduce28DeviceReduceSingleTileKernelINS2_10policy_hubIfjN4cuda3std3__44plusIfEEE10Policy1000EN6thrust24THRUST_300001_SM_1000_NS6detail15normal_iteratorINSD_10device_ptrIfEEEEPfjS9_ff6squareIfEEEvT0_T1_T2_T3_T4_T6_E12temp_storage+48];
	add.f32 	%f313, %f312, %f311;
	selp.f32 	%f314, %f313, %f311, %p50;
	setp.gt.u32 	%p51, %r51, 288;
	ld.shared.f32 	%f315, [_ZZN3cub18CUB_300001_SM_10006detail6reduce28DeviceReduceSingleTileKernelINS2_10policy_hubIfjN4cuda3std3__44plusIfEEE10Policy1000EN6thrust24THRUST_300001_SM_1000_NS6detail15normal_iteratorINSD_10device_ptrIfEEEEPfjS9_ff6squareIfEEEvT0_T1_T2_T3_T4_T6_E12temp_storage+52];
	add.f32 	%f316, %f315, %f314;
	selp.f32 	%f317, %f316, %f314, %p51;
	setp.gt.u32 	%p52, %r51, 320;
	ld.shared.f32 	%f318, [_ZZN3cub18CUB_300001_SM_10006detail6reduce28DeviceReduceSingleTileKernelINS2_10policy_hubIfjN4cuda3std3__44plusIfEEE10Policy1000EN6thrust24THRUST_300001_SM_1000_NS6detail15normal_iteratorINSD_10device_ptrIfEEEEPfjS9_ff6squareIfEEEvT0_T1_T2_T3_T4_T6_E12temp_storage+56];
	add.f32 	%f319, %f318, %f317;
	selp.f32 	%f320, %f319, %f317, %p52;
	setp.gt.u32 	%p53, %r51, 352;
	ld.shared.f32 	%f321, [_ZZN3cub18CUB_300001_SM_10006detail6reduce28DeviceReduceSingleTileKernelINS2_10policy_hubIfjN4cuda3std3__44plusIfEEE10Policy1000EN6thrust24THRUST_300001_SM_1000_NS6detail15normal_iteratorINSD_10device_ptrIfEEEEPfjS9_ff6squareIfEEEvT0_T1_T2_T3_T4_T6_E12temp_storage+60];
	add.f32 	%f322, %f321, %f320;
	selp.f32 	%f323, %f322, %f320, %p53;
	setp.gt.u32 	%p54, %r51, 384;
	ld.shared.f32 	%f324, [_ZZN3cub18CUB_300001_SM_10006detail6reduce28DeviceReduceSingleTileKernelINS2_10policy_hubIfjN4cuda3std3__44plusIfEEE10Policy1000EN6thrust24THRUST_300001_SM_1000_NS6detail15normal_iteratorINSD_10device_ptrIfEEEEPfjS9_ff6squareIfEEEvT0_T1_T2_T3_T4_T6_E12temp_storage+64];
	add.f32 	%f325, %f324, %f323;
	selp.f32 	%f326, %f325, %f323, %p54;
	setp.gt.u32 	%p55, %r51, 416;
	ld.shared.f32 	%f327, [_ZZN3cub18CUB_300001_SM_10006detail6reduce28DeviceReduceSingleTileKernelINS2_10policy_hubIfjN4cuda3std3__44plusIfEEE10Policy1000EN6thrust24THRUST_300001_SM_1000_NS6detail15normal_iteratorINSD_10device_ptrIfEEEEPfjS9_ff6squareIfEEEvT0_T1_T2_T3_T4_T6_E12temp_storage+68];
	add.f32 	%f328, %f327, %f326;
	selp.f32 	%f329, %f328, %f326, %p55;
	setp.gt.u32 	%p56, %r51, 448;
	ld.shared.f32 	%f330, [_ZZN3cub18CUB_300001_SM_10006detail6reduce28DeviceReduceSingleTileKernelINS2_10policy_hubIfjN4cuda3std3__44plusIfEEE10Policy1000EN6thrust24THRUST_300001_SM_1000_NS6detail15normal_iteratorINSD_10device_ptrIfEEEEPfjS9_ff6squareIfEEEvT0_T1_T2_T3_T4_T6_E12temp_storage+72];
	add.f32 	%f331, %f330, %f329;
	selp.f32 	%f332, %f331, %f329, %p56;
	setp.gt.u32 	%p57, %r51, 480;
	ld.shared.f32 	%f333, [_ZZN3cub18CUB_300001_SM_10006detail6reduce28DeviceReduceSingleTileKernelINS2_10policy_hubIfjN4cuda3std3__44plusIfEEE10Policy1000EN6thrust24THRUST_300001_SM_1000_NS6detail15normal_iteratorINSD_10device_ptrIfEEEEPfjS9_ff6squareIfEEEvT0_T1_T2_T3_T4_T6_E12temp_storage+76];
	add.f32 	%f334, %f333, %f332;
	selp.f32 	%f399, %f334, %f332, %p57;
	bra.uni 	$L__BB1_50;
$L__BB1_28:
	mov.u32 	%r21, %tid.x;
	mul.wide.u32 	%rd11, %r21, 4;
	add.s64 	%rd12, %rd2, %rd11;
	ld.global.f32 	%f43, [%rd12];
	ld.global.f32 	%f44, [%rd12+2048];
	mul.f32 	%f45, %f44, %f44;
	ld.global.f32 	%f46, [%rd12+4096];
	ld.global.f32 	%f47, [%rd12+6144];
	mul.f32 	%f48, %f47, %f47;
	ld.global.f32 	%f49, [%rd12+8192];
	ld.global.f32 	%f50, [%rd12+10240];
	mul.f32 	%f51, %f50, %f50;
	ld.global.f32 	%f52, [%rd12+12288];
	ld.global.f32 	%f53, [%rd12+14336];
	mul.f32 	%f54, %f53, %f53;
	ld.global.f32 	%f55, [%rd12+16384];
	ld.global.f32 	%f56, [%rd12+18432];
	mul.f32 	%f57, %f56, %f56;
	ld.global.f32 	%f58, [%rd12+20480];
	ld.global.f32 	%f59, [%rd12+22528];
	mul.f32 	%f60, %f59, %f59;
	ld.global.f32 	%f61, [%rd12+24576];
	ld.global.f32 	%f62, [%rd12+26624];
	mul.f32 	%f63, %f62, %f62;
	ld.global.f32 	%f64, [%rd12+28672];
	ld.global.f32 	%f65, [%rd12+30720];
	mul.f32 	%f66, %f65, %f65;
	fma.rn.f32 	%f67, %f43, %f43, %f45;
	fma.rn.f32 	%f68, %f46, %f46, %f48;
	fma.rn.f32 	%f69, %f49, %f49, %f51;
	fma.rn.f32 	%f70, %f52, %f52, %f54;
	fma.rn.f32 	%f71, %f55, %f55, %f57;
	fma.rn.f32 	%f72, %f58, %f58, %f60;
	fma.rn.f32 	%f73, %f61, %f61, %f63;
	fma.rn.f32 	%f74, %f64, %f64, %f66;
	add.f32 	%f75, %f67, %f68;
	add.f32 	%f76, %f69, %f70;
	add.f32 	%f77, %f71, %f72;
	add.f32 	%f78, %f73, %f74;
	add.f32 	%f79, %f75, %f76;
	add.f32 	%f80, %f77, %f78;
	add.f32 	%f398, %f79, %f80;
	add.s32 	%r22, %r51, -8192;
	setp.lt.u32 	%p3, %r22, 8192;
	mov.b32 	%r202, 8192;
	@%p3 bra 	$L__BB1_32;
	mov.b32 	%r202, 8192;
$L__BB1_30:
	add.s32 	%r54, %r21, %r202;
	mul.wide.u32 	%rd13, %r54, 4;
	add.s64 	%rd14, %rd2, %rd13;
	ld.global.f32 	%f81, [%rd14];
	ld.global.f32 	%f82, [%rd14+2048];
	ld.global.f32 	%f83, [%rd14+4096];
	mul.f32 	%f84, %f83, %f83;
	ld.global.f32 	%f85, [%rd14+6144];
	ld.global.f32 	%f86, [%rd14+8192];
	mul.f32 	%f87, %f86, %f86;
	ld.global.f32 	%f88, [%rd14+10240];
	ld.global.f32 	%f89, [%rd14+12288];
	mul.f32 	%f90, %f89, %f89;
	ld.global.f32 	%f91, [%rd14+14336];
	ld.global.f32 	%f92, [%rd14+16384];
	mul.f32 	%f93, %f92, %f92;
	ld.global.f32 	%f94, [%rd14+18432];
	ld.global.f32 	%f95, [%rd14+20480];
	mul.f32 	%f96, %f95, %f95;
	ld.global.f32 	%f97, [%rd14+22528];
	ld.global.f32 	%f98, [%rd14+24576];
	mul.f32 	%f99, %f98, %f98;
	ld.global.f32 	%f100, [%rd14+26624];
	ld.global.f32 	%f101, [%rd14+28672];
	mul.f32 	%f102, %f101, %f101;
	ld.global.f32 	%f103, [%rd14+30720];
	fma.rn.f32 	%f104, %f81, %f81, %f398;
	fma.rn.f32 	%f105, %f82, %f82, %f84;
	fma.rn.f32 	%f106, %f85, %f85, %f87;
	fma.rn.f32 	%f107, %f88, %f88, %f90;
	fma.rn.f32 	%f108, %f91, %f91, %f93;
	fma.rn.f32 	%f109, %f94, %f94, %f96;
	fma.rn.f32 	%f110, %f97, %f97, %f99;
	fma.rn.f32 	%f111, %f100, %f100, %f102;
	add.f32 	%f112, %f104, %f105;
	add.f32 	%f113, %f106, %f107;
	add.f32 	%f114, %f108, %f109;
	add.f32 	%f115, %f110, %f111;
	add.f32 	%f116, %f112, %f113;
	add.f32 	%f117, %f114, %f115;
	add.f32 	%f118, %f116, %f117;
	fma.rn.f32 	%f398, %f103, %f103, %f118;
	sub.s32 	%r55, %r51, %r202;
	setp.lt.u32 	%p4, %r55, 8192;
	@%p4 bra 	$L__BB1_46;
	add.s32 	%r202, %r202, 8192;
	setp.le.u32 	%p5, %r202, %r22;
	@%p5 bra 	$L__BB1_30;
$L__BB1_32:
	setp.le.u32 	%p6, %r51, %r202;
	sub.s32 	%r56, %r51, %r202;
	setp.ge.s32 	%p7, %r21, %r56;
	or.pred  	%p8, %p6, %p7;
	@%p8 bra 	$L__BB1_46;
	not.b32 	%r58, %r21;
	add.s32 	%r59, %r51, %r58;
	sub.s32 	%r60, %r59, %r202;
	shr.u32 	%r61, %r60, 9;
	add.s32 	%r26, %r61, 1;
	and.b32  	%r27, %r26, 15;
	setp.lt.u32 	%p9, %r60, 7680;
	mov.u32 	%r207, %r21;
	@%p9 bra 	$L__BB1_37;
	or.b32  	%r205, %r21, 4096;
	add.s32 	%r204, %r21, %r202;
	and.b32  	%r62, %r26, 16777200;
	neg.s32 	%r203, %r62;
$L__BB1_35:
	.pragma "nounroll";
	mul.wide.u32 	%rd15, %r204, 4;
	add.s64 	%rd16, %rd2, %rd15;
	ld.global.f32 	%f120, [%rd16];
	fma.rn.f32 	%f121, %f120, %f120, %f398;
	add.s32 	%r63, %r204, 512;
	mul.wide.u32 	%rd17, %r63, 4;
	add.s64 	%rd18, %rd2, %rd17;
	ld.global.f32 	%f122, [%rd18];
	fma.rn.f32 	%f123, %f122, %f122, %f121;
	add.s32 	%r64, %r204, 1024;
	mul.wide.u32 	%rd19, %r64, 4;
	add.s64 	%rd20, %rd2, %rd19;
	ld.global.f32 	%f124, [%rd20];
	fma.rn.f32 	%f125, %f124, %f124, %f123;
	add.s32 	%r65, %r204, 1536;
	mul.wide.u32 	%rd21, %r65, 4;
	add.s64 	%rd22, %rd2, %rd21;
	ld.global.f32 	%f126, [%rd22];
	fma.rn.f32 	%f127, %f126, %f126, %f125;
	add.s32 	%r66, %r204, 2048;
	mul.wide.u32 	%rd23, %r66, 4;
	add.s64 	%rd24, %rd2, %rd23;
	ld.global.f32 	%f128, [%rd24];
	fma.rn.f32 	%f129, %f128, %f128, %f127;
	add.s32 	%r67, %r204, 2560;
	mul.wide.u32 	%rd25, %r67, 4;
	add.s64 	%rd26, %rd2, %rd25;
	ld.global.f32 	%f130, [%rd26];
	fma.rn.f32 	%f131, %f130, %f130, %f129;
	add.s32 	%r68, %r204, 3072;
	mul.wide.u32 	%rd27, %r68, 4;
	add.s64 	%rd28, %rd2, %rd27;
	ld.global.f32 	%f132, [%rd28];
	fma.rn.f32 	%f133, %f132, %f132, %f131;
	add.s32 	%r69, %r204, 3584;
	mul.wide.u32 	%rd29, %r69, 4;
	add.s64 	%rd30, %rd2, %rd29;
	ld.global.f32 	%f134, [%rd30];
	fma.rn.f32 	%f135, %f134, %f134, %f133;
	add.s32 	%r70, %r204, 4096;
	mul.wide.u32 	%rd31, %r70, 4;
	add.s64 	%rd32, %rd2, %rd31;
	ld.global.f32 	%f136, [%rd32];
	fma.rn.f32 	%f137, %f136, %f136, %f135;
	add.s32 	%r71, %r204, 4608;
	mul.wide.u32 	%rd33, %r71, 4;
	add.s64 	%rd34, %rd2, %rd33;
	ld.global.f32 	%f138, [%rd34];
	fma.rn.f32 	%f139, %f138, %f138, %f137;
	add.s32 	%r72, %r204, 5120;
	mul.wide.u32 	%rd35, %r72, 4;
	add.s64 	%rd36, %rd2, %rd35;
	ld.global.f32 	%f140, [%rd36];
	fma.rn.f32 	%f141, %f140, %f140, %f139;
	add.s32 	%r73, %r204, 5632;
	mul.wide.u32 	%rd37, %r73, 4;
	add.s64 	%rd38, %rd2, %rd37;
	ld.global.f32 	%f142, [%rd38];
	fma.rn.f32 	%f143, %f142, %f142, %f141;
	add.s32 	%r74, %r204, 6144;
	mul.wide.u32 	%rd39, %r74, 4;
	add.s64 	%rd40, %rd2, %rd39;
	ld.global.f32 	%f144, [%rd40];
	fma.rn.f32 	%f145, %f144, %f144, %f143;
	add.s32 	%r75, %r204, 6656;
	mul.wide.u32 	%rd41, %r75, 4;
	add.s64 	%rd42, %rd2, %rd41;
	ld.global.f32 	%f146, [%rd42];
	fma.rn.f32 	%f147, %f146, %f146, %f145;
	add.s32 	%r76, %r204, 7168;
	mul.wide.u32 	%rd43, %r76, 4;
	add.s64 	%rd44, %rd2, %rd43;
	ld.global.f32 	%f148, [%rd44];
	fma.rn.f32 	%f149, %f148, %f148, %f147;
	add.s32 	%r77, %r204, 7680;
	mul.wide.u32 	%rd45, %r77, 4;
	add.s64 	%rd46, %rd2, %rd45;
	ld.global.f32 	%f150, [%rd46];
	fma.rn.f32 	%f398, %f150, %f150, %f149;
	add.s32 	%r205, %r205, 8192;
	add.s32 	%r204, %r204, 8192;
	add.s32 	%r203, %r203, 16;
	setp.ne.s32 	%p10, %r203, 0;
	@%p10 bra 	$L__BB1_35;
	add.s32 	%r207, %r205, -4096;
$L__BB1_37:
	setp.eq.s32 	%p11, %r27, 0;
	@%p11 bra 	$L__BB1_46;
	and.b32  	%r39, %r26, 7;
	setp.lt.u32 	%p12, %r27, 8;
	@%p12 bra 	$L__BB1_40;
	add.s32 	%r78, %r207, %r202;
	mul.wide.u32 	%rd47, %r78, 4;
	add.s64 	%rd48, %rd2, %rd47;
	ld.global.f32 	%f152, [%rd48];
	fma.rn.f32 	%f153, %f152, %f152, %f398;
	add.s32 	%r79, %r78, 512;
	mul.wide.u32 	%rd49, %r79, 4;
	add.s64 	%rd50, %rd2, %rd49;
	ld.global.f32 	%f154, [%rd50];
	fma.rn.f32 	%f155, %f154, %f154, %f153;
	add.s32 	%r80, %r78, 1024;
	mul.wide.u32 	%rd51, %r80, 4;
	add.s64 	%rd52, %rd2, %rd51;
	ld.global.f32 	%f156, [%rd52];
	fma.rn.f32 	%f157, %f156, %f156, %f155;
	add.s32 	%r81, %r78, 1536;
	mul.wide.u32 	%rd53, %r81, 4;
	add.s64 	%rd54, %rd2, %rd53;
	ld.global.f32 	%f158, [%rd54];
	fma.rn.f32 	%f159, %f158, %f158, %f157;
	add.s32 	%r82, %r78, 2048;
	mul.wide.u32 	%rd55, %r82, 4;
	add.s64 	%rd56, %rd2, %rd55;
	ld.global.f32 	%f160, [%rd56];
	fma.rn.f32 	%f161, %f160, %f160, %f159;
	add.s32 	%r83, %r78, 2560;
	mul.wide.u32 	%rd57, %r83, 4;
	add.s64 	%rd58, %rd2, %rd57;
	ld.global.f32 	%f162, [%rd58];
	fma.rn.f32 	%f163, %f162, %f162, %f161;
	add.s32 	%r84, %r78, 3072;
	mul.wide.u32 	%rd59, %r84, 4;
	add.s64 	%rd60, %rd2, %rd59;
	ld.global.f32 	%f164, [%rd60];
	fma.rn.f32 	%f165, %f164, %f164, %f163;
	add.s32 	%r85, %r78, 3584;
	mul.wide.u32 	%rd61, %r85, 4;
	add.s64 	%rd62, %rd2, %rd61;
	ld.global.f32 	%f166, [%rd62];
	fma.rn.f32 	%f398, %f166, %f166, %f165;
	add.s32 	%r207, %r207, 4096;
$L__BB1_40:
	setp.eq.s32 	%p13, %r39, 0;
	@%p13 bra 	$L__BB1_46;
	and.b32  	%r42, %r26, 3;
	setp.lt.u32 	%p14, %r39, 4;
	@%p14 bra 	$L__BB1_43;
	add.s32 	%r86, %r207, %r202;
	mul.wide.u32 	%rd63, %r86, 4;
	add.s64 	%rd64, %rd2, %rd63;
	ld.global.f32 	%f168, [%rd64];
	fma.rn.f32 	%f169, %f168, %f168, %f398;
	add.s32 	%r87, %r86, 512;
	mul.wide.u32 	%rd65, %r87, 4;
	add.s64 	%rd66, %rd2, %rd65;
	ld.global.f32 	%f170, [%rd66];
	fma.rn.f32 	%f171, %f170, %f170, %f169;
	add.s32 	%r88, %r86, 1024;
	mul.wide.u32 	%rd67, %r88, 4;
	add.s64 	%rd68, %rd2, %rd67;
	ld.global.f32 	%f172, [%rd68];
	fma.rn.f32 	%f173, %f172, %f172, %f171;
	add.s32 	%r89, %r86, 1536;
	mul.wide.u32 	%rd69, %r89, 4;
	add.s64 	%rd70, %rd2, %rd69;
	ld.global.f32 	%f174, [%rd70];
	fma.rn.f32 	%f398, %f174, %f174, %f173;
	add.s32 	%r207, %r207, 2048;
$L__BB1_43:
	setp.eq.s32 	%p15, %r42, 0;
	@%p15 bra 	$L__BB1_46;
	add.s32 	%r210, %r207, %r202;
	neg.s32 	%r209, %r42;
$L__BB1_45:
	.pragma "nounroll";
	mul.wide.u32 	%rd71, %r210, 4;
	add.s64 	%rd72, %rd2, %rd71;
	ld.global.f32 	%f175, [%rd72];
	fma.rn.f32 	%f398, %f175, %f175, %f398;
	add.s32 	%r210, %r210, 512;
	add.s32 	%r209, %r209, 1;
	setp.ne.s32 	%p16, %r209, 0;
	@%p16 bra 	$L__BB1_45;
$L__BB1_46:
	// begin inline asm
	mov.u32 %r90, %laneid;
	// end inline asm
	mov.b32 	%r92, %f398;
	mov.b32 	%r93, 1;
	mov.b32 	%r114, 31;
	mov.b32 	%r115, -1;
	// begin inline asm
	shfl.sync.down.b32 %r91, %r92, %r93, %r114, %r115;
	// end inline asm
	setp.gt.s32 	%p17, %r90, 30;
	mov.b32 	%f176, %r91;
	add.f32 	%f177, %f398, %f176;
	selp.f32 	%f178, %f398, %f177, %p17;
	mov.b32 	%r97, %f178;
	mov.b32 	%r98, 2;
	// begin inline asm
	shfl.sync.down.b32 %r96, %r97, %r98, %r114, %r115;
	// end inline asm
	setp.gt.s32 	%p18, %r90, 29;
	mov.b32 	%f179, %r96;
	add.f32 	%f180, %f178, %f179;
	selp.f32 	%f181, %f178, %f180, %p18;
	mov.b32 	%r102, %f181;
	mov.b32 	%r103, 4;
	// begin inline asm
	shfl.sync.down.b32 %r101, %r102, %r103, %r114, %r115;
	// end inline asm
	setp.gt.s32 	%p19, %r90, 27;
	mov.b32 	%f182, %r101;
	add.f32 	%f183, %f181, %f182;
	selp.f32 	%f184, %f181, %f183, %p19;
	mov.b32 	%r107, %f184;
	mov.b32 	%r108, 8;
	// begin inline asm
	shfl.sync.down.b32 %r106, %r107, %r108, %r114, %r115;
	// end inline asm
	setp.gt.s32 	%p20, %r90, 23;
	mov.b32 	%f185, %r106;
	add.f32 	%f186, %f184, %f185;
	selp.f32 	%f187, %f184, %f186, %p20;
	mov.b32 	%r112, %f187;
	mov.b32 	%r113, 16;
	// begin inline asm
	shfl.sync.down.b32 %r111, %r112, %r113, %r114, %r115;
	// end inline asm
	setp.gt.s32 	%p21, %r90, 15;
	mov.b32 	%f188, %r111;
	add.f32 	%f38, %f187, %f188;
	selp.f32 	%f399, %f187, %f38, %p21;
	setp.ne.s32 	%p22, %r90, 0;
	@%p22 bra 	$L__BB1_48;
	shr.u32 	%r116, %r21, 3;
	and.b32  	%r117, %r116, 124;
	mov.u32 	%r118, _ZZN3cub18CUB_300001_SM_10006detail6reduce28DeviceReduceSingleTileKernelINS2_10policy_hubIfjN4cuda3std3__44plusIfEEE10Policy1000EN6thrust24THRUST_300001_SM_1000_NS6detail15normal_iteratorINSD_10device_ptrIfEEEEPfjS9_ff6squareIfEEEvT0_T1_T2_T3_T4_T6_E12temp_storage;
	add.s32 	%r119, %r118, %r117;
	st.shared.f32 	[%r119+16], %f38;
$L__BB1_48:
	bar.sync 	0;
	setp.ne.s32 	%p23, %r21, 0;
	@%p23 bra 	$L__BB1_50;
	ld.shared.f32 	%f189, [_ZZN3cub18CUB_300001_SM_10006detail6reduce28DeviceReduceSingleTileKernelINS2_10policy_hubIfjN4cuda3std3__44plusIfEEE10Policy1000EN6thrust24THRUST_300001_SM_1000_NS6detail15normal_iteratorINSD_10device_ptrIfEEEEPfjS9_ff6squareIfEEEvT0_T1_T2_T3_T4_T6_E12temp_storage+20];
	add.f32 	%f190, %f399, %f189;
	ld.shared.f32 	%f191, [_ZZN3cub18CUB_300001_SM_10006detail6reduce28DeviceReduceSingleTileKernelINS2_10policy_hubIfjN4cuda3std3__44plusIfEEE10Policy1000EN6thrust24THRUST_300001_SM_1000_NS6detail15normal_iteratorINSD_10device_ptrIfEEEEPfjS9_ff6squareIfEEEvT0_T1_T2_T3_T4_T6_E12temp_storage+24];
	add.f32 	%f192, %f190, %f191;
	ld.shared.f32 	%f193, [_ZZN3cub18CUB_300001_SM_10006detail6reduce28DeviceReduceSingleTileKernelINS2_10policy_hubIfjN4cuda3std3__44plusIfEEE10Policy1000EN6thrust24THRUST_300001_SM_1000_NS6detail15normal_iteratorINSD_10device_ptrIfEEEEPfjS9_ff6squareIfEEEvT0_T1_T2_T3_T4_T6_E12temp_storage+28];
	add.f32 	%f194, %f192, %f193;
	ld.shared.f32 	%f195, [_ZZN3cub18CUB_300001_SM_10006detail6reduce28DeviceReduceSingleTileKernelINS2_10policy_hubIfjN4cuda3std3__44plusIfEEE10Policy1000EN6thrust24THRUST_300001_SM_1000_NS6detail15normal_iteratorINSD_10device_ptrIfEEEEPfjS9_ff6squareIfEEEvT0_T1_T2_T3_T4_T6_E12temp_storage+32];
	add.f32 	%f196, %f194, %f195;
	ld.shared.f32 	%f197, [_ZZN3cub18CUB_300001_SM_10006detail6reduce28DeviceReduceSingleTileKernelINS2_10policy_hubIfjN4cuda3std3__44plusIfEEE10Policy1000EN6thrust24THRUST_300001_SM_1000_NS6detail15normal_iteratorINSD_10device_ptrIfEEEEPfjS9_ff6squareIfEEEvT0_T1_T2_T3_T4_T6_E12temp_storage+36];
	add.f32 	%f198, %f196, %f197;
	ld.shared.f32 	%f199, [_ZZN3cub18CUB_300001_SM_10006detail6reduce28DeviceReduceSingleTileKernelINS2_10policy_hubIfjN4cuda3std3__44plusIfEEE10Policy1000EN6thrust24THRUST_300001_SM_1000_NS6detail15normal_iteratorINSD_10device_ptrIfEEEEPfjS9_ff6squareIfEEEvT0_T1_T2_T3_T4_T6_E12temp_storage+40];
	add.f32 	%f200, %f198, %f199;
	ld.shared.f32 	%f201, [_ZZN3cub18CUB_300001_SM_10006detail6reduce28DeviceReduceSingleTileKernelINS2_10policy_hubIfjN4cuda3std3__44plusIfEEE10Policy1000EN6thrust24THRUST_300001_SM_1000_NS6detail15normal_iteratorINSD_10device_ptrIfEEEEPfjS9_ff6squareIfEEEvT0_T1_T2_T3_T4_T6_E12temp_storage+44];
	add.f32 	%f202, %f200, %f201;
	ld.shared.f32 	%f203, [_ZZN3cub18CUB_300001_SM_10006detail6reduce28DeviceReduceSingleTileKernelINS2_10policy_hubIfjN4cuda3std3__44plusIfEEE10Policy1000EN6thrust24THRUST_300001_SM_1000_NS6detail15normal_iteratorINSD_10device_ptrIfEEEEPfjS9_ff6squareIfEEEvT0_T1_T2_T3_T4_T6_E12temp_storage+48];
	add.f32 	%f204, %f202, %f203;
	ld.shared.f32 	%f205, [_ZZN3cub18CUB_300001_SM_10006detail6reduce28DeviceReduceSingleTileKernelINS2_10policy_hubIfjN4cuda3std3__44plusIfEEE10Policy1000EN6thrust24THRUST_300001_SM_1000_NS6detail15normal_iteratorINSD_10device_ptrIfEEEEPfjS9_ff6squareIfEEEvT0_T1_T2_T3_T4_T6_E12temp_storage+52];
	add.f32 	%f206, %f204, %f205;
	ld.shared.f32 	%f207, [_ZZN3cub18CUB_300001_SM_10006detail6reduce28DeviceReduceSingleTileKernelINS2_10policy_hubIfjN4cuda3std3__44plusIfEEE10Policy1000EN6thrust24THRUST_300001_SM_1000_NS6detail15normal_iteratorINSD_10device_ptrIfEEEEPfjS9_ff6squareIfEEEvT0_T1_T2_T3_T4_T6_E12temp_storage+56];
	add.f32 	%f208, %f206, %f207;
	ld.shared.f32 	%f209, [_ZZN3cub18CUB_300001_SM_10006detail6reduce28DeviceReduceSingleTileKernelINS2_10policy_hubIfjN4cuda3std3__44plusIfEEE10Policy1000EN6thrust24THRUST_300001_SM_1000_NS6detail15normal_iteratorINSD_10device_ptrIfEEEEPfjS9_ff6squareIfEEEvT0_T1_T2_T3_T4_T6_E12temp_storage+60];
	add.f32 	%f210, %f208, %f209;
	ld.shared.f32 	%f211, [_ZZN3cub18CUB_300001_SM_10006detail6reduce28DeviceReduceSingleTileKernelINS2_10policy_hubIfjN4cuda3std3__44plusIfEEE10Policy1000EN6thrust24THRUST_300001_SM_1000_NS6detail15normal_iteratorINSD_10device_ptrIfEEEEPfjS9_ff6squareIfEEEvT0_T1_T2_T3_T4_T6_E12temp_storage+64];
	add.f32 	%f212, %f210, %f211;
	ld.shared.f32 	%f213, [_ZZN3cub18CUB_300001_SM_10006detail6reduce28DeviceReduceSingleTileKernelINS2_10policy_hubIfjN4cuda3std3__44plusIfEEE10Policy1000EN6thrust24THRUST_300001_SM_1000_NS6detail15normal_iteratorINSD_10device_ptrIfEEEEPfjS9_ff6squareIfEEEvT0_T1_T2_T3_T4_T6_E12temp_storage+68];
	add.f32 	%f214, %f212, %f213;
	ld.shared.f32 	%f215, [_ZZN3cub18CUB_300001_SM_10006detail6reduce28DeviceReduceSingleTileKernelINS2_10policy_hubIfjN4cuda3std3__44plusIfEEE10Policy1000EN6thrust24THRUST_300001_SM_1000_NS6detail15normal_iteratorINSD_10device_ptrIfEEEEPfjS9_ff6squareIfEEEvT0_T1_T2_T3_T4_T6_E12temp_storage+72];
	add.f32 	%f216, %f214, %f215;
	ld.shared.f32 	%f217, [_ZZN3cub18CUB_300001_SM_10006detail6reduce28DeviceReduceSingleTileKernelINS2_10policy_hubIfjN4cuda3std3__44plusIfEEE10Policy1000EN6thrust24THRUST_300001_SM_1000_NS6detail15normal_iteratorINSD_10device_ptrIfEEEEPfjS9_ff6squareIfEEEvT0_T1_T2_T3_T4_T6_E12temp_storage+76];
	add.f32 	%f399, %f216, %f217;
$L__BB1_50:
	mov.u32 	%r192, %tid.x;
	setp.ne.s32 	%p65, %r192, 0;
	@%p65 bra 	$L__BB1_52;
	add.f32 	%f377, %f42, %f399;
	st.global.f32 	[%rd1], %f377;
$L__BB1_52:
	ret;

}
	// .globl	_ZN3cub18CUB_300001_SM_10006detail6reduce18DeviceReduceKernelINS2_10policy_hubIfjN4cuda3std3__44plusIfEEE10Policy1000EN6thrust24THRUST_300001_SM_1000_NS6detail15normal_iteratorINSD_10device_ptrIfEEEEjS9_f6squareIfEEEvT0_PT3_T1_NS0_13GridEvenShareISO_EET2_T4_
.visible .entry _ZN3cub18CUB_300001_SM_10006detail6reduce18DeviceReduceKernelINS2_10policy_hubIfjN4cuda3std3__44plusIfEEE10Policy1000EN6thrust24THRUST_300001_SM_1000_NS6detail15normal_iteratorINSD_10device_ptrIfEEEEjS9_f6squareIfEEEvT0_PT3_T1_NS0_13GridEvenShareISO_EET2_T4_(
	.param .align 8 .b8 _ZN3cub18CUB_300001_SM_10006detail6reduce18DeviceReduceKernelINS2_10policy_hubIfjN4cuda3std3__44plusIfEEE10Policy1000EN6thrust24THRUST_300001_SM_1000_NS6detail15normal_iteratorINSD_10device_ptrIfEEEEjS9_f6squareIfEEEvT0_PT3_T1_NS0_13GridEvenShareISO_EET2_T4__param_0[8],
	.param .u64 .ptr .align 1 _ZN3cub18CUB_300001_SM_10006detail6reduce18DeviceReduceKernelINS2_10policy_hubIfjN4cuda3std3__44plusIfEEE10Policy1000EN6thrust24THRUST_300001_SM_1000_NS6detail15normal_iteratorINSD_10device_ptrIfEEEEjS9_f6squareIfEEEvT0_PT3_T1_NS0_13GridEvenShareISO_EET2_T4__param_1,
	.param .u32 _ZN3cub18CUB_300001_SM_10006detail6reduce18DeviceReduceKernelINS2_10policy_hubIfjN4cuda3std3__44plusIfEEE10Policy1000EN6thrust24THRUST_300001_SM_1000_NS6detail15normal_iteratorINSD_10device_ptrIfEEEEjS9_f6squareIfEEEvT0_PT3_T1_NS0_13GridEvenShareISO_EET2_T4__param_2,
	.param .align 4 .b8 _ZN3cub18CUB_300001_SM_10006detail6reduce18DeviceReduceKernelINS2_10policy_hubIfjN4cuda3std3__44plusIfEEE10Policy1000EN6thrust24THRUST_300001_SM_1000_NS6detail15normal_iteratorINSD_10device_ptrIfEEEEjS9_f6squareIfEEEvT0_PT3_T1_NS0_13GridEvenShareISO_EET2_T4__param_3[40],
	.param .align 1 .b8 _ZN3cub18CUB_300001_SM_10006detail6reduce18DeviceReduceKernelINS2_10policy_hubIfjN4cuda3std3__44plusIfEEE10Policy1000EN6thrust24THRUST_300001_SM_1000_NS6detail15normal_iteratorINSD_10device_ptrIfEEEEjS9_f6squareIfEEEvT0_PT3_T1_NS0_13GridEvenShareISO_EET2_T4__param_4[1],
	.param .align 1 .b8 _ZN3cub18CUB_300001_SM_10006detail6reduce18DeviceReduceKernelINS2_10policy_hubIfjN4cuda3std3__44plusIfEEE10Policy1000EN6thrust24THRUST_300001_SM_1000_NS6detail15normal_iteratorINSD_10device_ptrIfEEEEjS9_f6squareIfEEEvT0_PT3_T1_NS0_13GridEvenShareISO_EET2_T4__param_5[1]
)
.maxntid 512
{
	.reg .pred 	%p<65>;
	.reg .b16 	%rs<4>;
	.reg .b32 	%r<277>;
	.reg .b32 	%f<396>;
	.reg .b64 	%rd<129>;
	// demoted variable
	.shared .align 4 .b8 _ZZN3cub18CUB_300001_SM_10006detail6reduce18DeviceReduceKernelINS2_10policy_hubIfjN4cuda3std3__44plusIfEEE10Policy1000EN6thrust24THRUST_300001_SM_1000_NS6detail15normal_iteratorINSD_10device_ptrIfEEEEjS9_f6squareIfEEEvT0_PT3_T1_NS0_13GridEvenShareISO_EET2_T4_E12temp_storage[84];
	ld.param.u32 	%r1, [_ZN3cub18CUB_300001_SM_10006detail6reduce18DeviceReduceKernelINS2_10policy_hubIfjN4cuda3std3__44plusIfEEE10Policy1000EN6thrust24THRUST_300001_SM_1000_NS6detail15normal_iteratorINSD_10device_ptrIfEEEEjS9_f6squareIfEEEvT0_PT3_T1_NS0_13GridEvenShareISO_EET2_T4__param_3+20];
	ld.param.u32 	%r2, [_ZN3cub18CUB_300001_SM_10006detail6reduce18DeviceReduceKernelINS2_10policy_hubIfjN4cuda3std3__44plusIfEEE10Policy1000EN6thrust24THRUST_300001_SM_1000_NS6detail15normal_iteratorINSD_10device_ptrIfEEEEjS9_f6squareIfEEEvT0_PT3_T1_NS0_13GridEvenShareISO_EET2_T4__param_3+24];
	ld.param.u64 	%rd3, [_ZN3cub18CUB_300001_SM_10006detail6reduce18DeviceReduceKernelINS2_10policy_hubIfjN4cuda3std3__44plusIfEEE10Policy1000EN6thrust24THRUST_300001_SM_1000_NS6detail15normal_iteratorINSD_10device_ptrIfEEEEjS9_f6squareIfEEEvT0_PT3_T1_NS0_13GridEvenShareISO_EET2_T4__param_0];
	ld.param.u64 	%rd2, [_ZN3cub18CUB_300001_SM_10006detail6reduce18DeviceReduceKernelINS2_10policy_hubIfjN4cuda3std3__44plusIfEEE10Policy1000EN6thrust24THRUST_300001_SM_1000_NS6detail15normal_iteratorINSD_10device_ptrIfEEEEjS9_f6squareIfEEEvT0_PT3_T1_NS0_13GridEvenShareISO_EET2_T4__param_1];
	cvta.to.global.u64 	%rd1, %rd3;
	mov.u32 	%r3, %ctaid.x;
	shl.b32 	%r4, %r2, 13;
	shl.b32 	%r268, %r3, 13;
	sub.s32 	%r6, %r1, %r268;
	setp.gt.u32 	%p1, %r6, 8191;
	@%p1 bra 	$L__BB2_26;
	mov.u32 	%r7, %tid.x;
	setp.ge.u32 	%p23, %r7, %r6;
	mov.f32 	%f384, 0f00000000;
	mov.u32 	%r259, %r7;
	@%p23 bra 	$L__BB2_3;
	add.s32 	%r153, %r268, %r7;
	mul.wide.u32 	%rd66, %r153, 4;
	add.s64 	%rd67, %rd1, %rd66;
	ld.global.f32 	%f217, [%rd67];
	mul.f32 	%f384, %f217, %f217;
	add.s32 	%r259, %r7, 512;
$L__BB2_3:
	setp.ge.u32 	%p24, %r259, %r6;
	@%p24 bra 	$L__BB2_17;
	not.b32 	%r154, %r259;
	add.s32 	%r155, %r1, %r154;
	sub.s32 	%r156, %r155, %r268;
	shr.u32 	%r157, %r156, 9;
	add.s32 	%r10, %r157, 1;
	and.b32  	%r11, %r10, 15;
	setp.lt.u32 	%p25, %r156, 7680;
	@%p25 bra 	$L__BB2_8;
	or.b32  	%r258, %r259, 4096;
	add.s32 	%r257, %r259, %r268;
	and.b32  	%r158, %r10, 16777200;
	neg.s32 	%r256, %r158;
$L__BB2_6:
	.pragma "nounroll";
	mul.wide.u32 	%rd68, %r257, 4;
	add.s64 	%rd69, %rd1, %rd68;
	ld.global.f32 	%f219, [%rd69];
	fma.rn.f32 	%f220, %f219, %f219, %f384;
	add.s32 	%r159, %r257, 512;
	mul.wide.u32 	%rd70, %r159, 4;
	add.s64 	%rd71, %rd1, %rd70;
	ld.global.f32 	%f221, [%rd71];
	fma.rn.f32 	%f222, %f221, %f221, %f220;
	add.s32 	%r160, %r257, 1024;
	mul.wide.u32 	%rd72, %r160, 4;
	add.s64 	%rd73, %rd1, %rd72;
	ld.global.f32 	%f223, [%rd73];
	fma.rn.f32 	%f224, %f223, %f223, %f222;
	add.s32 	%r161, %r257, 1536;
	mul.wide.u32 	%rd74, %r161, 4;
	add.s64 	%rd75, %rd1, %rd74;
	ld.global.f32 	%f225, [%rd75];
	fma.rn.f32 	%f226, %f225, %f225, %f224;
	add.s32 	%r162, %r257, 2048;
	mul.wide.u32 	%rd76, %r162, 4;
	add.s64 	%rd77, %rd1, %rd76;
	ld.global.f32 	%f227, [%rd77];
	fma.rn.f32 	%f228, %f227, %f227, %f226;
	add.s32 	%r163, %r257, 2560;
	mul.wide.u32 	%rd78, %r163, 4;
	add.s64 	%rd79, %rd1, %rd78;
	ld.global.f32 	%f229, [%rd79];
	fma.rn.f32 	%f230, %f229, %f229, %f228;
	add.s32 	%r164, %r257, 3072;
	mul.wide.u32 	%rd80, %r164, 4;
	add.s64 	%rd81, %rd1, %rd80;
	ld.global.f32 	%f231, [%rd81];
	fma.rn.f32 	%f232, %f231, %f231, %f230;
	add.s32 	%r165, %r257, 3584;
	mul.wide.u32 	%rd82, %r165, 4;
	add.s64 	%rd83, %rd1, %rd82;
	ld.global.f32 	%f233, [%rd83];
	fma.rn.f32 	%f234, %f233, %f233, %f232;
	add.s32 	%r166, %r257, 4096;
	mul.wide.u32 	%rd84, %r166, 4;
	add.s64 	%rd85, %rd1, %rd84;
	ld.global.f32 	%f235, [%rd85];
	fma.rn.f32 	%f236, %f235, %f235, %f234;
	add.s32 	%r167, %r257, 4608;
	mul.wide.u32 	%rd86, %r167, 4;
	add.s64 	%rd87, %rd1, %rd86;
	ld.global.f32 	%f237, [%rd87];
	fma.rn.f32 	%f238, %f237, %f237, %f236;
	add.s32 	%r168, %r257, 5120;
	mul.wide.u32 	%rd88, %r168, 4;
	add.s64 	%rd89, %rd1, %rd88;
	ld.global.f32 	%f239, [%rd89];
	fma.rn.f32 	%f240, %f239, %f239, %f238;
	add.s32 	%r169, %r257, 5632;
	mul.wide.u32 	%rd90, %r169, 4;
	add.s64 	%rd91, %rd1, %rd90;
	ld.global.f32 	%f241, [%rd91];
	fma.rn.f32 	%f242, %f241, %f241, %f240;
	add.s32 	%r170, %r257, 6144;
	mul.wide.u32 	%rd92, %r170, 4;
	add.s64 	%rd93, %rd1, %rd92;
	ld.global.f32 	%f243, [%rd93];
	fma.rn.f32 	%f244, %f243, %f243, %f242;
	add.s32 	%r171, %r257, 6656;
	mul.wide.u32 	%rd94, %r171, 4;
	add.s64 	%rd95, %rd1, %rd94;
	ld.global.f32 	%f245, [%rd95];
	fma.rn.f32 	%f246, %f245, %f245, %f244;
	add.s32 	%r172, %r257, 7168;
	mul.wide.u32 	%rd96, %r172, 4;
	add.s64 	%rd97, %rd1, %rd96;
	ld.global.f32 	%f247, [%rd97];
	fma.rn.f32 	%f248, %f247, %f247, %f246;
	add.s32 	%r173, %r257, 7680;
	mul.wide.u32 	%rd98, %r173, 4;
	add.s64 	%rd99, %rd1, %rd98;
	ld.global.f32 	%f249, [%rd99];
	fma.rn.f32 	%f384, %f249, %f249, %f248;
	add.s32 	%r258, %r258, 8192;
	add.s32 	%r257, %r257, 8192;
	add.s32 	%r256, %r256, 16;
	setp.ne.s32 	%p26, %r256, 0;
	@%p26 bra 	$L__BB2_6;
	add.s32 	%r259, %r258, -4096;
$L__BB2_8:
	setp.eq.s32 	%p27, %r11, 0;
	@%p27 bra 	$L__BB2_17;
	and.b32  	%r23, %r10, 7;
	setp.lt.u32 	%p28, %r11, 8;
	@%p28 bra 	$L__BB2_11;
	add.s32 	%r174, %r268, %r259;
	mul.wide.u32 	%rd100, %r174, 4;
	add.s64 	%rd101, %rd1, %rd100;
	ld.global.f32 	%f251, [%rd101];
	fma.rn.f32 	%f252, %f251, %f251, %f384;
	add.s32 	%r175, %r174, 512;
	mul.wide.u32 	%rd102, %r175, 4;
	add.s64 	%rd103, %rd1, %rd102;
	ld.global.f32 	%f253, [%rd103];
	fma.rn.f32 	%f254, %f253, %f253, %f252;
	add.s32 	%r176, %r174, 1024;
	mul.wide.u32 	%rd104, %r176, 4;
	add.s64 	%rd105, %rd1, %rd104;
	ld.global.f32 	%f255, [%rd105];
	fma.rn.f32 	%f256, %f255, %f255, %f254;
	add.s32 	%r177, %r174, 1536;
	mul.wide.u32 	%rd106, %r177, 4;
	add.s64 	%rd107, %rd1, %rd106;
	ld.global.f32 	%f257, [%rd107];
	fma.rn.f32 	%f258, %f257, %f257, %f256;
	add.s32 	%r178, %r174, 2048;
	mul.wide.u32 	%rd108, %r178, 4;
	add.s64 	%rd109, %rd1, %rd108;
	ld.global.f32 	%f259, [%rd109];
	fma.rn.f32 	%f260, %f259, %f259, %f258;
	add.s32 	%r179, %r174, 2560;
	mul.wide.u32 	%rd110, %r179, 4;
	add.s64 	%rd111, %rd1, %rd110;
	ld.global.f32 	%f261, [%rd111];
	fma.rn.f32 	%f262, %f261, %f261, %f260;
	add.s32 	%r180, %r174, 3072;
	mul.wide.u32 	%rd112, %r180, 4;
	add.s64 	%rd113, %rd1, %rd112;
	ld.global.f32 	%f263, [%rd113];
	fma.rn.f32 	%f264, %f263, %f263, %f262;
	add.s32 	%r181, %r174, 3584;
	mul.wide.u32 	%rd114, %r181, 4;
	add.s64 	%rd115, %rd1, %rd114;
	ld.global.f32 	%f265, [%rd115];
	fma.rn.f32 	%f384, %f265, %f265, %f264;
	add.s32 	%r259, %r259, 4096;
$L__BB2_11:
	setp.eq.s32 	%p29, %r23, 0;
	@%p29 bra 	$L__BB2_17;
	and.b32  	%r26, %r10, 3;
	setp.lt.u32 	%p30, %r23, 4;
	@%p30 bra 	$L__BB2_14;
	add.s32 	%r182, %r268, %r259;
	mul.wide.u32 	%rd116, %r182, 4;
	add.s64 	%rd117, %rd1, %rd116;
	ld.global.f32 	%f267, [%rd117];
	fma.rn.f32 	%f268, %f267, %f267, %f384;
	add.s32 	%r183, %r182, 512;
	mul.wide.u32 	%rd118, %r183, 4;
	add.s64 	%rd119, %rd1, %rd118;
	ld.global.f32 	%f269, [%rd119];
	fma.rn.f32 	%f270, %f269, %f269, %f268;
	add.s32 	%r184, %r182, 1024;
	mul.wide.u32 	%rd120, %r184, 4;
	add.s64 	%rd121, %rd1, %rd120;
	ld.global.f32 	%f271, [%rd121];
	fma.rn.f32 	%f272, %f271, %f271, %f270;
	add.s32 	%r185, %r182, 1536;
	mul.wide.u32 	%rd122, %r185, 4;
	add.s64 	%rd123, %rd1, %rd122;
	ld.global.f32 	%f273, [%rd123];
	fma.rn.f32 	%f384, %f273, %f273, %f272;
	add.s32 	%r259, %r259, 2048;
$L__BB2_14:
	setp.eq.s32 	%p31, %r26, 0;
	@%p31 bra 	$L__BB2_17;
	add.s32 	%r263, %r259, %r268;
	neg.s32 	%r262, %r26;
$L__BB2_16:
	.pragma "nounroll";
	mul.wide.u32 	%rd124, %r263, 4;
	add.s64 	%rd125, %rd1, %rd124;
	ld.global.f32 	%f274, [%rd125];
	fma.rn.f32 	%f384, %f274, %f274, %f384;
	add.s32 	%r263, %r263, 512;
	add.s32 	%r262, %r262, 1;
	setp.ne.s32 	%p32, %r262, 0;
	@%p32 bra 	$L__BB2_16;
$L__BB2_17:
	setp.lt.u32 	%p33, %r6, 512;
	@%p33 bra 	$L__BB2_22;
	// begin inline asm
	mov.u32 %r224, %laneid;
	// end inline asm
	mov.b32 	%r226, %f384;
	mov.b32 	%r227, 1;
	mov.b32 	%r248, 31;
	mov.b32 	%r249, -1;
	// begin inline asm
	shfl.sync.down.b32 %r225, %r226, %r227, %r248, %r249;
	// end inline asm
	setp.gt.s32 	%p57, %r224, 30;
	mov.b32 	%f333, %r225;
	add.f32 	%f334, %f384, %f333;
	selp.f32 	%f335, %f384, %f334, %p57;
	mov.b32 	%r231, %f335;
	mov.b32 	%r232, 2;
	// begin inline asm
	shfl.sync.down.b32 %r230, %r231, %r232, %r248, %r249;
	// end inline asm
	setp.gt.s32 	%p58, %r224, 29;
	mov.b32 	%f336, %r230;
	add.f32 	%f337, %f335, %f336;
	selp.f32 	%f338, %f335, %f337, %p58;
	mov.b32 	%r236, %f338;
	mov.b32 	%r237, 4;
	// begin inline asm
	shfl.sync.down.b32 %r235, %r236, %r237, %r248, %r249;
	// end inline asm
	setp.gt.s32 	%p59, %r224, 27;
	mov.b32 	%f339, %r235;
	add.f32 	%f340, %f338, %f339;
	selp.f32 	%f341, %f338, %f340, %p59;
	mov.b32 	%r241, %f341;
	mov.b32 	%r242, 8;
	// begin inline asm
	shfl.sync.down.b32 %r240, %r241, %r242, %r248, %r249;
	// end inline asm
	setp.gt.s32 	%p60, %r224, 23;
	mov.b32 	%f342, %r240;
	add.f32 	%f343, %f341, %f342;
	selp.f32 	%f344, %f341, %f343, %p60;
	mov.b32 	%r246, %f344;
	mov.b32 	%r247, 16;
	// begin inline asm
	shfl.sync.down.b32 %r245, %r246, %r247, %r248, %r249;
	// end inline asm
	setp.gt.s32 	%p61, %r224, 15;
	mov.b32 	%f345, %r245;
	add.f32 	%f16, %f344, %f345;
	selp.f32 	%f395, %f344, %f16, %p61;
	setp.ne.s32 	%p62, %r224, 0;
	@%p62 bra 	$L__BB2_20;
	shr.u32 	%r250, %r7, 3;
	and.b32  	%r251, %r250, 124;
	mov.u32 	%r252, _ZZN3cub18CUB_300001_SM_10006detail6reduce18DeviceReduceKernelINS2_10policy_hubIfjN4cuda3std3__44plusIfEEE10Policy1000EN6thrust24THRUST_300001_SM_1000_NS6detail15normal_iteratorINSD_10device_ptrIfEEEEjS9_f6squareIfEEEvT0_PT3_T1_NS0_13GridEvenShareISO_EET2_T4_E12temp_storage;
	add.s32 	%r253, %r252, %r251;
	st.shared.f32 	[%r253+16], %f16;
$L__BB2_20:
	bar.sync 	0;
	setp.ne.s32 	%p63, %r7, 0;
	@%p63 bra 	$L__BB2_48;
	ld.shared.f32 	%f346, [_ZZN3cub18CUB_300001_SM_10006detail6reduce18DeviceReduceKernelINS2_10policy_hubIfjN4cuda3std3__44plusIfEEE10Policy1000EN6thrust24THRUST_300001_SM_1000_NS6detail15normal_iteratorINSD_10device_ptrIfEEEEjS9_f6squareIfEEEvT0_PT3_T1_NS0_13GridEvenShareISO_EET2_T4_E12temp_storage+20];
	add.f32 	%f347, %f395, %f346;
	ld.shared.f32 	%f348, [_ZZN3cub18CUB_300001_SM_10006detail6reduce18DeviceReduceKernelINS2_10policy_hubIfjN4cuda3std3__44plusIfEEE10Policy1000EN6thrust24THRUST_300001_SM_1000_NS6detail15normal_iteratorINSD_10device_ptrIfEEEEjS9_f6squareIfEEEvT0_PT3_T1_NS0_13GridEvenShareISO_EET2_T4_E12temp_storage+24];
	add.f32 	%f349, %f347, %f348;
	ld.shared.f32 	%f350, [_ZZN3cub18CUB_300001_SM_10006detail6reduce18DeviceReduceKernelINS2_10policy_hubIfjN4cuda3std3__44plusIfEEE10Policy1000EN6thrust24THRUST_300001_SM_1000_NS6detail15normal_iteratorINSD_10device_ptrIfEEEEjS9_f6squareIfEEEvT0_PT3_T1_NS0_13GridEvenShareISO_EET2_T4_E12temp_storage+28];
	add.f32 	%f351, %f349, %f350;
	ld.shared.f32 	%f352, [_ZZN3cub18CUB_300001_SM_10006detail6reduce18DeviceReduceKernelINS2_10policy_hubIfjN4cuda3std3__44plusIfEEE10Policy1000EN6thrust24THRUST_300001_SM_1000_NS6detail15normal_iteratorINSD_10device_ptrIfEEEEjS9_f6squareIfEEEvT0_PT3_T1_NS0_13GridEvenShareISO_EET2_T4_E12temp_storage+32];
	add.f32 	%f353, %f351, %f352;
	ld.shared.f32 	%f354, [_ZZN3cub18CUB_300001_SM_10006detail6reduce18DeviceReduceKernelINS2_10policy_hubIfjN4cuda3std3__44plusIfEEE10Policy1000EN6thrust24THRUST_300001_SM_1000_NS6detail15normal_iteratorINSD_10device_ptrIfEEEEjS9_f6squareIfEEEvT0_PT3_T1_NS0_13GridEvenShareISO_EET2_T4_E12temp_storage+36];
	add.f32 	%f355, %f353, %f354;
	ld.shared.f32 	%f356, [_ZZN3cub18CUB_300001_SM_10006detail6reduce18DeviceReduceKernelINS2_10policy_hubIfjN4cuda3std3__44plusIfEEE10Policy1000EN6thrust24THRUST_300001_SM_1000_NS6detail15normal_iteratorINSD_10device_ptrIfEEEEjS9_f6squareIfEEEvT0_PT3_T1_NS0_13GridEvenShareISO_EET2_T4_E12temp_storage+40];
	add.f32 	%f357, %f355, %f356;
	ld.shared.f32 	%f358, [_ZZN3cub18CUB_300001_SM_10006detail6reduce18DeviceReduceKernelINS2_10policy_hubIfjN4cuda3std3__44plusIfEEE10Policy1000EN6thrust24THRUST_300001_SM_1000_NS6detail15normal_iteratorINSD_10device_ptrIfEEEEjS9_f6squareIfEEEvT0_PT3_T1_NS0_13GridEvenShareISO_EET2_T4_E12temp_storage+44];
	add.f32 	%f359, %f357, %f358;
	ld.shared.f32 	%f360, [_ZZN3cub18CUB_300001_SM_10006detail6reduce18DeviceReduceKernelINS2_10policy_hubIfjN4cuda3std3__44plusIfEEE10Policy1000EN6thrust24THRUST_300001_SM_1000_NS6detail15normal_iteratorINSD_10device_ptrIfEEEEjS9_f6squareIfEEEvT0_PT3_T1_NS0_13GridEvenShareISO_EET2_T4_E12temp_storage+48];
	add.f32 	%f361, %f359, %f360;
	ld.shared.f32 	%f362, [_ZZN3cub18CUB_300001_SM_10006detail6reduce18DeviceReduceKernelINS2_10policy_hubIfjN4cuda3std3__44plusIfEEE10Policy1000EN6thrust24THRUST_300001_SM_1000_NS6detail15normal_iteratorINSD_10device_ptrIfEEEEjS9_f6squareIfEEEvT0_PT3_T1_NS0_13GridEvenShareISO_EET2_T4_E12temp_storage+52];
	add.f32 	%f363, %f361, %f362;
	ld.shared.f32 	%f364, [_ZZN3cub18CUB_300001_SM_10006detail6reduce18DeviceReduceKernelINS2_10policy_hubIfjN4cuda3std3__44plusIfEEE10Policy1000EN6thrust24THRUST_300001_SM_1000_NS6detail15normal_iteratorINSD_10device_ptrIfEEEEjS9_f6squareIfEEEvT0_PT3_T1_NS0_13GridEvenShareISO_EET2_T4_E12temp_storage+56];
	add.f32 	%f365, %f363, %f364;
	ld.shared.f32 	%f366, [_ZZN3cub18CUB_300001_SM_10006detail6reduce18DeviceReduceKernelINS2_10policy_hubIfjN4cuda3std3__44plusIfEEE10Policy1000EN6thrust24THRUST_300001_SM_1000_NS6detail15normal_iteratorINSD_10device_ptrIfEEEEjS9_f6squareIfEEEvT0_PT3_T1_NS0_13GridEvenShareISO_EET2_T4_E12temp_storage+60];
	add.f32 	%f367, %f365, %f366;
	ld.shared.f32 	%f368, [_ZZN3cub18CUB_300001_SM_10006detail6reduce18DeviceReduceKernelINS2_10policy_hubIfjN4cuda3std3__44plusIfEEE10Policy1000EN6thrust24THRUST_300001_SM_1000_NS6detail15normal_iteratorINSD_10device_ptrIfEEEEjS9_f6squareIfEEEvT0_PT3_T1_NS0_13GridEvenShareISO_EET2_T4_E12temp_storage+64];
	add.f32 	%f369, %f367, %f368;
	ld.shared.f32 	%f370, [_ZZN3cub18CUB_300001_SM_10006detail6reduce18DeviceReduceKernelINS2_10policy_hubIfjN4cuda3std3__44plusIfEEE10Policy1000EN6thrust24THRUST_300001_SM_1000_NS6detail15normal_iteratorINSD_10device_ptrIfEEEEjS9_f6squareIfEEEvT0_PT3_T1_NS0_13GridEvenShareISO_EET2_T4_E12temp_storage+68];
	add.f32 	%f371, %f369, %f370;
	ld.shared.f32 	%f372, [_ZZN3cub18CUB_300001_SM_10006detail6reduce18DeviceReduceKernelINS2_10policy_hubIfjN4cuda3std3__44plusIfEEE10Policy1000EN6thrust24THRUST_300001_SM_1000_NS6detail15normal_iteratorINSD_10device_ptrIfEEEEjS9_f6squareIfEEEvT0_PT3_T1_NS0_13GridEvenShareISO_EET2_T4_E12temp_storage+72];
	add.f32 	%f373, %f371, %f372;
	ld.shared.f32 	%f374, [_ZZN3cub18CUB_300001_SM_10006detail6reduce18DeviceReduceKernelINS2_10policy_hubIfjN4cuda3std3__44plusIfEEE10Policy1000EN6thrust24THRUST_300001_SM_1000_NS6detail15normal_iteratorINSD_10device_ptrIfEEEEjS9_f6squareIfEEEvT0_PT3_T1_NS0_13GridEvenShareISO_EET2_T4_E12temp_storage+76];
	add.f32 	%f395, %f373, %f374;
	bra.uni 	$L__BB2_48;
$L__BB2_22:
	// begin inline asm
	mov.u32 %r186, %laneid;
	// end inline asm
	and.b32  	%r212, %r7, 992;
	add.s32 	%r213, %r212, 32;
	setp.gt.u32 	%p34, %r213, %r6;
	not.b32 	%r214, %r212;
	add.s32 	%r215, %r6, %r214;
	selp.b32 	%r210, %r215, 31, %p34;
	mov.b32 	%r188, %f384;
	mov.b32 	%r189, 1;
	mov.b32 	%r211, -1;
	// begin inline asm
	shfl.sync.down.b32 %r187, %r188, %r189, %r210, %r211;
	// end inline asm
	setp.lt.s32 	%p35, %r186, %r210;
	mov.b32 	%f275, %r187;
	add.f32 	%f276, %f384, %f275;
	selp.f32 	%f277, %f276, %f384, %p35;
	mov.b32 	%r193, %f277;
	mov.b32 	%r194, 2;
	// begin inline asm
	shfl.sync.down.b32 %r192, %r193, %r194, %r210, %r211;
	// end inline asm
	add.s32 	%r216, %r186, 2;
	setp.gt.s32 	%p36, %r216, %r210;
	mov.b32 	%f278, %r192;
	add.f32 	%f279, %f277, %f278;
	selp.f32 	%f280, %f277, %f279, %p36;
	mov.b32 	%r198, %f280;
	mov.b32 	%r199, 4;
	// begin inline asm
	shfl.sync.down.b32 %r197, %r198, %r199, %r210, %r211;
	// end inline asm
	add.s32 	%r217, %r186, 4;
	setp.gt.s32 	%p37, %r217, %r210;
	mov.b32 	%f281, %r197;
	add.f32 	%f282, %f280, %f281;
	selp.f32 	%f283, %f280, %f282, %p37;
	mov.b32 	%r203, %f283;
	mov.b32 	%r204, 8;
	// begin inline asm
	shfl.sync.down.b32 %r202, %r203, %r204, %r210, %r211;
	// end inline asm
	add.s32 	%r218, %r186, 8;
	setp.gt.s32 	%p38, %r218, %r210;
	mov.b32 	%f284, %r202;
	add.f32 	%f285, %f283, %f284;
	selp.f32 	%f286, %f283, %f285, %p38;
	mov.b32 	%r208, %f286;
	mov.b32 	%r209, 16;
	// begin inline asm
	shfl.sync.down.b32 %r207, %r208, %r209, %r210, %r211;
	// end inline asm
	add.s32 	%r219, %r186, 16;
	setp.gt.s32 	%p39, %r219, %r210;
	mov.b32 	%f287, %r207;
	add.f32 	%f288, %f286, %f287;
	selp.f32 	%f395, %f286, %f288, %p39;
	setp.ne.s32 	%p40, %r186, 0;
	@%p40 bra 	$L__BB2_24;
	shr.u32 	%r220, %r7, 3;
	and.b32  	%r221, %r220, 124;
	mov.u32 	%r222, _ZZN3cub18CUB_300001_SM_10006detail6reduce18DeviceReduceKernelINS2_10policy_hubIfjN4cuda3std3__44plusIfEEE10Policy1000EN6thrust24THRUST_300001_SM_1000_NS6detail15normal_iteratorINSD_10device_ptrIfEEEEjS9_f6squareIfEEEvT0_PT3_T1_NS0_13GridEvenShareISO_EET2_T4_E12temp_storage;
	add.s32 	%r223, %r222, %r221;
	st.shared.f32 	[%r223+16], %f395;
$L__BB2_24:
	bar.sync 	0;
	setp.ne.s32 	%p41, %r7, 0;
	@%p41 bra 	$L__BB2_48;
	setp.gt.u32 	%p42, %r6, 32;
	ld.shared.f32 	%f289, [_ZZN3cub18CUB_300001_SM_10006detail6reduce18DeviceReduceKernelINS2_10policy_hubIfjN4cuda3std3__44plusIfEEE10Policy1000EN6thrust24THRUST_300001_SM_1000_NS6detail15normal_iteratorINSD_10device_ptrIfEEEEjS9_f6squareIfEEEvT0_PT3_T1_NS0_13GridEvenShareISO_EET2_T4_E12temp_storage+20];
	add.f32 	%f290, %f395, %f289;
	selp.f32 	%f291, %f290, %f395, %p42;
	setp.gt.u32 	%p43, %r6, 64;
	ld.shared.f32 	%f292, [_ZZN3cub18CUB_300001_SM_10006detail6reduce18DeviceReduceKernelINS2_10policy_hubIfjN4cuda3std3__44plusIfEEE10Policy1000EN6thrust24THRUST_300001_SM_1000_NS6detail15normal_iteratorINSD_10device_ptrIfEEEEjS9_f6squareIfEEEvT0_PT3_T1_NS0_13GridEvenShareISO_EET2_T4_E12temp_storage+24];
	add.f32 	%f293, %f292, %f291;
	selp.f32 	%f294, %f293, %f291, %p43;
	setp.gt.u32 	%p44, %r6, 96;
	ld.shared.f32 	%f295, [_ZZN3cub18CUB_300001_SM_10006detail6reduce18DeviceReduceKernelINS2_10policy_hubIfjN4cuda3std3__44plusIfEEE10Policy1000EN6thrust24THRUST_300001_SM_1000_NS6detail15normal_iteratorINSD_10device_ptrIfEEEEjS9_f6squareIfEEEvT0_PT3_T1_NS0_13GridEvenShareISO_EET2_T4_E12temp_storage+28];
	add.f32 	%f296, %f295, %f294;
	selp.f32 	%f297, %f296, %f294, %p44;
	setp.gt.u32 	%p45, %r6, 128;
	ld.shared.f32 	%f298, [_ZZN3cub18CUB_300001_SM_10006detail6reduce18DeviceReduceKernelINS2_10policy_hubIfjN4cuda3std3__44plusIfEEE10Policy1000EN6thrust24THRUST_300001_SM_1000_NS6detail15normal_iteratorINSD_10device_ptrIfEEEEjS9_f6squareIfEEEvT0_PT3_T1_NS0_13GridEvenShareISO_EET2_T4_E12temp_storage+32];
	add.f32 	%f299, %f298, %f297;
	selp.f32 	%f300, %f299, %f297, %p45;
	setp.gt.u32 	%p46, %r6, 160;
	ld.shared.f32 	%f301, [_ZZN3cub18CUB_300001_SM_10006detail6reduce18DeviceReduceKernelINS2_10policy_hubIfjN4cuda3std3__44plusIfEEE10Policy1000EN6thrust24THRUST_300001_SM_1000_NS6detail15normal_iteratorINSD_10device_ptrIfEEEEjS9_f6squareIfEEEvT0_PT3_T1_NS0_13GridEvenShareISO_EET2_T4_E12temp_storage+36];
	add.f32 	%f302, %f301, %f300;
	selp.f32 	%f303, %f302, %f300, %p46;
	setp.gt.u32 	%p47, %r6, 192;
	ld.shared.f32 	%f304, [_ZZN3cub18CUB_300001_SM_10006detail6reduce18DeviceReduceKernelINS2_10policy_hubIfjN4cuda3std3__44plusIfEEE10Policy1000EN6thrust24THRUST_300001_SM_1000_NS6detail15normal_iteratorINSD_10device_ptrIfEEEEjS9_f6squareIfEEEvT0_PT3_T1_NS0_13GridEvenShareISO_EET2_T4_E12temp_storage+40];
	add.f32 	%f305, %f304, %f303;
	selp.f32 	%f306, %f305, %f303, %p47;
	setp.gt.u32 	%p48, %r6, 224;
	ld.shared.f32 	%f307, [_ZZN3cub18CUB_300001_SM_10006detail6reduce18DeviceReduceKernelINS2_10policy_hubIfjN4cuda3std3__44plusIfEEE10Policy1000EN6thrust24THRUST_300001_SM_1000_NS6detail15normal_iteratorINSD_10device_ptrIfEEEEjS9_f6squareIfEEEvT0_PT3_T1_NS0_13GridEvenShareISO_EET2_T4_E12temp_storage+44];
	add.f32 	%f308, %f307, %f306;
	selp.f32 	%f309, %f308, %f306, %p48;
	setp.gt.u32 	%p49, %r6, 256;
	ld.shared.f32 	%f310, [_ZZN3cub18CUB_300001_SM_10006detail6reduce18DeviceReduceKernelINS2_10policy_hubIfjN4cuda3std3__44plusIfEEE10Policy1000EN6thrust24THRUST_300001_SM_1000_NS6detail15normal_iteratorINSD_10device_ptrIfEEEEjS9_f6squareIfEEEvT0_PT3_T1_NS0_13GridEvenShareISO_EET2_T4_E12temp_storage+48];
	add.f32 	%f311, %f310, %f309;
	selp.f32 	%f312, %f311, %f309, %p49;
	setp.gt.u32 	%p50, %r6, 288;
	ld.shared.f32 	%f313, [_ZZN3cub18CUB_300001_SM_10006detail6reduce18DeviceReduceKernelINS2_10policy_hubIfjN4cuda3std3__44plusIfEEE10Policy1000EN6thrust24THRUST_300001_SM_1000_NS6detail15normal_iteratorINSD_10device_ptrIfEEEEjS9_f6squareIfEEEvT0_PT3_T1_NS0_13GridEvenShareISO_EET2_T4_E12temp_storage+52];
	add.f32 	%f314, %f313, %f312;
	selp.f32 	%f315, %f314, %f312, %p50;
	setp.gt.u32 	%p51, %r6, 320;
	ld.shared.f32 	%f316, [_ZZN3cub18CUB_300001_SM_10006detail6reduce18DeviceReduceKernelINS2_10policy_hubIfjN4cuda3std3__44plusIfEEE10Policy1000EN6thrust24THRUST_300001_SM_1000_NS6detail15normal_iteratorINSD_10device_ptrIfEEEEjS9_f6squareIfEEEvT0_PT3_T1_NS0_13GridEvenShareISO_EET2_T4_E12temp_storage+56];
	add.f32 	%f317, %f316, %f315;
	selp.f32 	%f318, %f317, %f315, %p51;
	setp.gt.u32 	%p52, %r6, 352;
	ld.shared.f32 	%f319, [_ZZN3cub18CUB_300001_SM_10006detail6reduce18DeviceReduceKernelINS2_10policy_hubIfjN4cuda3std3__44plusIfEEE10Policy1000EN6thrust24THRUST_300001_SM_1000_NS6detail15normal_iteratorINSD_10device_ptrIfEEEEjS9_f6squareIfEEEvT0_PT3_T1_NS0_13GridEvenShareISO_EET2_T4_E12temp_storage+60];
	add.f32 	%f320, %f319, %f318;
	selp.f32 	%f321, %f320, %f318, %p52;
	setp.gt.u32 	%p53, %r6, 384;
	ld.shared.f32 	%f322, [_ZZN3cub18CUB_300001_SM_10006detail6reduce18DeviceReduceKernelINS2_10policy_hubIfjN4cuda3std3__44plusIfEEE10Policy1000EN6thrust24THRUST_300001_SM_1000_NS6detail15normal_iteratorINSD_10device_ptrIfEEEEjS9_f6squareIfEEEvT0_PT3_T1_NS0_13GridEvenShareISO_EET2_T4_E12temp_storage+64];
	add.f32 	%f323, %f322, %f321;
	selp.f32 	%f324, %f323, %f321, %p53;
	setp.gt.u32 	%p54, %r6, 416;
	ld.shared.f32 	%f325, [_ZZN3cub18CUB_300001_SM_10006detail6reduce18DeviceReduceKernelINS2_10policy_hubIfjN4cuda3std3__44plusIfEEE10Policy1000EN6thrust24THRUST_300001_SM_1000_NS6detail15normal_iteratorINSD_10device_ptrIfEEEEjS9_f6squareIfEEEvT0_PT3_T1_NS0_13GridEvenShareISO_EET2_T4_E12temp_storage+68];
	add.f32 	%f326, %f325, %f324;
	selp.f32 	%f327, %f326, %f324, %p54;
	setp.gt.u32 	%p55, %r6, 448;
	ld.shared.f32 	%f328, [_ZZN3cub18CUB_300001_SM_10006detail6reduce18DeviceReduceKernelINS2_10policy_hubIfjN4cuda3std3__44plusIfEEE10Policy1000EN6thrust24THRUST_300001_SM_1000_NS6detail15normal_iteratorINSD_10device_ptrIfEEEEjS9_f6squareIfEEEvT0_PT3_T1_NS0_13GridEvenShareISO_EET2_T4_E12temp_storage+72];
	add.f32 	%f329, %f328, %f327;
	selp.f32 	%f330, %f329, %f327, %p55;
	setp.gt.u32 	%p56, %r6, 480;
	ld.shared.f32 	%f331, [_ZZN3cub18CUB_300001_SM_10006detail6reduce18DeviceReduceKernelINS2_10policy_hubIfjN4cuda3std3__44plusIfEEE10Policy1000EN6thrust24THRUST_300001_SM_1000_NS6detail15normal_iteratorINSD_10device_ptrIfEEEEjS9_f6squareIfEEEvT0_PT3_T1_NS0_13GridEvenShareISO_EET2_T4_E12temp_storage+76];
	add.f32 	%f332, %f331, %f330;
	selp.f32 	%f395, %f332, %f330, %p56;
	bra.uni 	$L__BB2_48;
$L__BB2_26:
	mov.u32 	%r35, %tid.x;
	add.s32 	%r73, %r35, %r268;
	mul.wide.u32 	%rd4, %r73, 4;
	add.s64 	%rd5, %rd1, %rd4;
	ld.global.f32 	%f41, [%rd5];
	ld.global.f32 	%f42, [%rd5+2048];
	mul.f32 	%f43, %f42, %f42;
	ld.global.f32 	%f44, [%rd5+4096];
	ld.global.f32 	%f45, [%rd5+6144];
	mul.f32 	%f46, %f45, %f45;
	ld.global.f32 	%f47, [%rd5+8192];
	ld.global.f32 	%f48, [%rd5+10240];
	mul.f32 	%f49, %f48, %f48;
	ld.global.f32 	%f50, [%rd5+12288];
	ld.global.f32 	%f51, [%rd5+14336];
	mul.f32 	%f52, %f51, %f51;
	ld.global.f32 	%f53, [%rd5+16384];
	ld.global.f32 	%f54, [%rd5+18432];
	mul.f32 	%f55, %f54, %f54;
	ld.global.f32 	%f56, [%rd5+20480];
	ld.global.f32 	%f57, [%rd5+22528];
	mul.f32 	%f58, %f57, %f57;
	ld.global.f32 	%f59, [%rd5+24576];
	ld.global.f32 	%f60, [%rd5+26624];
	mul.f32 	%f61, %f60, %f60;
	ld.global.f32 	%f62, [%rd5+28672];
	ld.global.f32 	%f63, [%rd5+30720];
	mul.f32 	%f64, %f63, %f63;
	fma.rn.f32 	%f65, %f41, %f41, %f43;
	fma.rn.f32 	%f66, %f44, %f44, %f46;
	fma.rn.f32 	%f67, %f47, %f47, %f49;
	fma.rn.f32 	%f68, %f50, %f50, %f52;
	fma.rn.f32 	%f69, %f53, %f53, %f55;
	fma.rn.f32 	%f70, %f56, %f56, %f58;
	fma.rn.f32 	%f71, %f59, %f59, %f61;
	fma.rn.f32 	%f72, %f62, %f62, %f64;
	add.f32 	%f73, %f65, %f66;
	add.f32 	%f74, %f67, %f68;
	add.f32 	%f75, %f69, %f70;
	add.f32 	%f76, %f71, %f72;
	add.f32 	%f77, %f73, %f74;
	add.f32 	%f78, %f75, %f76;
	add.f32 	%f394, %f77, %f78;
	setp.lt.u32 	%p2, %r6, %r4;
	@%p2 bra 	$L__BB2_44;
	add.s32 	%r36, %r1, -8192;
	add.s32 	%r37, %r4, %r268;
	not.b32 	%r75, %r35;
	add.s32 	%r76, %r75, %r1;
	sub.s32 	%r77, %r76, %r4;
	sub.s32 	%r265, %r77, %r268;
	add.s32 	%r78, %r37, %r35;
	add.s32 	%r264, %r78, 4096;
	mov.b32 	%r267, 0;
	mov.u32 	%r266, %r37;
$L__BB2_28:
	add.s32 	%r268, %r268, %r4;
	setp.gt.u32 	%p3, %r268, %r36;
	@%p3 bra 	$L__BB2_30;
	add.s32 	%r79, %r35, %r268;
	mul.wide.u32 	%rd6, %r79, 4;
	add.s64 	%rd7, %rd1, %rd6;
	ld.global.f32 	%f79, [%rd7];
	ld.global.f32 	%f80, [%rd7+2048];
	ld.global.f32 	%f81, [%rd7+4096];
	mul.f32 	%f82, %f81, %f81;
	ld.global.f32 	%f83, [%rd7+6144];
	ld.global.f32 	%f84, [%rd7+8192];
	mul.f32 	%f85, %f84, %f84;
	ld.global.f32 	%f86, [%rd7+10240];
	ld.global.f32 	%f87, [%rd7+12288];
	mul.f32 	%f88, %f87, %f87;
	ld.global.f32 	%f89, [%rd7+14336];
	ld.global.f32 	%f90, [%rd7+16384];
	mul.f32 	%f91, %f90, %f90;
	ld.global.f32 	%f92, [%rd7+18432];
	ld.global.f32 	%f93, [%rd7+20480];
	mul.f32 	%f94, %f93, %f93;
	ld.global.f32 	%f95, [%rd7+22528];
	ld.global.f32 	%f96, [%rd7+24576];
	mul.f32 	%f97, %f96, %f96;
	ld.global.f32 	%f98, [%rd7+26624];
	ld.global.f32 	%f99, [%rd7+28672];
	mul.f32 	%f100, %f99, %f99;
	ld.global.f32 	%f101, [%rd7+30720];
	fma.rn.f32 	%f102, %f79, %f79, %f394;
	fma.rn.f32 	%f103, %f80, %f80, %f82;
	fma.rn.f32 	%f104, %f83, %f83, %f85;
	fma.rn.f32 	%f105, %f86, %f86, %f88;
	fma.rn.f32 	%f106, %f89, %f89, %f91;
	fma.rn.f32 	%f107, %f92, %f92, %f94;
	fma.rn.f32 	%f108, %f95, %f95, %f97;
	fma.rn.f32 	%f109, %f98, %f98, %f100;
	add.f32 	%f110, %f102, %f103;
	add.f32 	%f111, %f104, %f105;
	add.f32 	%f112, %f106, %f107;
	add.f32 	%f113, %f108, %f109;
	add.f32 	%f114, %f110, %f111;
	add.f32 	%f115, %f112, %f113;
	add.f32 	%f116, %f114, %f115;
	fma.rn.f32 	%f394, %f101, %f101, %f116;
	sub.s32 	%r80, %r1, %r268;
	setp.lt.u32 	%p4, %r80, %r4;
	add.s32 	%r267, %r267, 1;
	add.s32 	%r266, %r266, %r4;
	sub.s32 	%r265, %r265, %r4;
	add.s32 	%r264, %r264, %r4;
	@%p4 bra 	$L__BB2_44;
	bra.uni 	$L__BB2_28;
$L__BB2_30:
	setp.le.u32 	%p5, %r1, %r268;
	sub.s32 	%r81, %r1, %r268;
	setp.ge.s32 	%p6, %r35, %r81;
	or.pred  	%p7, %p5, %p6;
	@%p7 bra 	$L__BB2_44;
	add.s32 	%r84, %r1, %r75;
	sub.s32 	%r85, %r84, %r37;
	mul.lo.s32 	%r86, %r2, %r267;
	shl.b32 	%r87, %r86, 13;
	sub.s32 	%r88, %r85, %r87;
	shr.u32 	%r89, %r88, 9;
	add.s32 	%r50, %r89, 1;
	and.b32  	%r51, %r50, 15;
	setp.lt.u32 	%p8, %r88, 7680;
	mov.u32 	%r273, %r35;
	@%p8 bra 	$L__BB2_35;
	or.b32  	%r271, %r35, 4096;
	shr.u32 	%r90, %r265, 9;
	add.s32 	%r91, %r90, 1;
	and.b32  	%r92, %r91, 16777200;
	neg.s32 	%r269, %r92;
$L__BB2_33:
	.pragma "nounroll";
	add.s32 	%r93, %r264, -4096;
	mul.wide.u32 	%rd8, %r93, 4;
	add.s64 	%rd9, %rd1, %rd8;
	ld.global.f32 	%f118, [%rd9];
	fma.rn.f32 	%f119, %f118, %f118, %f394;
	add.s32 	%r94, %r264, -3584;
	mul.wide.u32 	%rd10, %r94, 4;
	add.s64 	%rd11, %rd1, %rd10;
	ld.global.f32 	%f120, [%rd11];
	fma.rn.f32 	%f121, %f120, %f120, %f119;
	add.s32 	%r95, %r264, -3072;
	mul.wide.u32 	%rd12, %r95, 4;
	add.s64 	%rd13, %rd1, %rd12;
	ld.global.f32 	%f122, [%rd13];
	fma.rn.f32 	%f123, %f122, %f122, %f121;
	add.s32 	%r96, %r264, -2560;
	mul.wide.u32 	%rd14, %r96, 4;
	add.s64 	%rd15, %rd1, %rd14;
	ld.global.f32 	%f124, [%rd15];
	fma.rn.f32 	%f125, %f124, %f124, %f123;
	add.s32 	%r97, %r264, -2048;
	mul.wide.u32 	%rd16, %r97, 4;
	add.s64 	%rd17, %rd1, %rd16;
	ld.global.f32 	%f126, [%rd17];
	fma.rn.f32 	%f127, %f126, %f126, %f125;
	add.s32 	%r98, %r264, -1536;
	mul.wide.u32 	%rd18, %r98, 4;
	add.s64 	%rd19, %rd1, %rd18;
	ld.global.f32 	%f128, [%rd19];
	fma.rn.f32 	%f129, %f128, %f128, %f127;
	add.s32 	%r99, %r264, -1024;
	mul.wide.u32 	%rd20, %r99, 4;
	add.s64 	%rd21, %rd1, %rd20;
	ld.global.f32 	%f130, [%rd21];
	fma.rn.f32 	%f131, %f130, %f130, %f129;
	add.s32 	%r100, %r264, 3584;
	add.s32 	%r101, %r264, -512;
	mul.wide.u32 	%rd22, %r101, 4;
	add.s64 	%rd23, %rd1, %rd22;
	ld.global.f32 	%f132, [%rd23];
	fma.rn.f32 	%f133, %f132, %f132, %f131;
	mul.wide.u32 	%rd24, %r264, 4;
	add.s64 	%rd25, %rd1, %rd24;
	ld.global.f32 	%f134, [%rd25];
	fma.rn.f32 	%f135, %f134, %f134, %f133;
	add.s32 	%r102, %r264, 512;
	mul.wide.u32 	%rd26, %r102, 4;
	add.s64 	%rd27, %rd1, %rd26;
	ld.global.f32 	%f136, [%rd27];
	fma.rn.f32 	%f137, %f136, %f136, %f135;
	add.s32 	%r103, %r264, 1024;
	mul.wide.u32 	%rd28, %r103, 4;
	add.s64 	%rd29, %rd1, %rd28;
	ld.global.f32 	%f138, [%rd29];
	fma.rn.f32 	%f139, %f138, %f138, %f137;
	add.s32 	%r104, %r264, 1536;
	mul.wide.u32 	%rd30, %r104, 4;
	add.s64 	%rd31, %rd1, %rd30;
	ld.global.f32 	%f140, [%rd31];
	fma.rn.f32 	%f141, %f140, %f140, %f139;
	add.s32 	%r105, %r264, 2048;
	mul.wide.u32 	%rd32, %r105, 4;
	add.s64 	%rd33, %rd1, %rd32;
	ld.global.f32 	%f142, [%rd33];
	fma.rn.f32 	%f143, %f142, %f142, %f141;
	add.s32 	%r106, %r264, 2560;
	mul.wide.u32 	%rd34, %r106, 4;
	add.s64 	%rd35, %rd1, %rd34;
	ld.global.f32 	%f144, [%rd35];
	fma.rn.f32 	%f145, %f144, %f144, %f143;
	add.s32 	%r107, %r264, 3072;
	mul.wide.u32 	%rd36, %r107, 4;
	add.s64 	%rd37, %rd1, %rd36;
	ld.global.f32 	%f146, [%rd37];
	fma.rn.f32 	%f147, %f146, %f146, %f145;
	mul.wide.u32 	%rd38, %r100, 4;
	add.s64 	%rd39, %rd1, %rd38;
	ld.global.f32 	%f148, [%rd39];
	fma.rn.f32 	%f394, %f148, %f148, %f147;
	add.s32 	%r271, %r271, 8192;
	add.s32 	%r264, %r264, 8192;
	add.s32 	%r269, %r269, 16;
	setp.ne.s32 	%p9, %r269, 0;
	@%p9 bra 	$L__BB2_33;
	add.s32 	%r273, %r271, -4096;
$L__BB2_35:
	setp.eq.s32 	%p10, %r51, 0;
	@%p10 bra 	$L__BB2_44;
	and.b32  	%r62, %r50, 7;
	setp.lt.u32 	%p11, %r51, 8;
	@%p11 bra 	$L__BB2_38;
	add.s32 	%r108, %r273, %r268;
	mul.wide.u32 	%rd40, %r108, 4;
	add.s64 	%rd41, %rd1, %rd40;
	ld.global.f32 	%f150, [%rd41];
	fma.rn.f32 	%f151, %f150, %f150, %f394;
	add.s32 	%r109, %r108, 512;
	mul.wide.u32 	%rd42, %r109, 4;
	add.s64 	%rd43, %rd1, %rd42;
	ld.global.f32 	%f152, [%rd43];
	fma.rn.f32 	%f153, %f152, %f152, %f151;
	add.s32 	%r110, %r108, 1024;
	mul.wide.u32 	%rd44, %r110, 4;
	add.s64 	%rd45, %rd1, %rd44;
	ld.global.f32 	%f154, [%rd45];
	fma.rn.f32 	%f155, %f154, %f154, %f153;
	add.s32 	%r111, %r108, 1536;
	mul.wide.u32 	%rd46, %r111, 4;
	add.s64 	%rd47, %rd1, %rd46;
	ld.global.f32 	%f156, [%rd47];
	fma.rn.f32 	%f157, %f156, %f156, %f155;
	add.s32 	%r112, %r108, 2048;
	mul.wide.u32 	%rd48, %r112, 4;
	add.s64 	%rd49, %rd1, %rd48;
	ld.global.f32 	%f158, [%rd49];
	fma.rn.f32 	%f159, %f158, %f158, %f157;
	add.s32 	%r113, %r108, 2560;
	mul.wide.u32 	%rd50, %r113, 4;
	add.s64 	%rd51, %rd1, %rd50;
	ld.global.f32 	%f160, [%rd51];
	fma.rn.f32 	%f161, %f160, %f160, %f159;
	add.s32 	%r114, %r108, 3072;
	mul.wide.u32 	%rd52, %r114, 4;
	add.s64 	%rd53, %rd1, %rd52;
	ld.global.f32 	%f162, [%rd53];
	fma.rn.f32 	%f163, %f162, %f162, %f161;
	add.s32 	%r115, %r108, 3584;
	mul.wide.u32 	%rd54, %r115, 4;
	add.s64 	%rd55, %rd1, %rd54;
	ld.global.f32 	%f164, [%rd55];
	fma.rn.f32 	%f394, %f164, %f164, %f163;
	add.s32 	%r273, %r273, 4096;
$L__BB2_38:
	setp.eq.s32 	%p12, %r62, 0;
	@%p12 bra 	$L__BB2_44;
	setp.lt.u32 	%p13, %r62, 4;
	@%p13 bra 	$L__BB2_41;
	add.s32 	%r116, %r273, %r268;
	mul.wide.u32 	%rd56, %r116, 4;
	add.s64 	%rd57, %rd1, %rd56;
	ld.global.f32 	%f166, [%rd57];
	fma.rn.f32 	%f167, %f166, %f166, %f394;
	add.s32 	%r117, %r116, 512;
	mul.wide.u32 	%rd58, %r117, 4;
	add.s64 	%rd59, %rd1, %rd58;
	ld.global.f32 	%f168, [%rd59];
	fma.rn.f32 	%f169, %f168, %f168, %f167;
	add.s32 	%r118, %r116, 1024;
	mul.wide.u32 	%rd60, %r118, 4;
	add.s64 	%rd61, %rd1, %rd60;
	ld.global.f32 	%f170, [%rd61];
	fma.rn.f32 	%f171, %f170, %f170, %f169;
	add.s32 	%r119, %r116, 1536;
	mul.wide.u32 	%rd62, %r119, 4;
	add.s64 	%rd63, %rd1, %rd62;
	ld.global.f32 	%f172, [%rd63];
	fma.rn.f32 	%f394, %f172, %f172, %f171;
	add.s32 	%r273, %r273, 2048;
$L__BB2_41:
	and.b32  	%r120, %r50, 3;
	setp.eq.s32 	%p14, %r120, 0;
	@%p14 bra 	$L__BB2_44;
	add.s32 	%r276, %r273, %r266;
	cvt.u16.u32 	%rs1, %r265;
	shr.u16 	%rs2, %rs1, 9;
	add.s16 	%rs3, %rs2, 1;
	cvt.u32.u16 	%r121, %rs3;
	and.b32  	%r122, %r121, 3;
	neg.s32 	%r275, %r122;
$L__BB2_43:
	.pragma "nounroll";
	mul.wide.u32 	%rd64, %r276, 4;
	add.s64 	%rd65, %rd1, %rd64;
	ld.global.f32 	%f173, [%rd65];
	fma.rn.f32 	%f394, %f173, %f173, %f394;
	add.s32 	%r276, %r276, 512;
	add.s32 	%r275, %r275, 1;
	setp.ne.s32 	%p15, %r275, 0;
	@%p15 bra 	$L__BB2_43;
$L__BB2_44:
	// begin inline asm
	mov.u32 %r123, %laneid;
	// end inline asm
	mov.b32 	%r125, %f394;
	mov.b32 	%r126, 1;
	mov.b32 	%r147, 31;
	mov.b32 	%r148, -1;
	// begin inline asm
	shfl.sync.down.b32 %r124, %r125, %r126, %r147, %r148;
	// end inline asm
	setp.gt.s32 	%p16, %r123, 30;
	mov.b32 	%f174, %r124;
	add.f32 	%f175, %f394, %f174;
	selp.f32 	%f176, %f394, %f175, %p16;
	mov.b32 	%r130, %f176;
	mov.b32 	%r131, 2;
	// begin inline asm
	shfl.sync.down.b32 %r129, %r130, %r131, %r147, %r148;
	// end inline asm
	setp.gt.s32 	%p17, %r123, 29;
	mov.b32 	%f177, %r129;
	add.f32 	%f178, %f176, %f177;
	selp.f32 	%f179, %f176, %f178, %p17;
	mov.b32 	%r135, %f179;
	mov.b32 	%r136, 4;
	// begin inline asm
	shfl.sync.down.b32 %r134, %r135, %r136, %r147, %r148;
	// end inline asm
	setp.gt.s32 	%p18, %r123, 27;
	mov.b32 	%f180, %r134;
	add.f32 	%f181, %f179, %f180;
	selp.f32 	%f182, %f179, %f181, %p18;
	mov.b32 	%r140, %f182;
	mov.b32 	%r141, 8;
	// begin inline asm
	shfl.sync.down.b32 %r139, %r140, %r141, %r147, %r148;
	// end inline asm
	setp.gt.s32 	%p19, %r123, 23;
	mov.b32 	%f183, %r139;
	add.f32 	%f184, %f182, %f183;
	selp.f32 	%f185, %f182, %f184, %p19;
	mov.b32 	%r145, %f185;
	mov.b32 	%r146, 16;
	// begin inline asm
	shfl.sync.down.b32 %r144, %r145, %r146, %r147, %r148;
	// end inline asm
	setp.gt.s32 	%p20, %r123, 15;
	mov.b32 	%f186, %r144;
	add.f32 	%f37, %f185, %f186;
	selp.f32 	%f395, %f185, %f37, %p20;
	setp.ne.s32 	%p21, %r123, 0;
	@%p21 bra 	$L__BB2_46;
	shr.u32 	%r149, %r35, 3;
	and.b32  	%r150, %r149, 124;
	mov.u32 	%r151, _ZZN3cub18CUB_300001_SM_10006detail6reduce18DeviceReduceKernelINS2_10policy_hubIfjN4cuda3std3__44plusIfEEE10Policy1000EN6thrust24THRUST_300001_SM_1000_NS6detail15normal_iteratorINSD_10device_ptrIfEEEEjS9_f6squareIfEEEvT0_PT3_T1_NS0_13GridEvenShareISO_EET2_T4_E12temp_storage;
	add.s32 	%r152, %r151, %r150;
	st.shared.f32 	[%r152+16], %f37;
$L__BB2_46:
	bar.sync 	0;
	setp.ne.s32 	%p22, %r35, 0;
	@%p22 bra 	$L__BB2_48;
	ld.shared.f32 	%f187, [_ZZN3cub18CUB_300001_SM_10006detail6reduce18DeviceReduceKernelINS2_10policy_hubIfjN4cuda3std3__44plusIfEEE10Policy1000EN6thrust24THRUST_300001_SM_1000_NS6detail15normal_iteratorINSD_10device_ptrIfEEEEjS9_f6squareIfEEEvT0_PT3_T1_NS0_13GridEvenShareISO_EET2_T4_E12temp_storage+20];
	add.f32 	%f188, %f395, %f187;
	ld.shared.f32 	%f189, [_ZZN3cub18CUB_300001_SM_10006detail6reduce18DeviceReduceKernelINS2_10policy_hubIfjN4cuda3std3__44plusIfEEE10Policy1000EN6thrust24THRUST_300001_SM_1000_NS6detail15normal_iteratorINSD_10device_ptrIfEEEEjS9_f6squareIfEEEvT0_PT3_T1_NS0_13GridEvenShareISO_EET2_T4_E12temp_storage+24];
	add.f32 	%f190, %f188, %f189;
	ld.shared.f32 	%f191, [_ZZN3cub18CUB_300001_SM_10006detail6reduce18DeviceReduceKernelINS2_10policy_hubIfjN4cuda3std3__44plusIfEEE10Policy1000EN6thrust24THRUST_300001_SM_1000_NS6detail15normal_iteratorINSD_10device_ptrIfEEEEjS9_f6squareIfEEEvT0_PT3_T1_NS0_13GridEvenShareISO_EET2_T4_E12temp_storage+28];
	add.f32 	%f192, %f190, %f191;
	ld.shared.f32 	%f193, [_ZZN3cub18CUB_300001_SM_10006detail6reduce18DeviceReduceKernelINS2_10policy_hubIfjN4cuda3std3__44plusIfEEE10Policy1000EN6thrust24THRUST_300001_SM_1000_NS6detail15normal_iteratorINSD_10device_ptrIfEEEEjS9_f6squareIfEEEvT0_PT3_T1_NS0_13GridEvenShareISO_EET2_T4_E12temp_storage+32];
	add.f32 	%f194, %f192, %f193;
	ld.shared.f32 	%f195, [_ZZN3cub18CUB_300001_SM_10006detail6reduce18DeviceReduceKernelINS2_10policy_hubIfjN4cuda3std3__44plusIfEEE10Policy1000EN6thrust24THRUST_300001_SM_1000_NS6detail15normal_iteratorINSD_10device_ptrIfEEEEjS9_f6squareIfEEEvT0_PT3_T1_NS0_13GridEvenShareISO_EET2_T4_E12temp_storage+36];
	add.f32 	%f196, %f194, %f195;
	ld.shared.f32 	%f197, [_ZZN3cub18CUB_300001_SM_10006detail6reduce18DeviceReduceKernelINS2_10policy_hubIfjN4cuda3std3__44plusIfEEE10Policy1000EN6thrust24THRUST_300001_SM_1000_NS6detail15normal_iteratorINSD_10device_ptrIfEEEEjS9_f6squareIfEEEvT0_PT3_T1_NS0_13GridEvenShareISO_EET2_T4_E12temp_storage+40];
	add.f32 	%f198, %f196, %f197;
	ld.shared.f32 	%f199, [_ZZN3cub18CUB_300001_SM_10006detail6reduce18DeviceReduceKernelINS2_10policy_hubIfjN4cuda3std3__44plusIfEEE10Policy1000EN6thrust24THRUST_300001_SM_1000_NS6detail15normal_iteratorINSD_10device_ptrIfEEEEjS9_f6squareIfEEEvT0_PT3_T1_NS0_13GridEvenShareISO_EET2_T4_E12temp_storage+44];
	add.f32 	%f200, %f198, %f199;
	ld.shared.f32 	%f201, [_ZZN3cub18CUB_300001_SM_10006detail6reduce18DeviceReduceKernelINS2_10policy_hubIfjN4cuda3std3__44plusIfEEE10Policy1000EN6thrust24THRUST_300001_SM_1000_NS6detail15normal_iteratorINSD_10device_ptrIfEEEEjS9_f6squareIfEEEvT0_PT3_T1_NS0_13GridEvenShareISO_EET2_T4_E12temp_storage+48];
	add.f32 	%f202, %f200, %f201;
	ld.shared.f32 	%f203, [_ZZN3cub18CUB_300001_SM_10006detail6reduce18DeviceReduceKernelINS2_10policy_hubIfjN4cuda3std3__44plusIfEEE10Policy1000EN6thrust24THRUST_300001_SM_1000_NS6detail15normal_iteratorINSD_10device_ptrIfEEEEjS9_f6squareIfEEEvT0_PT3_T1_NS0_13GridEvenShareISO_EET2_T4_E12temp_storage+52];
	add.f32 	%f204, %f202, %f203;
	ld.shared.f32 	%f205, [_ZZN3cub18CUB_300001_SM_10006detail6reduce18DeviceReduceKernelINS2_10policy_hubIfjN4cuda3std3__44plusIfEEE10Policy1000EN6thrust24THRUST_300001_SM_1000_NS6detail15normal_iteratorINSD_10device_ptrIfEEEEjS9_f6squareIfEEEvT0_PT3_T1_NS0_13GridEvenShareISO_EET2_T4_E12temp_storage+56];
	add.f32 	%f206, %f204, %f205;
	ld.shared.f32 	%f207, [_ZZN3cub18CUB_300001_SM_10006detail6reduce18DeviceReduceKernelINS2_10policy_hubIfjN4cuda3std3__44plusIfEEE10Policy1000EN6thrust24THRUST_300001_SM_1000_NS6detail15normal_iteratorINSD_10device_ptrIfEEEEjS9_f6squareIfEEEvT0_PT3_T1_NS0_13GridEvenShareISO_EET2_T4_E12temp_storage+60];
	add.f32 	%f208, %f206, %f207;
	ld.shared.f32 	%f209, [_ZZN3cub18CUB_300001_SM_10006detail6reduce18DeviceReduceKernelINS2_10policy_hubIfjN4cuda3std3__44plusIfEEE10Policy1000EN6thrust24THRUST_300001_SM_1000_NS6detail15normal_iteratorINSD_10device_ptrIfEEEEjS9_f6squareIfEEEvT0_PT3_T1_NS0_13GridEvenShareISO_EET2_T4_E12temp_storage+64];
	add.f32 	%f210, %f208, %f209;
	ld.shared.f32 	%f211, [_ZZN3cub18CUB_300001_SM_10006detail6reduce18DeviceReduceKernelINS2_10policy_hubIfjN4cuda3std3__44plusIfEEE10Policy1000EN6thrust24THRUST_300001_SM_1000_NS6detail15normal_iteratorINSD_10device_ptrIfEEEEjS9_f6squareIfEEEvT0_PT3_T1_NS0_13GridEvenShareISO_EET2_T4_E12temp_storage+68];
	add.f32 	%f212, %f210, %f211;
	ld.shared.f32 	%f213, [_ZZN3cub18CUB_300001_SM_10006detail6reduce18DeviceReduceKernelINS2_10policy_hubIfjN4cuda3std3__44plusIfEEE10Policy1000EN6thrust24THRUST_300001_SM_1000_NS6detail15normal_iteratorINSD_10device_ptrIfEEEEjS9_f6squareIfEEEvT0_PT3_T1_NS0_13GridEvenShareISO_EET2_T4_E12temp_storage+72];
	add.f32 	%f214, %f212, %f213;
	ld.shared.f32 	%f215, [_ZZN3cub18CUB_300001_SM_10006detail6reduce18DeviceReduceKernelINS2_10policy_hubIfjN4cuda3std3__44plusIfEEE10Policy1000EN6thrust24THRUST_300001_SM_1000_NS6detail15normal_iteratorINSD_10device_ptrIfEEEEjS9_f6squareIfEEEvT0_PT3_T1_NS0_13GridEvenShareISO_EET2_T4_E12temp_storage+76];
	add.f32 	%f395, %f214, %f215;
$L__BB2_48:
	mov.u32 	%r254, %tid.x;
	setp.ne.s32 	%p64, %r254, 0;
	@%p64 bra 	$L__BB2_50;
	cvta.to.global.u64 	%rd126, %rd2;
	mul.wide.u32 	%rd127, %r3, 4;
	add.s64 	%rd128, %rd126, %rd127;
	st.global.f32 	[%rd128], %f395;
$L__BB2_50:
	ret;

}
	// .globl	_ZN3cub18CUB_300001_SM_10006detail6reduce28DeviceReduceSingleTileKernelINS2_10policy_hubIfjN4cuda3std3__44plusIfEEE10Policy1000EPfSC_iS9_ffNS7_10__identityEEEvT0_T1_T2_T3_T4_T6_
.visible .entry _ZN3cub18CUB_300001_SM_10006detail6reduce28DeviceReduceSingleTileKernelINS2_10policy_hubIfjN4cuda3std3__44plusIfEEE10Policy1000EPfSC_iS9_ffNS7_10__identityEEEvT0_T1_T2_T3_T4_T6_(
	.param .u64 .ptr .align 1 _ZN3cub18CUB_300001_SM_10006detail6reduce28DeviceReduceSingleTileKernelINS2_10policy_hubIfjN4cuda3std3__44plusIfEEE10Policy1000EPfSC_iS9_ffNS7_10__identityEEEvT0_T1_T2_T3_T4_T6__param_0,
	.param .u64 .ptr .align 1 _ZN3cub18CUB_300001_SM_10006detail6reduce28DeviceReduceSingleTileKernelINS2_10policy_hubIfjN4cuda3std3__44plusIfEEE10Policy1000EPfSC_iS9_ffNS7_10__identityEEEvT0_T1_T2_T3_T4_T6__param_1,
	.param .u32 _ZN3cub18CUB_300001_SM_10006detail6reduce28DeviceReduceSingleTileKernelINS2_10policy_hubIfjN4cuda3std3__44plusIfEEE10Policy1000EPfSC_iS9_ffNS7_10__identityEEEvT0_T1_T2_T3_T4_T6__param_2,
	.param .align 1 .b8 _ZN3cub18CUB_300001_SM_10006detail6reduce28DeviceReduceSingleTileKernelINS2_10policy_hubIfjN4cuda3std3__44plusIfEEE10Policy1000EPfSC_iS9_ffNS7_10__identityEEEvT0_T1_T2_T3_T4_T6__param_3[1],
	.param .f32 _ZN3cub18CUB_300001_SM_10006detail6reduce28DeviceReduceSingleTileKernelINS2_10policy_hubIfjN4cuda3std3__44plusIfEEE10Policy1000EPfSC_iS9_ffNS7_10__identityEEEvT0_T1_T2_T3_T4_T6__param_4,
	.param .align 1 .b8 _ZN3cub18CUB_300001_SM_10006detail6reduce28DeviceReduceSingleTileKernelINS2_10policy_hubIfjN4cuda3std3__44plusIfEEE10Policy1000EPfSC_iS9_ffNS7_10__identityEEEvT0_T1_T2_T3_T4_T6__param_5[1]
)
.maxntid 512
.minnctapersm 1
{
	.reg .pred 	%p<113>;
	.reg .b32 	%r<407>;
	.reg .b32 	%f<531>;
	.reg .b64 	%rd<133>;
	// demoted variable
	.shared .align 4 .b8 _ZZN3cub18CUB_300001_SM_10006detail6reduce28DeviceReduceSingleTileKernelINS2_10policy_hubIfjN4cuda3std3__44plusIfEEE10Policy1000EPfSC_iS9_ffNS7_10__identityEEEvT0_T1_T2_T3_T4_T6_E12temp_storage[84];
	ld.param.u64 	%rd16, [_ZN3cub18CUB_300001_SM_10006detail6reduce28DeviceReduceSingleTileKernelINS2_10policy_hubIfjN4cuda3std3__44plusIfEEE10Policy1000EPfSC_iS9_ffNS7_10__identityEEEvT0_T1_T2_T3_T4_T6__param_0];
	ld.param.u64 	%rd17, [_ZN3cub18CUB_300001_SM_10006detail6reduce28DeviceReduceSingleTileKernelINS2_10policy_hubIfjN4cuda3std3__44plusIfEEE10Policy1000EPfSC_iS9_ffNS7_10__identityEEEvT0_T1_T2_T3_T4_T6__param_1];
	ld.param.u32 	%r67, [_ZN3cub18CUB_300001_SM_10006detail6reduce28DeviceReduceSingleTileKernelINS2_10policy_hubIfjN4cuda3std3__44plusIfEEE10Policy1000EPfSC_iS9_ffNS7_10__identityEEEvT0_T1_T2_T3_T4_T6__param_2];
	ld.param.f32 	%f58, [_ZN3cub18CUB_300001_SM_10006detail6reduce28DeviceReduceSingleTileKernelINS2_10policy_hubIfjN4cuda3std3__44plusIfEEE10Policy1000EPfSC_iS9_ffNS7_10__identityEEEvT0_T1_T2_T3_T4_T6__param_4];
	cvta.to.global.u64 	%rd1, %rd17;
	setp.ne.s32 	%p1, %r67, 0;
	@%p1 bra 	$L__BB3_3;
	mov.u32 	%r380, %tid.x;
	setp.ne.s32 	%p112, %r380, 0;
	@%p112 bra 	$L__BB3_74;
	st.global.f32 	[%rd1], %f58;
	bra.uni 	$L__BB3_74;
$L__BB3_3:
	and.b64  	%rd18, %rd16, 7;
	setp.ne.s64 	%p2, %rd18, 0;
	@%p2 bra 	$L__BB3_38;
	setp.gt.s32 	%p57, %r67, 8191;
	@%p57 bra 	$L__BB3_22;
	mov.u32 	%r1, %tid.x;
	setp.ge.s32 	%p74, %r1, %r67;
	mov.f32 	%f509, 0f00000000;
	mov.u32 	%r384, %r1;
	@%p74 bra 	$L__BB3_7;
	mul.wide.u32 	%rd121, %r1, 4;
	add.s64 	%rd120, %rd16, %rd121;
	// begin inline asm
	ld.global.nc.u32 %r300, [%rd120];
	// end inline asm
	mov.b32 	%f509, %r300;
	add.s32 	%r384, %r1, 512;
$L__BB3_7:
	setp.ge.s32 	%p75, %r384, %r67;
	@%p75 bra 	$L__BB3_13;
	not.b32 	%r301, %r384;
	add.s32 	%r4, %r67, %r301;
	and.b32  	%r302, %r4, 1536;
	setp.eq.s32 	%p76, %r302, 1536;
	@%p76 bra 	$L__BB3_11;
	mul.wide.u32 	%rd122, %r384, 4;
	add.s64 	%rd129, %rd16, %rd122;
	shr.u32 	%r303, %r4, 9;
	add.s32 	%r304, %r303, 1;
	and.b32  	%r305, %r304, 3;
	neg.s32 	%r382, %r305;
$L__BB3_10:
	.pragma "nounroll";
	// begin inline asm
	ld.global.nc.u32 %r306, [%rd129];
	// end inline asm
	mov.b32 	%f395, %r306;
	add.f32 	%f509, %f509, %f395;
	add.s32 	%r384, %r384, 512;
	add.s64 	%rd129, %rd129, 2048;
	add.s32 	%r382, %r382, 1;
	setp.ne.s32 	%p77, %r382, 0;
	@%p77 bra 	$L__BB3_10;
$L__BB3_11:
	setp.lt.u32 	%p78, %r4, 1536;
	@%p78 bra 	$L__BB3_13;
$L__BB3_12:
	mul.wide.s32 	%rd128, %r384, 4;
	add.s64 	%rd124, %rd16, %rd128;
	// begin inline asm
	ld.global.nc.u32 %r307, [%rd124];
	// end inline asm
	mov.b32 	%f396, %r307;
	add.f32 	%f397, %f509, %f396;
	add.s64 	%rd125, %rd124, 2048;
	// begin inline asm
	ld.global.nc.u32 %r308, [%rd125];
	// end inline asm
	mov.b32 	%f398, %r308;
	add.f32 	%f399, %f397, %f398;
	add.s64 	%rd126, %rd124, 4096;
	// begin inline asm
	ld.global.nc.u32 %r309, [%rd126];
	// end inline asm
	mov.b32 	%f400, %r309;
	add.f32 	%f401, %f399, %f400;
	add.s64 	%rd127, %rd124, 6144;
	// begin inline asm
	ld.global.nc.u32 %r310, [%rd127];
	// end inline asm
	mov.b32 	%f402, %r310;
	add.f32 	%f509, %f401, %f402;
	add.s32 	%r384, %r384, 2048;
	setp.lt.s32 	%p79, %r384, %r67;
	@%p79 bra 	$L__BB3_12;
$L__BB3_13:
	setp.lt.s32 	%p80, %r67, 512;
	@%p80 bra 	$L__BB3_18;
	// begin inline asm
	mov.u32 %r349, %laneid;
	// end inline asm
	mov.b32 	%r351, %f509;
	mov.b32 	%r352, 1;
	mov.b32 	%r373, 31;
	mov.b32 	%r374, -1;
	// begin inline asm
	shfl.sync.down.b32 %r350, %r351, %r352, %r373, %r374;
	// end inline asm
	setp.gt.s32 	%p104, %r349, 30;
	mov.b32 	%f461, %r350;
	add.f32 	%f462, %f509, %f461;
	selp.f32 	%f463, %f509, %f462, %p104;
	mov.b32 	%r356, %f463;
	mov.b32 	%r357, 2;
	// begin inline asm
	shfl.sync.down.b32 %r355, %r356, %r357, %r373, %r374;
	// end inline asm
	setp.gt.s32 	%p105, %r349, 29;
	mov.b32 	%f464, %r355;
	add.f32 	%f465, %f463, %f464;
	selp.f32 	%f466, %f463, %f465, %p105;
	mov.b32 	%r361, %f466;
	mov.b32 	%r362, 4;
	// begin inline asm
	shfl.sync.down.b32 %r360, %r361, %r362, %r373, %r374;
	// end inline asm
	setp.gt.s32 	%p106, %r349, 27;
	mov.b32 	%f467, %r360;
	add.f32 	%f468, %f466, %f467;
	selp.f32 	%f469, %f466, %f468, %p106;
	mov.b32 	%r366, %f469;
	mov.b32 	%r367, 8;
	// begin inline asm
	shfl.sync.down.b32 %r365, %r366, %r367, %r373, %r374;
	// end inline asm
	setp.gt.s32 	%p107, %r349, 23;
	mov.b32 	%f470, %r365;
	add.f32 	%f471, %f469, %f470;
	selp.f32 	%f472, %f469, %f471, %p107;
	mov.b32 	%r371, %f472;
	mov.b32 	%r372, 16;
	// begin inline asm
	shfl.sync.down.b32 %r370, %r371, %r372, %r373, %r374;
	// end inline asm
	setp.gt.s32 	%p108, %r349, 15;
	mov.b32 	%f473, %r370;
	add.f32 	%f10, %f472, %f473;
	selp.f32 	%f530, %f472, %f10, %p108;
	setp.ne.s32 	%p109, %r349, 0;
	@%p109 bra 	$L__BB3_16;
	shr.u32 	%r375, %r1, 3;
	and.b32  	%r376, %r375, 124;
	mov.u32 	%r377, _ZZN3cub18CUB_300001_SM_10006detail6reduce28DeviceReduceSingleTileKernelINS2_10policy_hubIfjN4cuda3std3__44plusIfEEE10Policy1000EPfSC_iS9_ffNS7_10__identityEEEvT0_T1_T2_T3_T4_T6_E12temp_storage;
	add.s32 	%r378, %r377, %r376;
	st.shared.f32 	[%r378+16], %f10;
$L__BB3_16:
	bar.sync 	0;
	setp.ne.s32 	%p110, %r1, 0;
	@%p110 bra 	$L__BB3_72;
	ld.shared.f32 	%f474, [_ZZN3cub18CUB_300001_SM_10006detail6reduce28DeviceReduceSingleTileKernelINS2_10policy_hubIfjN4cuda3std3__44plusIfEEE10Policy1000EPfSC_iS9_ffNS7_10__identityEEEvT0_T1_T2_T3_T4_T6_E12temp_storage+20];
	add.f32 	%f475, %f530, %f474;
	ld.shared.f32 	%f476, [_ZZN3cub18CUB_300001_SM_10006detail6reduce28DeviceReduceSingleTileKernelINS2_10policy_hubIfjN4cuda3std3__44plusIfEEE10Policy1000EPfSC_iS9_ffNS7_10__identityEEEvT0_T1_T2_T3_T4_T6_E12temp_storage+24];
	add.f32 	%f477, %f475, %f476;
	ld.shared.f32 	%f478, [_ZZN3cub18CUB_300001_SM_10006detail6reduce28DeviceReduceSingleTileKernelINS2_10policy_hubIfjN4cuda3std3__44plusIfEEE10Policy1000EPfSC_iS9_ffNS7_10__identityEEEvT0_T1_T2_T3_T4_T6_E12temp_storage+28];
	add.f32 	%f479, %f477, %f478;
	ld.shared.f32 	%f480, [_ZZN3cub18CUB_300001_SM_10006detail6reduce28DeviceReduceSingleTileKernelINS2_10policy_hubIfjN4cuda3std3__44plusIfEEE10Policy1000EPfSC_iS9_ffNS7_10__identityEEEvT0_T1_T2_T3_T4_T6_E12temp_storage+32];
	add.f32 	%f481, %f479, %f480;
	ld.shared.f32 	%f482, [_ZZN3cub18CUB_300001_SM_10006detail6reduce28DeviceReduceSingleTileKernelINS2_10policy_hubIfjN4cuda3std3__44plusIfEEE10Policy1000EPfSC_iS9_ffNS7_10__identityEEEvT0_T1_T2_T3_T4_T6_E12temp_storage+36];
	add.f32 	%f483, %f481, %f482;
	ld.shared.f32 	%f484, [_ZZN3cub18CUB_300001_SM_10006detail6reduce28DeviceReduceSingleTileKernelINS2_10policy_hubIfjN4cuda3std3__44plusIfEEE10Policy1000EPfSC_iS9_ffNS7_10__identityEEEvT0_T1_T2_T3_T4_T6_E12temp_storage+40];
	add.f32 	%f485, %f483, %f484;
	ld.shared.f32 	%f486, [_ZZN3cub18CUB_300001_SM_10006detail6reduce28DeviceReduceSingleTileKernelINS2_10policy_hubIfjN4cuda3std3__44plusIfEEE10Policy1000EPfSC_iS9_ffNS7_10__identityEEEvT0_T1_T2_T3_T4_T6_E12temp_storage+44];
	add.f32 	%f487, %f485, %f486;
	ld.shared.f32 	%f488, [_ZZN3cub18CUB_300001_SM_10006detail6reduce28DeviceReduceSingleTileKernelINS2_10policy_hubIfjN4cuda3std3__44plusIfEEE10Policy1000EPfSC_iS9_ffNS7_10__identityEEEvT0_T1_T2_T3_T4_T6_E12temp_storage+48];
	add.f32 	%f489, %f487, %f488;
	ld.shared.f32 	%f490, [_ZZN3cub18CUB_300001_SM_10006detail6reduce28DeviceReduceSingleTileKernelINS2_10policy_hubIfjN4cuda3std3__44plusIfEEE10Policy1000EPfSC_iS9_ffNS7_10__identityEEEvT0_T1_T2_T3_T4_T6_E12temp_storage+52];
	add.f32 	%f491, %f489, %f490;
	ld.shared.f32 	%f492, [_ZZN3cub18CUB_300001_SM_10006detail6reduce28DeviceReduceSingleTileKernelINS2_10policy_hubIfjN4cuda3std3__44plusIfEEE10Policy1000EPfSC_iS9_ffNS7_10__identityEEEvT0_T1_T2_T3_T4_T6_E12temp_storage+56];
	add.f32 	%f493, %f491, %f492;
	ld.shared.f32 	%f494, [_ZZN3cub18CUB_300001_SM_10006detail6reduce28DeviceReduceSingleTileKernelINS2_10policy_hubIfjN4cuda3std3__44plusIfEEE10Policy1000EPfSC_iS9_ffNS7_10__identityEEEvT0_T1_T2_T3_T4_T6_E12temp_storage+60];
	add.f32 	%f495, %f493, %f494;
	ld.shared.f32 	%f496, [_ZZN3cub18CUB_300001_SM_10006detail6reduce28DeviceReduceSingleTileKernelINS2_10policy_hubIfjN4cuda3std3__44plusIfEEE10Policy1000EPfSC_iS9_ffNS7_10__identityEEEvT0_T1_T2_T3_T4_T6_E12temp_storage+64];
	add.f32 	%f497, %f495, %f496;
	ld.shared.f32 	%f498, [_ZZN3cub18CUB_300001_SM_10006detail6reduce28DeviceReduceSingleTileKernelINS2_10policy_hubIfjN4cuda3std3__44plusIfEEE10Policy1000EPfSC_iS9_ffNS7_10__identityEEEvT0_T1_T2_T3_T4_T6_E12temp_storage+68];
	add.f32 	%f499, %f497, %f498;
	ld.shared.f32 	%f500, [_ZZN3cub18CUB_300001_SM_10006detail6reduce28DeviceReduceSingleTileKernelINS2_10policy_hubIfjN4cuda3std3__44plusIfEEE10Policy1000EPfSC_iS9_ffNS7_10__identityEEEvT0_T1_T2_T3_T4_T6_E12temp_storage+72];
	add.f32 	%f501, %f499, %f500;
	ld.shared.f32 	%f502, [_ZZN3cub18CUB_300001_SM_10006detail6reduce28DeviceReduceSingleTileKernelINS2_10policy_hubIfjN4cuda3std3__44plusIfEEE10Policy1000EPfSC_iS9_ffNS7_10__identityEEEvT0_T1_T2_T3_T4_T6_E12temp_storage+76];
	add.f32 	%f530, %f501, %f502;
	bra.uni 	$L__BB3_72;
$L__BB3_18:
	// begin inline asm
	mov.u32 %r311, %laneid;
	// end inline asm
	and.b32  	%r337, %r1, 992;
	add.s32 	%r338, %r337, 32;
	setp.gt.s32 	%p81, %r338, %r67;
	not.b32 	%r339, %r337;
	add.s32 	%r340, %r67, %r339;
	selp.b32 	%r335, %r340, 31, %p81;
	mov.b32 	%r313, %f509;
	mov.b32 	%r314, 1;
	mov.b32 	%r336, -1;
	// begin inline asm
	shfl.sync.down.b32 %r312, %r313, %r314, %r335, %r336;
	// end inline asm
	setp.lt.s32 	%p82, %r311, %r335;
	mov.b32 	%f403, %r312;
	add.f32 	%f404, %f509, %f403;
	selp.f32 	%f405, %f404, %f509, %p82;
	mov.b32 	%r318, %f405;
	mov.b32 	%r319, 2;
	// begin inline asm
	shfl.sync.down.b32 %r317, %r318, %r319, %r335, %r336;
	// end inline asm
	add.s32 	%r341, %r311, 2;
	setp.gt.s32 	%p83, %r341, %r335;
	mov.b32 	%f406, %r317;
	add.f32 	%f407, %f405, %f406;
	selp.f32 	%f408, %f405, %f407, %p83;
	mov.b32 	%r323, %f408;
	mov.b32 	%r324, 4;
	// begin inline asm
	shfl.sync.down.b32 %r322, %r323, %r324, %r335, %r336;
	// end inline asm
	add.s32 	%r342, %r311, 4;
	setp.gt.s32 	%p84, %r342, %r335;
	mov.b32 	%f409, %r322;
	add.f32 	%f410, %f408, %f409;
	selp.f32 	%f411, %f408, %f410, %p84;
	mov.b32 	%r328, %f411;
	mov.b32 	%r329, 8;
	// begin inline asm
	shfl.sync.down.b32 %r327, %r328, %r329, %r335, %r336;
	// end inline asm
	add.s32 	%r343, %r311, 8;
	setp.gt.s32 	%p85, %r343, %r335;
	mov.b32 	%f412, %r327;
	add.f32 	%f413, %f411, %f412;
	selp.f32 	%f414, %f411, %f413, %p85;
	mov.b32 	%r333, %f414;
	mov.b32 	%r334, 16;
	// begin inline asm
	shfl.sync.down.b32 %r332, %r333, %r334, %r335, %r336;
	// end inline asm
	add.s32 	%r344, %r311, 16;
	setp.gt.s32 	%p86, %r344, %r335;
	mov.b32 	%f415, %r332;
	add.f32 	%f416, %f414, %f415;
	selp.f32 	%f530, %f414, %f416, %p86;
	setp.ne.s32 	%p87, %r311, 0;
	@%p87 bra 	$L__BB3_20;
	shr.u32 	%r345, %r1, 3;
	and.b32  	%r346, %r345, 124;
	mov.u32 	%r347, _ZZN3cub18CUB_300001_SM_10006detail6reduce28DeviceReduceSingleTileKernelINS2_10policy_hubIfjN4cuda3std3__44plusIfEEE10Policy1000EPfSC_iS9_ffNS7_10__identityEEEvT0_T1_T2_T3_T4_T6_E12temp_storage;
	add.s32 	%r348, %r347, %r346;
	st.shared.f32 	[%r348+16], %f530;
$L__BB3_20:
	bar.sync 	0;
	setp.ne.s32 	%p88, %r1, 0;
	@%p88 bra 	$L__BB3_72;
	setp.gt.s32 	%p89, %r67, 32;
	ld.shared.f32 	%f417, [_ZZN3cub18CUB_300001_SM_10006detail6reduce28DeviceReduceSingleTileKernelINS2_10policy_hubIfjN4cuda3std3__44plusIfEEE10Policy1000EPfSC_iS9_ffNS7_10__identityEEEvT0_T1_T2_T3_T4_T6_E12temp_storage+20];
	add.f32 	%f418, %f530, %f417;
	selp.f32 	%f419, %f418, %f530, %p89;
	setp.gt.s32 	%p90, %r67, 64;
	ld.shared.f32 	%f420, [_ZZN3cub18CUB_300001_SM_10006detail6reduce28DeviceReduceSingleTileKernelINS2_10policy_hubIfjN4cuda3std3__44plusIfEEE10Policy1000EPfSC_iS9_ffNS7_10__identityEEEvT0_T1_T2_T3_T4_T6_E12temp_storage+24];
	add.f32 	%f421, %f420, %f419;
	selp.f32 	%f422, %f421, %f419, %p90;
	setp.gt.s32 	%p91, %r67, 96;
	ld.shared.f32 	%f423, [_ZZN3cub18CUB_300001_SM_10006detail6reduce28DeviceReduceSingleTileKernelINS2_10policy_hubIfjN4cuda3std3__44plusIfEEE10Policy1000EPfSC_iS9_ffNS7_10__identityEEEvT0_T1_T2_T3_T4_T6_E12temp_storage+28];
	add.f32 	%f424, %f423, %f422;
	selp.f32 	%f425, %f424, %f422, %p91;
	setp.gt.s32 	%p92, %r67, 128;
	ld.shared.f32 	%f426, [_ZZN3cub18CUB_300001_SM_10006detail6reduce28DeviceReduceSingleTileKernelINS2_10policy_hubIfjN4cuda3std3__44plusIfEEE10Policy1000EPfSC_iS9_ffNS7_10__identityEEEvT0_T1_T2_T3_T4_T6_E12temp_storage+32];
	add.f32 	%f427, %f426, %f425;
	selp.f32 	%f428, %f427, %f425, %p92;
	setp.gt.s32 	%p93, %r67, 160;
	ld.shared.f32 	%f429, [_ZZN3cub18CUB_300001_SM_10006detail6reduce28DeviceReduceSingleTileKernelINS2_10policy_hubIfjN4cuda3std3__44plusIfEEE10Policy1000EPfSC_iS9_ffNS7_10__identityEEEvT0_T1_T2_T3_T4_T6_E12temp_storage+36];
	add.f32 	%f430, %f429, %f428;
	selp.f32 	%f431, %f430, %f428, %p93;
	setp.gt.s32 	%p94, %r67, 192;
	ld.shared.f32 	%f432, [_ZZN3cub18CUB_300001_SM_10006detail6reduce28DeviceReduceSingleTileKernelINS2_10policy_hubIfjN4cuda3std3__44plusIfEEE10Policy1000EPfSC_iS9_ffNS7_10__identityEEEvT0_T1_T2_T3_T4_T6_E12temp_storage+40];
	add.f32 	%f433, %f432, %f431;
	selp.f32 	%f434, %f433, %f431, %p94;
	setp.gt.s32 	%p95, %r67, 224;
	ld.shared.f32 	%f435, [_ZZN3cub18CUB_300001_SM_10006detail6reduce28DeviceReduceSingleTileKernelINS2_10policy_hubIfjN4cuda3std3__44plusIfEEE10Policy1000EPfSC_iS9_ffNS7_10__identityEEEvT0_T1_T2_T3_T4_T6_E12temp_storage+44];
	add.f32 	%f436, %f435, %f434;
	selp.f32 	%f437, %f436, %f434, %p95;
	setp.gt.s32 	%p96, %r67, 256;
	ld.shared.f32 	%f438, [_ZZN3cub18CUB_300001_SM_10006detail6reduce28DeviceReduceSingleTileKernelINS2_10policy_hubIfjN4cuda3std3__44plusIfEEE10Policy1000EPfSC_iS9_ffNS7_10__identityEEEvT0_T1_T2_T3_T4_T6_E12temp_storage+48];
	add.f32 	%f439, %f438, %f437;
	selp.f32 	%f440, %f439, %f437, %p96;
	setp.gt.s32 	%p97, %r67, 288;
	ld.shared.f32 	%f441, [_ZZN3cub18CUB_300001_SM_10006detail6reduce28DeviceReduceSingleTileKernelINS2_10policy_hubIfjN4cuda3std3__44plusIfEEE10Policy1000EPfSC_iS9_ffNS7_10__identityEEEvT0_T1_T2_T3_T4_T6_E12temp_storage+52];
	add.f32 	%f442, %f441, %f440;
	selp.f32 	%f443, %f442, %f440, %p97;
	setp.gt.s32 	%p98, %r67, 320;
	ld.shared.f32 	%f444, [_ZZN3cub18CUB_300001_SM_10006detail6reduce28DeviceReduceSingleTileKernelINS2_10policy_hubIfjN4cuda3std3__44plusIfEEE10Policy1000EPfSC_iS9_ffNS7_10__identityEEEvT0_T1_T2_T3_T4_T6_E12temp_storage+56];
	add.f32 	%f445, %f444, %f443;
	selp.f32 	%f446, %f445, %f443, %p98;
	setp.gt.s32 	%p99, %r67, 352;
	ld.shared.f32 	%f447, [_ZZN3cub18CUB_300001_SM_10006detail6reduce28DeviceReduceSingleTileKernelINS2_10policy_hubIfjN4cuda3std3__44plusIfEEE10Policy1000EPfSC_iS9_ffNS7_10__identityEEEvT0_T1_T2_T3_T4_T6_E12temp_storage+60];
	add.f32 	%f448, %f447, %f446;
	selp.f32 	%f449, %f448, %f446, %p99;
	setp.gt.s32 	%p100, %r67, 384;
	ld.shared.f32 	%f450, [_ZZN3cub18CUB_300001_SM_10006detail6reduce28DeviceReduceSingleTileKernelINS2_10policy_hubIfjN4cuda3std3__44plusIfEEE10Policy1000EPfSC_iS9_ffNS7_10__identityEEEvT0_T1_T2_T3_T4_T6_E12temp_storage+64];
	add.f32 	%f451, %f450, %f449;
	selp.f32 	%f452, %f451, %f449, %p100;
	setp.gt.s32 	%p101, %r67, 416;
	ld.shared.f32 	%f453, [_ZZN3cub18CUB_300001_SM_10006detail6reduce28DeviceReduceSingleTileKernelINS2_10policy_hubIfjN4cuda3std3__44plusIfEEE10Policy1000EPfSC_iS9_ffNS7_10__identityEEEvT0_T1_T2_T3_T4_T6_E12temp_storage+68];
	add.f32 	%f454, %f453, %f452;
	selp.f32 	%f455, %f454, %f452, %p101;
	setp.gt.s32 	%p102, %r67, 448;
	ld.shared.f32 	%f456, [_ZZN3cub18CUB_300001_SM_10006detail6reduce28DeviceReduceSingleTileKernelINS2_10policy_hubIfjN4cuda3std3__44plusIfEEE10Policy1000EPfSC_iS9_ffNS7_10__identityEEEvT0_T1_T2_T3_T4_T6_E12temp_storage+72];
	add.f32 	%f457, %f456, %f455;
	selp.f32 	%f458, %f457, %f455, %p102;
	setp.gt.s32 	%p103, %r67, 480;
	ld.shared.f32 	%f459, [_ZZN3cub18CUB_300001_SM_10006detail6reduce28DeviceReduceSingleTileKernelINS2_10policy_hubIfjN4cuda3std3__44plusIfEEE10Policy1000EPfSC_iS9_ffNS7_10__identityEEEvT0_T1_T2_T3_T4_T6_E12temp_storage+76];
	add.f32 	%f460, %f459, %f458;
	selp.f32 	%f530, %f460, %f458, %p103;
	bra.uni 	$L__BB3_72;
$L__BB3_22:
	mov.u32 	%r13, %tid.x;
	shl.b32 	%r224, %r13, 1;
	mul.wide.u32 	%rd90, %r224, 4;
	add.s64 	%rd75, %rd16, %rd90;
	// begin inline asm
	ld.global.nc.u64 %rd74, [%rd75];
	// end inline asm
	mov.b64 	{%r225, %r226}, %rd74;
	mov.b32 	%f281, %r226;
	mov.b32 	%f282, %r225;
	add.s64 	%rd77, %rd75, 4096;
	// begin inline asm
	ld.global.nc.u64 %rd76, [%rd77];
	// end inline asm
	mov.b64 	{%r227, %r228}, %rd76;
	mov.b32 	%f283, %r228;
	mov.b32 	%f284, %r227;
	add.s64 	%rd79, %rd75, 8192;
	// begin inline asm
	ld.global.nc.u64 %rd78, [%rd79];
	// end inline asm
	mov.b64 	{%r229, %r230}, %rd78;
	mov.b32 	%f285, %r230;
	mov.b32 	%f286, %r229;
	add.s64 	%rd81, %rd75, 12288;
	// begin inline asm
	ld.global.nc.u64 %rd80, [%rd81];
	// end inline asm
	mov.b64 	{%r231, %r232}, %rd80;
	mov.b32 	%f287, %r232;
	mov.b32 	%f288, %r231;
	add.s64 	%rd83, %rd75, 16384;
	// begin inline asm
	ld.global.nc.u64 %rd82, [%rd83];
	// end inline asm
	mov.b64 	{%r233, %r234}, %rd82;
	mov.b32 	%f289, %r234;
	mov.b32 	%f290, %r233;
	add.s64 	%rd85, %rd75, 20480;
	// begin inline asm
	ld.global.nc.u64 %rd84, [%rd85];
	// end inline asm
	mov.b64 	{%r235, %r236}, %rd84;
	mov.b32 	%f291, %r236;
	mov.b32 	%f292, %r235;
	add.s64 	%rd87, %rd75, 24576;
	// begin inline asm
	ld.global.nc.u64 %rd86, [%rd87];
	// end inline asm
	mov.b64 	{%r237, %r238}, %rd86;
	mov.b32 	%f293, %r238;
	mov.b32 	%f294, %r237;
	add.s64 	%rd89, %rd75, 28672;
	// begin inline asm
	ld.global.nc.u64 %rd88, [%rd89];
	// end inline asm
	mov.b64 	{%r239, %r240}, %rd88;
	mov.b32 	%f295, %r240;
	mov.b32 	%f296, %r239;
	add.f32 	%f297, %f282, %f281;
	add.f32 	%f298, %f284, %f283;
	add.f32 	%f299, %f286, %f285;
	add.f32 	%f300, %f288, %f287;
	add.f32 	%f301, %f290, %f289;
	add.f32 	%f302, %f292, %f291;
	add.f32 	%f303, %f294, %f293;
	add.f32 	%f304, %f296, %f295;
	add.f32 	%f305, %f297, %f298;
	add.f32 	%f306, %f299, %f300;
	add.f32 	%f307, %f301, %f302;
	add.f32 	%f308, %f303, %f304;
	add.f32 	%f309, %f305, %f306;
	add.f32 	%f310, %f307, %f308;
	add.f32 	%f516, %f309, %f310;
	setp.lt.u32 	%p58, %r67, 16384;
	mov.b32 	%r387, 8192;
	@%p58 bra 	$L__BB3_26;
	add.s32 	%r14, %r67, -8192;
	mov.b32 	%r387, 8192;
$L__BB3_24:
	mul.wide.s32 	%rd107, %r387, 4;
	add.s64 	%rd92, %rd75, %rd107;
	// begin inline asm
	ld.global.nc.u64 %rd91, [%rd92];
	// end inline asm
	mov.b64 	{%r242, %r243}, %rd91;
	mov.b32 	%f311, %r243;
	mov.b32 	%f312, %r242;
	add.s64 	%rd94, %rd92, 4096;
	// begin inline asm
	ld.global.nc.u64 %rd93, [%rd94];
	// end inline asm
	mov.b64 	{%r244, %r245}, %rd93;
	mov.b32 	%f313, %r245;
	mov.b32 	%f314, %r244;
	add.s64 	%rd96, %rd92, 8192;
	// begin inline asm
	ld.global.nc.u64 %rd95, [%rd96];
	// end inline asm
	mov.b64 	{%r246, %r247}, %rd95;
	mov.b32 	%f315, %r247;
	mov.b32 	%f316, %r246;
	add.s64 	%rd98, %rd92, 12288;
	// begin inline asm
	ld.global.nc.u64 %rd97, [%rd98];
	// end inline asm
	mov.b64 	{%r248, %r249}, %rd97;
	mov.b32 	%f317, %r249;
	mov.b32 	%f318, %r248;
	add.s64 	%rd100, %rd92, 16384;
	// begin inline asm
	ld.global.nc.u64 %rd99, [%rd100];
	// end inline asm
	mov.b64 	{%r250, %r251}, %rd99;
	mov.b32 	%f319, %r251;
	mov.b32 	%f320, %r250;
	add.s64 	%rd102, %rd92, 20480;
	// begin inline asm
	ld.global.nc.u64 %rd101, [%rd102];
	// end inline asm
	mov.b64 	{%r252, %r253}, %rd101;
	mov.b32 	%f321, %r253;
	mov.b32 	%f322, %r252;
	add.s64 	%rd104, %rd92, 24576;
	// begin inline asm
	ld.global.nc.u64 %rd103, [%rd104];
	// end inline asm
	mov.b64 	{%r254, %r255}, %rd103;
	mov.b32 	%f323, %r255;
	mov.b32 	%f324, %r254;
	add.s64 	%rd106, %rd92, 28672;
	// begin inline asm
	ld.global.nc.u64 %rd105, [%rd106];
	// end inline asm
	mov.b64 	{%r256, %r257}, %rd105;
	mov.b32 	%f325, %r257;
	mov.b32 	%f326, %r256;
	add.f32 	%f327, %f516, %f312;
	add.f32 	%f328, %f311, %f314;
	add.f32 	%f329, %f313, %f316;
	add.f32 	%f330, %f315, %f318;
	add.f32 	%f331, %f317, %f320;
	add.f32 	%f332, %f319, %f322;
	add.f32 	%f333, %f321, %f324;
	add.f32 	%f334, %f323, %f326;
	add.f32 	%f335, %f327, %f328;
	add.f32 	%f336, %f329, %f330;
	add.f32 	%f337, %f331, %f332;
	add.f32 	%f338, %f333, %f334;
	add.f32 	%f339, %f335, %f336;
	add.f32 	%f340, %f337, %f338;
	add.f32 	%f341, %f339, %f340;
	add.f32 	%f516, %f341, %f325;
	sub.s32 	%r258, %r67, %r387;
	setp.lt.s32 	%p59, %r258, 8192;
	@%p59 bra 	$L__BB3_34;
	add.s32 	%r387, %r387, 8192;
	setp.le.s32 	%p60, %r387, %r14;
	@%p60 bra 	$L__BB3_24;
$L__BB3_26:
	setp.le.s32 	%p61, %r67, %r387;
	@%p61 bra 	$L__BB3_34;
	sub.s32 	%r18, %r67, %r387;
	setp.ge.s32 	%p62, %r13, %r18;
	@%p62 bra 	$L__BB3_34;
	not.b32 	%r259, %r13;
	add.s32 	%r260, %r67, %r259;
	sub.s32 	%r19, %r260, %r387;
	and.b32  	%r261, %r19, 1536;
	setp.eq.s32 	%p63, %r261, 1536;
	mov.u32 	%r391, %r13;
	@%p63 bra 	$L__BB3_31;
	add.s32 	%r389, %r13, %r387;
	shr.u32 	%r262, %r19, 9;
	add.s32 	%r263, %r262, 1;
	and.b32  	%r264, %r263, 3;
	neg.s32 	%r388, %r264;
	mov.u32 	%r391, %r13;
$L__BB3_30:
	.pragma "nounroll";
	mul.wide.u32 	%rd109, %r389, 4;
	add.s64 	%rd108, %rd16, %rd109;
	// begin inline asm
	ld.global.nc.u32 %r265, [%rd108];
	// end inline asm
	mov.b32 	%f343, %r265;
	add.f32 	%f516, %f516, %f343;
	add.s32 	%r391, %r391, 512;
	add.s32 	%r389, %r389, 512;
	add.s32 	%r388, %r388, 1;
	setp.ne.s32 	%p64, %r388, 0;
	@%p64 bra 	$L__BB3_30;
$L__BB3_31:
	setp.lt.u32 	%p65, %r19, 1536;
	@%p65 bra 	$L__BB3_34;
	cvt.u64.u32 	%rd110, %r391;
	cvt.u64.u32 	%rd111, %r387;
	add.s64 	%rd112, %rd110, %rd111;
	shl.b64 	%rd113, %rd112, 2;
	add.s64 	%rd114, %rd113, %rd16;
	add.s64 	%rd130, %rd114, 4096;
	add.s32 	%r392, %r391, %r387;
$L__BB3_33:
	mul.wide.u32 	%rd119, %r392, 4;
	add.s64 	%rd115, %rd16, %rd119;
	// begin inline asm
	ld.global.nc.u32 %r266, [%rd115];
	// end inline asm
	mov.b32 	%f344, %r266;
	add.f32 	%f345, %f516, %f344;
	add.s64 	%rd116, %rd130, -2048;
	// begin inline asm
	ld.global.nc.u32 %r267, [%rd116];
	// end inline asm
	mov.b32 	%f346, %r267;
	add.f32 	%f347, %f345, %f346;
	// begin inline asm
	ld.global.nc.u32 %r268, [%rd130];
	// end inline asm
	mov.b32 	%f348, %r268;
	add.f32 	%f349, %f347, %f348;
	add.s64 	%rd118, %rd130, 2048;
	// begin inline asm
	ld.global.nc.u32 %r269, [%rd118];
	// end inline asm
	mov.b32 	%f350, %r269;
	add.f32 	%f516, %f349, %f350;
	add.s32 	%r391, %r391, 2048;
	add.s64 	%rd130, %rd130, 8192;
	add.s32 	%r392, %r392, 2048;
	setp.lt.s32 	%p66, %r391, %r18;
	@%p66 bra 	$L__BB3_33;
$L__BB3_34:
	// begin inline asm
	mov.u32 %r270, %laneid;
	// end inline asm
	mov.b32 	%r272, %f516;
	mov.b32 	%r273, 1;
	mov.b32 	%r294, 31;
	mov.b32 	%r295, -1;
	// begin inline asm
	shfl.sync.down.b32 %r271, %r272, %r273, %r294, %r295;
	// end inline asm
	setp.gt.s32 	%p67, %r270, 30;
	mov.b32 	%f351, %r271;
	add.f32 	%f352, %f516, %f351;
	selp.f32 	%f353, %f516, %f352, %p67;
	mov.b32 	%r277, %f353;
	mov.b32 	%r278, 2;
	// begin inline asm
	shfl.sync.down.b32 %r276, %r277, %r278, %r294, %r295;
	// end inline asm
	setp.gt.s32 	%p68, %r270, 29;
	mov.b32 	%f354, %r276;
	add.f32 	%f355, %f353, %f354;
	selp.f32 	%f356, %f353, %f355, %p68;
	mov.b32 	%r282, %f356;
	mov.b32 	%r283, 4;
	// begin inline asm
	shfl.sync.down.b32 %r281, %r282, %r283, %r294, %r295;
	// end inline asm
	setp.gt.s32 	%p69, %r270, 27;
	mov.b32 	%f357, %r281;
	add.f32 	%f358, %f356, %f357;
	selp.f32 	%f359, %f356, %f358, %p69;
	mov.b32 	%r287, %f359;
	mov.b32 	%r288, 8;
	// begin inline asm
	shfl.sync.down.b32 %r286, %r287, %r288, %r294, %r295;
	// end inline asm
	setp.gt.s32 	%p70, %r270, 23;
	mov.b32 	%f360, %r286;
	add.f32 	%f361, %f359, %f360;
	selp.f32 	%f362, %f359, %f361, %p70;
	mov.b32 	%r292, %f362;
	mov.b32 	%r293, 16;
	// begin inline asm
	shfl.sync.down.b32 %r291, %r292, %r293, %r294, %r295;
	// end inline asm
	setp.gt.s32 	%p71, %r270, 15;
	mov.b32 	%f363, %r291;
	add.f32 	%f26, %f362, %f363;
	selp.f32 	%f530, %f362, %f26, %p71;
	setp.ne.s32 	%p72, %r270, 0;
	@%p72 bra 	$L__BB3_36;
	shr.u32 	%r296, %r13, 3;
	and.b32  	%r297, %r296, 124;
	mov.u32 	%r298, _ZZN3cub18CUB_300001_SM_10006detail6reduce28DeviceReduceSingleTileKernelINS2_10policy_hubIfjN4cuda3std3__44plusIfEEE10Policy1000EPfSC_iS9_ffNS7_10__identityEEEvT0_T1_T2_T3_T4_T6_E12temp_storage;
	add.s32 	%r299, %r298, %r297;
	st.shared.f32 	[%r299+16], %f26;
$L__BB3_36:
	bar.sync 	0;
	setp.ne.s32 	%p73, %r13, 0;
	@%p73 bra 	$L__BB3_72;
	ld.shared.f32 	%f364, [_ZZN3cub18CUB_300001_SM_10006detail6reduce28DeviceReduceSingleTileKernelINS2_10policy_hubIfjN4cuda3std3__44plusIfEEE10Policy1000EPfSC_iS9_ffNS7_10__identityEEEvT0_T1_T2_T3_T4_T6_E12temp_storage+20];
	add.f32 	%f365, %f530, %f364;
	ld.shared.f32 	%f366, [_ZZN3cub18CUB_300001_SM_10006detail6reduce28DeviceReduceSingleTileKernelINS2_10policy_hubIfjN4cuda3std3__44plusIfEEE10Policy1000EPfSC_iS9_ffNS7_10__identityEEEvT0_T1_T2_T3_T4_T6_E12temp_storage+24];
	add.f32 	%f367, %f365, %f366;
	ld.shared.f32 	%f368, [_ZZN3cub18CUB_300001_SM_10006detail6reduce28DeviceReduceSingleTileKernelINS2_10policy_hubIfjN4cuda3std3__44plusIfEEE10Policy1000EPfSC_iS9_ffNS7_10__identityEEEvT0_T1_T2_T3_T4_T6_E12temp_storage+28];
	add.f32 	%f369, %f367, %f368;
	ld.shared.f32 	%f370, [_ZZN3cub18CUB_300001_SM_10006detail6reduce28DeviceReduceSingleTileKernelINS2_10policy_hubIfjN4cuda3std3__44plusIfEEE10Policy1000EPfSC_iS9_ffNS7_10__identityEEEvT0_T1_T2_T3_T4_T6_E12temp_storage+32];
	add.f32 	%f371, %f369, %f370;
	ld.shared.f32 	%f372, [_ZZN3cub18CUB_300001_SM_10006detail6reduce28DeviceReduceSingleTileKernelINS2_10policy_hubIfjN4cuda3std3__44plusIfEEE10Policy1000EPfSC_iS9_ffNS7_10__identityEEEvT0_T1_T2_T3_T4_T6_E12temp_storage+36];
	add.f32 	%f373, %f371, %f372;
	ld.shared.f32 	%f374, [_ZZN3cub18CUB_300001_SM_10006detail6reduce28DeviceReduceSingleTileKernelINS2_10policy_hubIfjN4cuda3std3__44plusIfEEE10Policy1000EPfSC_iS9_ffNS7_10__identityEEEvT0_T1_T2_T3_T4_T6_E12temp_storage+40];
	add.f32 	%f375, %f373, %f374;
	ld.shared.f32 	%f376, [_ZZN3cub18CUB_300001_SM_10006detail6reduce28DeviceReduceSingleTileKernelINS2_10policy_hubIfjN4cuda3std3__44plusIfEEE10Policy1000EPfSC_iS9_ffNS7_10__identityEEEvT0_T1_T2_T3_T4_T6_E12temp_storage+44];
	add.f32 	%f377, %f375, %f376;
	ld.shared.f32 	%f378, [_ZZN3cub18CUB_300001_SM_10006detail6reduce28DeviceReduceSingleTileKernelINS2_10policy_hubIfjN4cuda3std3__44plusIfEEE10Policy1000EPfSC_iS9_ffNS7_10__identityEEEvT0_T1_T2_T3_T4_T6_E12temp_storage+48];
	add.f32 	%f379, %f377, %f378;
	ld.shared.f32 	%f380, [_ZZN3cub18CUB_300001_SM_10006detail6reduce28DeviceReduceSingleTileKernelINS2_10policy_hubIfjN4cuda3std3__44plusIfEEE10Policy1000EPfSC_iS9_ffNS7_10__identityEEEvT0_T1_T2_T3_T4_T6_E12temp_storage+52];
	add.f32 	%f381, %f379, %f380;
	ld.shared.f32 	%f382, [_ZZN3cub18CUB_300001_SM_10006detail6reduce28DeviceReduceSingleTileKernelINS2_10policy_hubIfjN4cuda3std3__44plusIfEEE10Policy1000EPfSC_iS9_ffNS7_10__identityEEEvT0_T1_T2_T3_T4_T6_E12temp_storage+56];
	add.f32 	%f383, %f381, %f382;
	ld.shared.f32 	%f384, [_ZZN3cub18CUB_300001_SM_10006detail6reduce28DeviceReduceSingleTileKernelINS2_10policy_hubIfjN4cuda3std3__44plusIfEEE10Policy1000EPfSC_iS9_ffNS7_10__identityEEEvT0_T1_T2_T3_T4_T6_E12temp_storage+60];
	add.f32 	%f385, %f383, %f384;
	ld.shared.f32 	%f386, [_ZZN3cub18CUB_300001_SM_10006detail6reduce28DeviceReduceSingleTileKernelINS2_10policy_hubIfjN4cuda3std3__44plusIfEEE10Policy1000EPfSC_iS9_ffNS7_10__identityEEEvT0_T1_T2_T3_T4_T6_E12temp_storage+64];
	add.f32 	%f387, %f385, %f386;
	ld.shared.f32 	%f388, [_ZZN3cub18CUB_300001_SM_10006detail6reduce28DeviceReduceSingleTileKernelINS2_10policy_hubIfjN4cuda3std3__44plusIfEEE10Policy1000EPfSC_iS9_ffNS7_10__identityEEEvT0_T1_T2_T3_T4_T6_E12temp_storage+68];
	add.f32 	%f389, %f387, %f388;
	ld.shared.f32 	%f390, [_ZZN3cub18CUB_300001_SM_10006detail6reduce28DeviceReduceSingleTileKernelINS2_10policy_hubIfjN4cuda3std3__44plusIfEEE10Policy1000EPfSC_iS9_ffNS7_10__identityEEEvT0_T1_T2_T3_T4_T6_E12temp_storage+72];
	add.f32 	%f391, %f389, %f390;
	ld.shared.f32 	%f392, [_ZZN3cub18CUB_300001_SM_10006detail6reduce28DeviceReduceSingleTileKernelINS2_10policy_hubIfjN4cuda3std3__44plusIfEEE10Policy1000EPfSC_iS9_ffNS7_10__identityEEEvT0_T1_T2_T3_T4_T6_E12temp_storage+76];
	add.f32 	%f530, %f391, %f392;
	bra.uni 	$L__BB3_72;
$L__BB3_38:
	setp.gt.s32 	%p3, %r67, 8191;
	@%p3 bra 	$L__BB3_56;
	mov.u32 	%r34, %tid.x;
	setp.ge.s32 	%p20, %r34, %r67;
	mov.f32 	%f522, 0f00000000;
	mov.u32 	%r397, %r34;
	@%p20 bra 	$L__BB3_41;
	mul.wide.u32 	%rd66, %r34, 4;
	add.s64 	%rd65, %rd16, %rd66;
	// begin inline asm
	ld.global.nc.u32 %r144, [%rd65];
	// end inline asm
	mov.b32 	%f522, %r144;
	add.s32 	%r397, %r34, 512;
$L__BB3_41:
	setp.ge.s32 	%p21, %r397, %r67;
	@%p21 bra 	$L__BB3_47;
	not.b32 	%r145, %r397;
	add.s32 	%r37, %r67, %r145;
	and.b32  	%r146, %r37, 1536;
	setp.eq.s32 	%p22, %r146, 1536;
	@%p22 bra 	$L__BB3_45;
	mul.wide.u32 	%rd67, %r397, 4;
	add.s64 	%rd131, %rd16, %rd67;
	shr.u32 	%r147, %r37, 9;
	add.s32 	%r148, %r147, 1;
	and.b32  	%r149, %r148, 3;
	neg.s32 	%r395, %r149;
$L__BB3_44:
	.pragma "nounroll";
	// begin inline asm
	ld.global.nc.u32 %r150, [%rd131];
	// end inline asm
	mov.b32 	%f173, %r150;
	add.f32 	%f522, %f522, %f173;
	add.s32 	%r397, %r397, 512;
	add.s64 	%rd131, %rd131, 2048;
	add.s32 	%r395, %r395, 1;
	setp.ne.s32 	%p23, %r395, 0;
	@%p23 bra 	$L__BB3_44;
$L__BB3_45:
	setp.lt.u32 	%p24, %r37, 1536;
	@%p24 bra 	$L__BB3_47;
$L__BB3_46:
	mul.wide.s32 	%rd73, %r397, 4;
	add.s64 	%rd69, %rd16, %rd73;
	// begin inline asm
	ld.global.nc.u32 %r151, [%rd69];
	// end inline asm
	mov.b32 	%f174, %r151;
	add.f32 	%f175, %f522, %f174;
	add.s64 	%rd70, %rd69, 2048;
	// begin inline asm
	ld.global.nc.u32 %r152, [%rd70];
	// end inline asm
	mov.b32 	%f176, %r152;
	add.f32 	%f177, %f175, %f176;
	add.s64 	%rd71, %rd69, 4096;
	// begin inline asm
	ld.global.nc.u32 %r153, [%rd71];
	// end inline asm
	mov.b32 	%f178, %r153;
	add.f32 	%f179, %f177, %f178;
	add.s64 	%rd72, %rd69, 6144;
	// begin inline asm
	ld.global.nc.u32 %r154, [%rd72];
	// end inline asm
	mov.b32 	%f180, %r154;
	add.f32 	%f522, %f179, %f180;
	add.s32 	%r397, %r397, 2048;
	setp.lt.s32 	%p25, %r397, %r67;
	@%p25 bra 	$L__BB3_46;
$L__BB3_47:
	setp.lt.s32 	%p26, %r67, 512;
	@%p26 bra 	$L__BB3_52;
	// begin inline asm
	mov.u32 %r193, %laneid;
	// end inline asm
	mov.b32 	%r195, %f522;
	mov.b32 	%r196, 1;
	mov.b32 	%r217, 31;
	mov.b32 	%r218, -1;
	// begin inline asm
	shfl.sync.down.b32 %r194, %r195, %r196, %r217, %r218;
	// end inline asm
	setp.gt.s32 	%p50, %r193, 30;
	mov.b32 	%f239, %r194;
	add.f32 	%f240, %f522, %f239;
	selp.f32 	%f241, %f522, %f240, %p50;
	mov.b32 	%r200, %f241;
	mov.b32 	%r201, 2;
	// begin inline asm
	shfl.sync.down.b32 %r199, %r200, %r201, %r217, %r218;
	// end inline asm
	setp.gt.s32 	%p51, %r193, 29;
	mov.b32 	%f242, %r199;
	add.f32 	%f243, %f241, %f242;
	selp.f32 	%f244, %f241, %f243, %p51;
	mov.b32 	%r205, %f244;
	mov.b32 	%r206, 4;
	// begin inline asm
	shfl.sync.down.b32 %r204, %r205, %r206, %r217, %r218;
	// end inline asm
	setp.gt.s32 	%p52, %r193, 27;
	mov.b32 	%f245, %r204;
	add.f32 	%f246, %f244, %f245;
	selp.f32 	%f247, %f244, %f246, %p52;
	mov.b32 	%r210, %f247;
	mov.b32 	%r211, 8;
	// begin inline asm
	shfl.sync.down.b32 %r209, %r210, %r211, %r217, %r218;
	// end inline asm
	setp.gt.s32 	%p53, %r193, 23;
	mov.b32 	%f248, %r209;
	add.f32 	%f249, %f247, %f248;
	selp.f32 	%f250, %f247, %f249, %p53;
	mov.b32 	%r215, %f250;
	mov.b32 	%r216, 16;
	// begin inline asm
	shfl.sync.down.b32 %r214, %r215, %r216, %r217, %r218;
	// end inline asm
	setp.gt.s32 	%p54, %r193, 15;
	mov.b32 	%f251, %r214;
	add.f32 	%f38, %f250, %f251;
	selp.f32 	%f530, %f250, %f38, %p54;
	setp.ne.s32 	%p55, %r193, 0;
	@%p55 bra 	$L__BB3_50;
	shr.u32 	%r219, %r34, 3;
	and.b32  	%r220, %r219, 124;
	mov.u32 	%r221, _ZZN3cub18CUB_300001_SM_10006detail6reduce28DeviceReduceSingleTileKernelINS2_10policy_hubIfjN4cuda3std3__44plusIfEEE10Policy1000EPfSC_iS9_ffNS7_10__identityEEEvT0_T1_T2_T3_T4_T6_E12temp_storage;
	add.s32 	%r222, %r221, %r220;
	st.shared.f32 	[%r222+16], %f38;
$L__BB3_50:
	bar.sync 	0;
	setp.ne.s32 	%p56, %r34, 0;
	@%p56 bra 	$L__BB3_72;
	ld.shared.f32 	%f252, [_ZZN3cub18CUB_300001_SM_10006detail6reduce28DeviceReduceSingleTileKernelINS2_10policy_hubIfjN4cuda3std3__44plusIfEEE10Policy1000EPfSC_iS9_ffNS7_10__identityEEEvT0_T1_T2_T3_T4_T6_E12temp_storage+20];
	add.f32 	%f253, %f530, %f252;
	ld.shared.f32 	%f254, [_ZZN3cub18CUB_300001_SM_10006detail6reduce28DeviceReduceSingleTileKernelINS2_10policy_hubIfjN4cuda3std3__44plusIfEEE10Policy1000EPfSC_iS9_ffNS7_10__identityEEEvT0_T1_T2_T3_T4_T6_E12temp_storage+24];
	add.f32 	%f255, %f253, %f254;
	ld.shared.f32 	%f256, [_ZZN3cub18CUB_300001_SM_10006detail6reduce28DeviceReduceSingleTileKernelINS2_10policy_hubIfjN4cuda3std3__44plusIfEEE10Policy1000EPfSC_iS9_ffNS7_10__identityEEEvT0_T1_T2_T3_T4_T6_E12temp_storage+28];
	add.f32 	%f257, %f255, %f256;
	ld.shared.f32 	%f258, [_ZZN3cub18CUB_300001_SM_10006detail6reduce28DeviceReduceSingleTileKernelINS2_10policy_hubIfjN4cuda3std3__44plusIfEEE10Policy1000EPfSC_iS9_ffNS7_10__identityEEEvT0_T1_T2_T3_T4_T6_E12temp_storage+32];
	add.f32 	%f259, %f257, %f258;
	ld.shared.f32 	%f260, [_ZZN3cub18CUB_300001_SM_10006detail6reduce28DeviceReduceSingleTileKernelINS2_10policy_hubIfjN4cuda3std3__44plusIfEEE10Policy1000EPfSC_iS9_ffNS7_10__identityEEEvT0_T1_T2_T3_T4_T6_E12temp_storage+36];
	add.f32 	%f261, %f259, %f260;
	ld.shared.f32 	%f262, [_ZZN3cub18CUB_300001_SM_10006detail6reduce28DeviceReduceSingleTileKernelINS2_10policy_hubIfjN4cuda3std3__44plusIfEEE10Policy1000EPfSC_iS9_ffNS7_10__identityEEEvT0_T1_T2_T3_T4_T6_E12temp_storage+40];
	add.f32 	%f263, %f261, %f262;
	ld.shared.f32 	%f264, [_ZZN3cub18CUB_300001_SM_10006detail6reduce28DeviceReduceSingleTileKernelINS2_10policy_hubIfjN4cuda3std3__44plusIfEEE10Policy1000EPfSC_iS9_ffNS7_10__identityEEEvT0_T1_T2_T3_T4_T6_E12temp_storage+44];
	add.f32 	%f265, %f263, %f264;
	ld.shared.f32 	%f266, [_ZZN3cub18CUB_300001_SM_10006detail6reduce28DeviceReduceSingleTileKernelINS2_10policy_hubIfjN4cuda3std3__44plusIfEEE10Policy1000EPfSC_iS9_ffNS7_10__identityEEEvT0_T1_T2_T3_T4_T6_E12temp_storage+48];
	add.f32 	%f267, %f265, %f266;
	ld.shared.f32 	%f268, [_ZZN3cub18CUB_300001_SM_10006detail6reduce28DeviceReduceSingleTileKernelINS2_10policy_hubIfjN4cuda3std3__44plusIfEEE10Policy1000EPfSC_iS9_ffNS7_10__identityEEEvT0_T1_T2_T3_T4_T6_E12temp_storage+52];
	add.f32 	%f269, %f267, %f268;
	ld.shared.f32 	%f270, [_ZZN3cub18CUB_300001_SM_10006detail6reduce28DeviceReduceSingleTileKernelINS2_10policy_hubIfjN4cuda3std3__44plusIfEEE10Policy1000EPfSC_iS9_ffNS7_10__identityEEEvT0_T1_T2_T3_T4_T6_E12temp_storage+56];
	add.f32 	%f271, %f269, %f270;
	ld.shared.f32 	%f272, [_ZZN3cub18CUB_300001_SM_10006detail6reduce28DeviceReduceSingleTileKernelINS2_10policy_hubIfjN4cuda3std3__44plusIfEEE10Policy1000EPfSC_iS9_ffNS7_10__identityEEEvT0_T1_T2_T3_T4_T6_E12temp_storage+60];
	add.f32 	%f273, %f271, %f272;
	ld.shared.f32 	%f274, [_ZZN3cub18CUB_300001_SM_10006detail6reduce28DeviceReduceSingleTileKernelINS2_10policy_hubIfjN4cuda3std3__44plusIfEEE10Policy1000EPfSC_iS9_ffNS7_10__identityEEEvT0_T1_T2_T3_T4_T6_E12temp_storage+64];
	add.f32 	%f275, %f273, %f274;
	ld.shared.f32 	%f276, [_ZZN3cub18CUB_300001_SM_10006detail6reduce28DeviceReduceSingleTileKernelINS2_10policy_hubIfjN4cuda3std3__44plusIfEEE10Policy1000EPfSC_iS9_ffNS7_10__identityEEEvT0_T1_T2_T3_T4_T6_E12temp_storage+68];
	add.f32 	%f277, %f275, %f276;
	ld.shared.f32 	%f278, [_ZZN3cub18CUB_300001_SM_10006detail6reduce28DeviceReduceSingleTileKernelINS2_10policy_hubIfjN4cuda3std3__44plusIfEEE10Policy1000EPfSC_iS9_ffNS7_10__identityEEEvT0_T1_T2_T3_T4_T6_E12temp_storage+72];
	add.f32 	%f279, %f277, %f278;
	ld.shared.f32 	%f280, [_ZZN3cub18CUB_300001_SM_10006detail6reduce28DeviceReduceSingleTileKernelINS2_10policy_hubIfjN4cuda3std3__44plusIfEEE10Policy1000EPfSC_iS9_ffNS7_10__identityEEEvT0_T1_T2_T3_T4_T6_E12temp_storage+76];
	add.f32 	%f530, %f279, %f280;
	bra.uni 	$L__BB3_72;
$L__BB3_52:
	// begin inline asm
	mov.u32 %r155, %laneid;
	// end inline asm
	and.b32  	%r181, %r34, 992;
	add.s32 	%r182, %r181, 32;
	setp.gt.s32 	%p27, %r182, %r67;
	not.b32 	%r183, %r181;
	add.s32 	%r184, %r67, %r183;
	selp.b32 	%r179, %r184, 31, %p27;
	mov.b32 	%r157, %f522;
	mov.b32 	%r158, 1;
	mov.b32 	%r180, -1;
	// begin inline asm
	shfl.sync.down.b32 %r156, %r157, %r158, %r179, %r180;
	// end inline asm
	setp.lt.s32 	%p28, %r155, %r179;
	mov.b32 	%f181, %r156;
	add.f32 	%f182, %f522, %f181;
	selp.f32 	%f183, %f182, %f522, %p28;
	mov.b32 	%r162, %f183;
	mov.b32 	%r163, 2;
	// begin inline asm
	shfl.sync.down.b32 %r161, %r162, %r163, %r179, %r180;
	// end inline asm
	add.s32 	%r185, %r155, 2;
	setp.gt.s32 	%p29, %r185, %r179;
	mov.b32 	%f184, %r161;
	add.f32 	%f185, %f183, %f184;
	selp.f32 	%f186, %f183, %f185, %p29;
	mov.b32 	%r167, %f186;
	mov.b32 	%r168, 4;
	// begin inline asm
	shfl.sync.down.b32 %r166, %r167, %r168, %r179, %r180;
	// end inline asm
	add.s32 	%r186, %r155, 4;
	setp.gt.s32 	%p30, %r186, %r179;
	mov.b32 	%f187, %r166;
	add.f32 	%f188, %f186, %f187;
	selp.f32 	%f189, %f186, %f188, %p30;
	mov.b32 	%r172, %f189;
	mov.b32 	%r173, 8;
	// begin inline asm
	shfl.sync.down.b32 %r171, %r172, %r173, %r179, %r180;
	// end inline asm
	add.s32 	%r187, %r155, 8;
	setp.gt.s32 	%p31, %r187, %r179;
	mov.b32 	%f190, %r171;
	add.f32 	%f191, %f189, %f190;
	selp.f32 	%f192, %f189, %f191, %p31;
	mov.b32 	%r177, %f192;
	mov.b32 	%r178, 16;
	// begin inline asm
	shfl.sync.down.b32 %r176, %r177, %r178, %r179, %r180;
	// end inline asm
	add.s32 	%r188, %r155, 16;
	setp.gt.s32 	%p32, %r188, %r179;
	mov.b32 	%f193, %r176;
	add.f32 	%f194, %f192, %f193;
	selp.f32 	%f530, %f192, %f194, %p32;
	setp.ne.s32 	%p33, %r155, 0;
	@%p33 bra 	$L__BB3_54;
	shr.u32 	%r189, %r34, 3;
	and.b32  	%r190, %r189, 124;
	mov.u32 	%r191, _ZZN3cub18CUB_300001_SM_10006detail6reduce28DeviceReduceSingleTileKernelINS2_10policy_hubIfjN4cuda3std3__44plusIfEEE10Policy1000EPfSC_iS9_ffNS7_10__identityEEEvT0_T1_T2_T3_T4_T6_E12temp_storage;
	add.s32 	%r192, %r191, %r190;
	st.shared.f32 	[%r192+16], %f530;
$L__BB3_54:
	bar.sync 	0;
	setp.ne.s32 	%p34, %r34, 0;
	@%p34 bra 	$L__BB3_72;
	setp.gt.s32 	%p35, %r67, 32;
	ld.shared.f32 	%f195, [_ZZN3cub18CUB_300001_SM_10006detail6reduce28DeviceReduceSingleTileKernelINS2_10policy_hubIfjN4cuda3std3__44plusIfEEE10Policy1000EPfSC_iS9_ffNS7_10__identityEEEvT0_T1_T2_T3_T4_T6_E12temp_storage+20];
	add.f32 	%f196, %f530, %f195;
	selp.f32 	%f197, %f196, %f530, %p35;
	setp.gt.s32 	%p36, %r67, 64;
	ld.shared.f32 	%f198, [_ZZN3cub18CUB_300001_SM_10006detail6reduce28DeviceReduceSingleTileKernelINS2_10policy_hubIfjN4cuda3std3__44plusIfEEE10Policy1000EPfSC_iS9_ffNS7_10__identityEEEvT0_T1_T2_T3_T4_T6_E12temp_storage+24];
	add.f32 	%f199, %f198, %f197;
	selp.f32 	%f200, %f199, %f197, %p36;
	setp.gt.s32 	%p37, %r67, 96;
	ld.shared.f32 	%f201, [_ZZN3cub18CUB_300001_SM_10006detail6reduce28DeviceReduceSingleTileKernelINS2_10policy_hubIfjN4cuda3std3__44plusIfEEE10Policy1000EPfSC_iS9_ffNS7_10__identityEEEvT0_T1_T2_T3_T4_T6_E12temp_storage+28];
	add.f32 	%f202, %f201, %f200;
	selp.f32 	%f203, %f202, %f200, %p37;
	setp.gt.s32 	%p38, %r67, 128;
	ld.shared.f32 	%f204, [_ZZN3cub18CUB_300001_SM_10006detail6reduce28DeviceReduceSingleTileKernelINS2_10policy_hubIfjN4cuda3std3__44plusIfEEE10Policy1000EPfSC_iS9_ffNS7_10__identityEEEvT0_T1_T2_T3_T4_T6_E12temp_storage+32];
	add.f32 	%f205, %f204, %f203;
	selp.f32 	%f206, %f205, %f203, %p38;
	setp.gt.s32 	%p39, %r67, 160;
	ld.shared.f32 	%f207, [_ZZN3cub18CUB_300001_SM_10006detail6reduce28DeviceReduceSingleTileKernelINS2_10policy_hubIfjN4cuda3std3__44plusIfEEE10Policy1000EPfSC_iS9_ffNS7_10__identityEEEvT0_T1_T2_T3_T4_T6_E12temp_storage+36];
	add.f32 	%f208, %f207, %f206;
	selp.f32 	%f209, %f208, %f206, %p39;
	setp.gt.s32 	%p40, %r67, 192;
	ld.shared.f32 	%f210, [_ZZN3cub18CUB_300001_SM_10006detail6reduce28DeviceReduceSingleTileKernelINS2_10policy_hubIfjN4cuda3std3__44plusIfEEE10Policy1000EPfSC_iS9_ffNS7_10__identityEEEvT0_T1_T2_T3_T4_T6_E12temp_storage+40];
	add.f32 	%f211, %f210, %f209;
	selp.f32 	%f212, %f211, %f209, %p40;
	setp.gt.s32 	%p41, %r67, 224;
	ld.shared.f32 	%f213, [_ZZN3cub18CUB_300001_SM_10006detail6reduce28DeviceReduceSingleTileKernelINS2_10policy_hubIfjN4cuda3std3__44plusIfEEE10Policy1000EPfSC_iS9_ffNS7_10__identityEEEvT0_T1_T2_T3_T4_T6_E12temp_storage+44];
	add.f32 	%f214, %f213, %f212;
	selp.f32 	%f215, %f214, %f212, %p41;
	setp.gt.s32 	%p42, %r67, 256;
	ld.shared.f32 	%f216, [_ZZN3cub18CUB_300001_SM_10006detail6reduce28DeviceReduceSingleTileKernelINS2_10policy_hubIfjN4cuda3std3__44plusIfEEE10Policy1000EPfSC_iS9_ffNS7_10__identityEEEvT0_T1_T2_T3_T4_T6_E12temp_storage+48];
	add.f32 	%f217, %f216, %f215;
	selp.f32 	%f218, %f217, %f215, %p42;
	setp.gt.s32 	%p43, %r67, 288;
	ld.shared.f32 	%f219, [_ZZN3cub18CUB_300001_SM_10006detail6reduce28DeviceReduceSingleTileKernelINS2_10policy_hubIfjN4cuda3std3__44plusIfEEE10Policy1000EPfSC_iS9_ffNS7_10__identityEEEvT0_T1_T2_T3_T4_T6_E12temp_storage+52];
	add.f32 	%f220, %f219, %f218;
	selp.f32 	%f221, %f220, %f218, %p43;
	setp.gt.s32 	%p44, %r67, 320;
	ld.shared.f32 	%f222, [_ZZN3cub18CUB_300001_SM_10006detail6reduce28DeviceReduceSingleTileKernelINS2_10policy_hubIfjN4cuda3std3__44plusIfEEE10Policy1000EPfSC_iS9_ffNS7_10__identityEEEvT0_T1_T2_T3_T4_T6_E12temp_storage+56];
	add.f32 	%f223, %f222, %f221;
	selp.f32 	%f224, %f223, %f221, %p44;
	setp.gt.s32 	%p45, %r67, 352;
	ld.shared.f32 	%f225, [_ZZN3cub18CUB_300001_SM_10006detail6reduce28DeviceReduceSingleTileKernelINS2_10policy_hubIfjN4cuda3std3__44plusIfEEE10Policy1000EPfSC_iS9_ffNS7_10__identityEEEvT0_T1_T2_T3_T4_T6_E12temp_storage+60];
	add.f32 	%f226, %f225, %f224;
	selp.f32 	%f227, %f226, %f224, %p45;
	setp.gt.s32 	%p46, %r67, 384;
	ld.shared.f32 	%f228, [_ZZN3cub18CUB_300001_SM_10006detail6reduce28DeviceReduceSingleTileKernelINS2_10policy_hubIfjN4cuda3std3__44plusIfEEE10Policy1000EPfSC_iS9_ffNS7_10__identityEEEvT0_T1_T2_T3_T4_T6_E12temp_storage+64];
	add.f32 	%f229, %f228, %f227;
	selp.f32 	%f230, %f229, %f227, %p46;
	setp.gt.s32 	%p47, %r67, 416;
	ld.shared.f32 	%f231, [_ZZN3cub18CUB_300001_SM_10006detail6reduce28DeviceReduceSingleTileKernelINS2_10policy_hubIfjN4cuda3std3__44plusIfEEE10Policy1000EPfSC_iS9_ffNS7_10__identityEEEvT0_T1_T2_T3_T4_T6_E12temp_storage+68];
	add.f32 	%f232, %f231, %f230;
	selp.f32 	%f233, %f232, %f230, %p47;
	setp.gt.s32 	%p48, %r67, 448;
	ld.shared.f32 	%f234, [_ZZN3cub18CUB_300001_SM_10006detail6reduce28DeviceReduceSingleTileKernelINS2_10policy_hubIfjN4cuda3std3__44plusIfEEE10Policy1000EPfSC_iS9_ffNS7_10__identityEEEvT0_T1_T2_T3_T4_T6_E12temp_storage+72];
	add.f32 	%f235, %f234, %f233;
	selp.f32 	%f236, %f235, %f233, %p48;
	setp.gt.s32 	%p49, %r67, 480;
	ld.shared.f32 	%f237, [_ZZN3cub18CUB_300001_SM_10006detail6reduce28DeviceReduceSingleTileKernelINS2_10policy_hubIfjN4cuda3std3__44plusIfEEE10Policy1000EPfSC_iS9_ffNS7_10__identityEEEvT0_T1_T2_T3_T4_T6_E12temp_storage+76];
	add.f32 	%f238, %f237, %f236;
	selp.f32 	%f530, %f238, %f236, %p49;
	bra.uni 	$L__BB3_72;
$L__BB3_56:
	mov.u32 	%r46, %tid.x;
	mul.wide.u32 	%rd35, %r46, 4;
	add.s64 	%rd19, %rd16, %rd35;
	// begin inline asm
	ld.global.nc.u32 %r68, [%rd19];
	// end inline asm
	mov.b32 	%f59, %r68;
	add.s64 	%rd20, %rd19, 2048;
	// begin inline asm
	ld.global.nc.u32 %r69, [%rd20];
	// end inline asm
	mov.b32 	%f60, %r69;
	add.s64 	%rd21, %rd19, 4096;
	// begin inline asm
	ld.global.nc.u32 %r70, [%rd21];
	// end inline asm
	mov.b32 	%f61, %r70;
	add.s64 	%rd22, %rd19, 6144;
	// begin inline asm
	ld.global.nc.u32 %r71, [%rd22];
	// end inline asm
	mov.b32 	%f62, %r71;
	add.s64 	%rd23, %rd19, 8192;
	// begin inline asm
	ld.global.nc.u32 %r72, [%rd23];
	// end inline asm
	mov.b32 	%f63, %r72;
	add.s64 	%rd24, %rd19, 10240;
	// begin inline asm
	ld.global.nc.u32 %r73, [%rd24];
	// end inline asm
	mov.b32 	%f64, %r73;
	add.s64 	%rd25, %rd19, 12288;
	// begin inline asm
	ld.global.nc.u32 %r74, [%rd25];
	// end inline asm
	mov.b32 	%f65, %r74;
	add.s64 	%rd26, %rd19, 14336;
	// begin inline asm
	ld.global.nc.u32 %r75, [%rd26];
	// end inline asm
	mov.b32 	%f66, %r75;
	add.s64 	%rd27, %rd19, 16384;
	// begin inline asm
	ld.global.nc.u32 %r76, [%rd27];
	// end inline asm
	mov.b32 	%f67, %r76;
	add.s64 	%rd28, %rd19, 18432;
	// begin inline asm
	ld.global.nc.u32 %r77, [%rd28];
	// end inline asm
	mov.b32 	%f68, %r77;
	add.s64 	%rd29, %rd19, 20480;
	// begin inline asm
	ld.global.nc.u32 %r78, [%rd29];
	// end inline asm
	mov.b32 	%f69, %r78;
	add.s64 	%rd30, %rd19, 22528;
	// begin inline asm
	ld.global.nc.u32 %r79, [%rd30];
	// end inline asm
	mov.b32 	%f70, %r79;
	add.s64 	%rd31, %rd19, 24576;
	// begin inline asm
	ld.global.nc.u32 %r80, [%rd31];
	// end inline asm
	mov.b32 	%f71, %r80;
	add.s64 	%rd32, %rd19, 26624;
	// begin inline asm
	ld.global.nc.u32 %r81, [%rd32];
	// end inline asm
	mov.b32 	%f72, %r81;
	add.s64 	%rd33, %rd19, 28672;
	// begin inline asm
	ld.global.nc.u32 %r82, [%rd33];
	// end inline asm
	mov.b32 	%f73, %r82;
	add.s64 	%rd34, %rd19, 30720;
	// begin inline asm
	ld.global.nc.u32 %r83, [%rd34];
	// end inline asm
	mov.b32 	%f74, %r83;
	add.f32 	%f75, %f59, %f60;
	add.f32 	%f76, %f61, %f62;
	add.f32 	%f77, %f63, %f64;
	add.f32 	%f78, %f65, %f66;
	add.f32 	%f79, %f67, %f68;
	add.f32 	%f80, %f69, %f70;
	add.f32 	%f81, %f71, %f72;
	add.f32 	%f82, %f73, %f74;
	add.f32 	%f83, %f75, %f76;
	add.f32 	%f84, %f77, %f78;
	add.f32 	%f85, %f79, %f80;
	add.f32 	%f86, %f81, %f82;
	add.f32 	%f87, %f83, %f84;
	add.f32 	%f88, %f85, %f86;
	add.f32 	%f529, %f87, %f88;
	setp.lt.u32 	%p4, %r67, 16384;
	mov.b32 	%r400, 8192;
	@%p4 bra 	$L__BB3_60;
	add.s32 	%r47, %r67, -8192;
	mov.b32 	%r400, 8192;
$L__BB3_58:
	mul.wide.s32 	%rd52, %r400, 4;
	add.s64 	%rd36, %rd19, %rd52;
	// begin inline asm
	ld.global.nc.u32 %r86, [%rd36];
	// end inline asm
	mov.b32 	%f89, %r86;
	add.s64 	%rd37, %rd36, 2048;
	// begin inline asm
	ld.global.nc.u32 %r87, [%rd37];
	// end inline asm
	mov.b32 	%f90, %r87;
	add.s64 	%rd38, %rd36, 4096;
	// begin inline asm
	ld.global.nc.u32 %r88, [%rd38];
	// end inline asm
	mov.b32 	%f91, %r88;
	add.s64 	%rd39, %rd36, 6144;
	// begin inline asm
	ld.global.nc.u32 %r89, [%rd39];
	// end inline asm
	mov.b32 	%f92, %r89;
	add.s64 	%rd40, %rd36, 8192;
	// begin inline asm
	ld.global.nc.u32 %r90, [%rd40];
	// end inline asm
	mov.b32 	%f93, %r90;
	add.s64 	%rd41, %rd36, 10240;
	// begin inline asm
	ld.global.nc.u32 %r91, [%rd41];
	// end inline asm
	mov.b32 	%f94, %r91;
	add.s64 	%rd42, %rd36, 12288;
	// begin inline asm
	ld.global.nc.u32 %r92, [%rd42];
	// end inline asm
	mov.b32 	%f95, %r92;
	add.s64 	%rd43, %rd36, 14336;
	// begin inline asm
	ld.global.nc.u32 %r93, [%rd43];
	// end inline asm
	mov.b32 	%f96, %r93;
	add.s64 	%rd44, %rd36, 16384;
	// begin inline asm
	ld.global.nc.u32 %r94, [%rd44];
	// end inline asm
	mov.b32 	%f97, %r94;
	add.s64 	%rd45, %rd36, 18432;
	// begin inline asm
	ld.global.nc.u32 %r95, [%rd45];
	// end inline asm
	mov.b32 	%f98, %r95;
	add.s64 	%rd46, %rd36, 20480;
	// begin inline asm
	ld.global.nc.u32 %r96, [%rd46];
	// end inline asm
	mov.b32 	%f99, %r96;
	add.s64 	%rd47, %rd36, 22528;
	// begin inline asm
	ld.global.nc.u32 %r97, [%rd47];
	// end inline asm
	mov.b32 	%f100, %r97;
	add.s64 	%rd48, %rd36, 24576;
	// begin inline asm
	ld.global.nc.u32 %r98, [%rd48];
	// end inline asm
	mov.b32 	%f101, %r98;
	add.s64 	%rd49, %rd36, 26624;
	// begin inline asm
	ld.global.nc.u32 %r99, [%rd49];
	// end inline asm
	mov.b32 	%f102, %r99;
	add.s64 	%rd50, %rd36, 28672;
	// begin inline asm
	ld.global.nc.u32 %r100, [%rd50];
	// end inline asm
	mov.b32 	%f103, %r100;
	add.s64 	%rd51, %rd36, 30720;
	// begin inline asm
	ld.global.nc.u32 %r101, [%rd51];
	// end inline asm
	mov.b32 	%f104, %r101;
	add.f32 	%f105, %f529, %f89;
	add.f32 	%f106, %f90, %f91;
	add.f32 	%f107, %f92, %f93;
	add.f32 	%f108, %f94, %f95;
	add.f32 	%f109, %f96, %f97;
	add.f32 	%f110, %f98, %f99;
	add.f32 	%f111, %f100, %f101;
	add.f32 	%f112, %f102, %f103;
	add.f32 	%f113, %f105, %f106;
	add.f32 	%f114, %f107, %f108;
	add.f32 	%f115, %f109, %f110;
	add.f32 	%f116, %f111, %f112;
	add.f32 	%f117, %f113, %f114;
	add.f32 	%f118, %f115, %f116;
	add.f32 	%f119, %f117, %f118;
	add.f32 	%f529, %f119, %f104;
	sub.s32 	%r102, %r67, %r400;
	setp.lt.s32 	%p5, %r102, 8192;
	@%p5 bra 	$L__BB3_68;
	add.s32 	%r400, %r400, 8192;
	setp.le.s32 	%p6, %r400, %r47;
	@%p6 bra 	$L__BB3_58;
$L__BB3_60:
	setp.le.s32 	%p7, %r67, %r400;
	@%p7 bra 	$L__BB3_68;
	sub.s32 	%r51, %r67, %r400;
	setp.ge.s32 	%p8, %r46, %r51;
	@%p8 bra 	$L__BB3_68;
	not.b32 	%r103, %r46;
	add.s32 	%r104, %r67, %r103;
	sub.s32 	%r52, %r104, %r400;
	and.b32  	%r105, %r52, 1536;
	setp.eq.s32 	%p9, %r105, 1536;
	mov.u32 	%r404, %r46;
	@%p9 bra 	$L__BB3_65;
	add.s32 	%r402, %r46, %r400;
	shr.u32 	%r106, %r52, 9;
	add.s32 	%r107, %r106, 1;
	and.b32  	%r108, %r107, 3;
	neg.s32 	%r401, %r108;
	mov.u32 	%r404, %r46;
$L__BB3_64:
	.pragma "nounroll";
	mul.wide.u32 	%rd54, %r402, 4;
	add.s64 	%rd53, %rd16, %rd54;
	// begin inline asm
	ld.global.nc.u32 %r109, [%rd53];
	// end inline asm
	mov.b32 	%f121, %r109;
	add.f32 	%f529, %f529, %f121;
	add.s32 	%r404, %r404, 512;
	add.s32 	%r402, %r402, 512;
	add.s32 	%r401, %r401, 1;
	setp.ne.s32 	%p10, %r401, 0;
	@%p10 bra 	$L__BB3_64;
$L__BB3_65:
	setp.lt.u32 	%p11, %r52, 1536;
	@%p11 bra 	$L__BB3_68;
	cvt.u64.u32 	%rd55, %r404;
	cvt.u64.u32 	%rd56, %r400;
	add.s64 	%rd57, %rd55, %rd56;
	shl.b64 	%rd58, %rd57, 2;
	add.s64 	%rd59, %rd58, %rd16;
	add.s64 	%rd132, %rd59, 4096;
	add.s32 	%r405, %r404, %r400;
$L__BB3_67:
	mul.wide.u32 	%rd64, %r405, 4;
	add.s64 	%rd60, %rd16, %rd64;
	// begin inline asm
	ld.global.nc.u32 %r110, [%rd60];
	// end inline asm
	mov.b32 	%f122, %r110;
	add.f32 	%f123, %f529, %f122;
	add.s64 	%rd61, %rd132, -2048;
	// begin inline asm
	ld.global.nc.u32 %r111, [%rd61];
	// end inline asm
	mov.b32 	%f124, %r111;
	add.f32 	%f125, %f123, %f124;
	// begin inline asm
	ld.global.nc.u32 %r112, [%rd132];
	// end inline asm
	mov.b32 	%f126, %r112;
	add.f32 	%f127, %f125, %f126;
	add.s64 	%rd63, %rd132, 2048;
	// begin inline asm
	ld.global.nc.u32 %r113, [%rd63];
	// end inline asm
	mov.b32 	%f128, %r113;
	add.f32 	%f529, %f127, %f128;
	add.s32 	%r404, %r404, 2048;
	add.s64 	%rd132, %rd132, 8192;
	add.s32 	%r405, %r405, 2048;
	setp.lt.s32 	%p12, %r404, %r51;
	@%p12 bra 	$L__BB3_67;
$L__BB3_68:
	// begin inline asm
	mov.u32 %r114, %laneid;
	// end inline asm
	mov.b32 	%r116, %f529;
	mov.b32 	%r117, 1;
	mov.b32 	%r138, 31;
	mov.b32 	%r139, -1;
	// begin inline asm
	shfl.sync.down.b32 %r115, %r116, %r117, %r138, %r139;
	// end inline asm
	setp.gt.s32 	%p13, %r114, 30;
	mov.b32 	%f129, %r115;
	add.f32 	%f130, %f529, %f129;
	selp.f32 	%f131, %f529, %f130, %p13;
	mov.b32 	%r121, %f131;
	mov.b32 	%r122, 2;
	// begin inline asm
	shfl.sync.down.b32 %r120, %r121, %r122, %r138, %r139;
	// end inline asm
	setp.gt.s32 	%p14, %r114, 29;
	mov.b32 	%f132, %r120;
	add.f32 	%f133, %f131, %f132;
	selp.f32 	%f134, %f131, %f133, %p14;
	mov.b32 	%r126, %f134;
	mov.b32 	%r127, 4;
	// begin inline asm
	shfl.sync.down.b32 %r125, %r126, %r127, %r138, %r139;
	// end inline asm
	setp.gt.s32 	%p15, %r114, 27;
	mov.b32 	%f135, %r125;
	add.f32 	%f136, %f134, %f135;
	selp.f32 	%f137, %f134, %f136, %p15;
	mov.b32 	%r131, %f137;
	mov.b32 	%r132, 8;
	// begin inline asm
	shfl.sync.down.b32 %r130, %r131, %r132, %r138, %r139;
	// end inline asm
	setp.gt.s32 	%p16, %r114, 23;
	mov.b32 	%f138, %r130;
	add.f32 	%f139, %f137, %f138;
	selp.f32 	%f140, %f137, %f139, %p16;
	mov.b32 	%r136, %f140;
	mov.b32 	%r137, 16;
	// begin inline asm
	shfl.sync.down.b32 %r135, %r136, %r137, %r138, %r139;
	// end inline asm
	setp.gt.s32 	%p17, %r114, 15;
	mov.b32 	%f141, %r135;
	add.f32 	%f54, %f140, %f141;
	selp.f32 	%f530, %f140, %f54, %p17;
	setp.ne.s32 	%p18, %r114, 0;
	@%p18 bra 	$L__BB3_70;
	shr.u32 	%r140, %r46, 3;
	and.b32  	%r141, %r140, 124;
	mov.u32 	%r142, _ZZN3cub18CUB_300001_SM_10006detail6reduce28DeviceReduceSingleTileKernelINS2_10policy_hubIfjN4cuda3std3__44plusIfEEE10Policy1000EPfSC_iS9_ffNS7_10__identityEEEvT0_T1_T2_T3_T4_T6_E12temp_storage;
	add.s32 	%r143, %r142, %r141;
	st.shared.f32 	[%r143+16], %f54;
$L__BB3_70:
	bar.sync 	0;
	setp.ne.s32 	%p19, %r46, 0;
	@%p19 bra 	$L__BB3_72;
	ld.shared.f32 	%f142, [_ZZN3cub18CUB_300001_SM_10006detail6reduce28DeviceReduceSingleTileKernelINS2_10policy_hubIfjN4cuda3std3__44plusIfEEE10Policy1000EPfSC_iS9_ffNS7_10__identityEEEvT0_T1_T2_T3_T4_T6_E12temp_storage+20];
	add.f32 	%f143, %f530, %f142;
	ld.shared.f32 	%f144, [_ZZN3cub18CUB_300001_SM_10006detail6reduce28DeviceReduceSingleTileKernelINS2_10policy_hubIfjN4cuda3std3__44plusIfEEE10Policy1000EPfSC_iS9_ffNS7_10__identityEEEvT0_T1_T2_T3_T4_T6_E12temp_storage+24];
	add.f32 	%f145, %f143, %f144;
	ld.shared.f32 	%f146, [_ZZN3cub18CUB_300001_SM_10006detail6reduce28DeviceReduceSingleTileKernelINS2_10policy_hubIfjN4cuda3std3__44plusIfEEE10Policy1000EPfSC_iS9_ffNS7_10__identityEEEvT0_T1_T2_T3_T4_T6_E12temp_storage+28];
	add.f32 	%f147, %f145, %f146;
	ld.shared.f32 	%f148, [_ZZN3cub18CUB_300001_SM_10006detail6reduce28DeviceReduceSingleTileKernelINS2_10policy_hubIfjN4cuda3std3__44plusIfEEE10Policy1000EPfSC_iS9_ffNS7_10__identityEEEvT0_T1_T2_T3_T4_T6_E12temp_storage+32];
	add.f32 	%f149, %f147, %f148;
	ld.shared.f32 	%f150, [_ZZN3cub18CUB_300001_SM_10006detail6reduce28DeviceReduceSingleTileKernelINS2_10policy_hubIfjN4cuda3std3__44plusIfEEE10Policy1000EPfSC_iS9_ffNS7_10__identityEEEvT0_T1_T2_T3_T4_T6_E12temp_storage+36];
	add.f32 	%f151, %f149, %f150;
	ld.shared.f32 	%f152, [_ZZN3cub18CUB_300001_SM_10006detail6reduce28DeviceReduceSingleTileKernelINS2_10policy_hubIfjN4cuda3std3__44plusIfEEE10Policy1000EPfSC_iS9_ffNS7_10__identityEEEvT0_T1_T2_T3_T4_T6_E12temp_storage+40];
	add.f32 	%f153, %f151, %f152;
	ld.shared.f32 	%f154, [_ZZN3cub18CUB_300001_SM_10006detail6reduce28DeviceReduceSingleTileKernelINS2_10policy_hubIfjN4cuda3std3__44plusIfEEE10Policy1000EPfSC_iS9_ffNS7_10__identityEEEvT0_T1_T2_T3_T4_T6_E12temp_storage+44];
	add.f32 	%f155, %f153, %f154;
	ld.shared.f32 	%f156, [_ZZN3cub18CUB_300001_SM_10006detail6reduce28DeviceReduceSingleTileKernelINS2_10policy_hubIfjN4cuda3std3__44plusIfEEE10Policy1000EPfSC_iS9_ffNS7_10__identityEEEvT0_T1_T2_T3_T4_T6_E12temp_storage+48];
	add.f32 	%f157, %f155, %f156;
	ld.shared.f32 	%f158, [_ZZN3cub18CUB_300001_SM_10006detail6reduce28DeviceReduceSingleTileKernelINS2_10policy_hubIfjN4cuda3std3__44plusIfEEE10Policy1000EPfSC_iS9_ffNS7_10__identityEEEvT0_T1_T2_T3_T4_T6_E12temp_storage+52];
	add.f32 	%f159, %f157, %f158;
	ld.shared.f32 	%f160, [_ZZN3cub18CUB_300001_SM_10006detail6reduce28DeviceReduceSingleTileKernelINS2_10policy_hubIfjN4cuda3std3__44plusIfEEE10Policy1000EPfSC_iS9_ffNS7_10__identityEEEvT0_T1_T2_T3_T4_T6_E12temp_storage+56];
	add.f32 	%f161, %f159, %f160;
	ld.shared.f32 	%f162, [_ZZN3cub18CUB_300001_SM_10006detail6reduce28DeviceReduceSingleTileKernelINS2_10policy_hubIfjN4cuda3std3__44plusIfEEE10Policy1000EPfSC_iS9_ffNS7_10__identityEEEvT0_T1_T2_T3_T4_T6_E12temp_storage+60];
	add.f32 	%f163, %f161, %f162;
	ld.shared.f32 	%f164, [_ZZN3cub18CUB_300001_SM_10006detail6reduce28DeviceReduceSingleTileKernelINS2_10policy_hubIfjN4cuda3std3__44plusIfEEE10Policy1000EPfSC_iS9_ffNS7_10__identityEEEvT0_T1_T2_T3_T4_T6_E12temp_storage+64];
	add.f32 	%f165, %f163, %f164;
	ld.shared.f32 	%f166, [_ZZN3cub18CUB_300001_SM_10006detail6reduce28DeviceReduceSingleTileKernelINS2_10policy_hubIfjN4cuda3std3__44plusIfEEE10Policy1000EPfSC_iS9_ffNS7_10__identityEEEvT0_T1_T2_T3_T4_T6_E12temp_storage+68];
	add.f32 	%f167, %f165, %f166;
	ld.shared.f32 	%f168, [_ZZN3cub18CUB_300001_SM_10006detail6reduce28DeviceReduceSingleTileKernelINS2_10policy_hubIfjN4cuda3std3__44plusIfEEE10Policy1000EPfSC_iS9_ffNS7_10__identityEEEvT0_T1_T2_T3_T4_T6_E12temp_storage+72];
	add.f32 	%f169, %f167, %f168;
	ld.shared.f32 	%f170, [_ZZN3cub18CUB_300001_SM_10006detail6reduce28DeviceReduceSingleTileKernelINS2_10policy_hubIfjN4cuda3std3__44plusIfEEE10Policy1000EPfSC_iS9_ffNS7_10__identityEEEvT0_T1_T2_T3_T4_T6_E12temp_storage+76];
	add.f32 	%f530, %f169, %f170;
$L__BB3_72:
	mov.u32 	%r379, %tid.x;
	setp.ne.s32 	%p111, %r379, 0;
	@%p111 bra 	$L__BB3_74;
	add.f32 	%f503, %f58, %f530;
	st.global.f32 	[%rd1], %f503;
$L__BB3_74:
	ret;

}
	// .globl	_ZN3cub18CUB_300001_SM_10006detail6reduce28DeviceReduceSingleTileKernelINS2_10policy_hubIfyN4cuda3std3__44plusIfEEE10Policy1000EN6thrust24THRUST_300001_SM_1000_NS6detail15normal_iteratorINSD_10device_ptrIfEEEEPfyS9_ff6squareIfEEEvT0_T1_T2_T3_T4_T6_
.visible .entry _ZN3cub18CUB_300001_SM_10006detail6reduce28DeviceReduceSingleTileKernelINS2_10policy_hubIfyN4cuda3std3__44plusIfEEE10Policy1000EN6thrust24THRUST_300001_SM_1000_NS6detail15normal_iteratorINSD_10device_ptrIfEEEEPfyS9_ff6squareIfEEEvT0_T1_T2_T3_T4_T6_(
	.param .align 8 .b8 _ZN3cub18CUB_300001_SM_10006detail6reduce28DeviceReduceSingleTileKernelINS2_10policy_hubIfyN4cuda3std3__44plusIfEEE10Policy1000EN6thrust24THRUST_300001_SM_1000_NS6detail15normal_iteratorINSD_10device_ptrIfEEEEPfyS9_ff6squareIfEEEvT0_T1_T2_T3_T4_T6__param_0[8],
	.param .u64 .ptr .align 1 _ZN3cub18CUB_300001_SM_10006detail6reduce28DeviceReduceSingleTileKernelINS2_10policy_hubIfyN4cuda3std3__44plusIfEEE10Policy1000EN6thrust24THRUST_300001_SM_1000_NS6detail15normal_iteratorINSD_10device_ptrIfEEEEPfyS9_ff6squareIfEEEvT0_T1_T2_T3_T4_T6__param_1,
	.param .u64 _ZN3cub18CUB_300001_SM_10006detail6reduce28DeviceReduceSingleTileKernelINS2_10policy_hubIfyN4cuda3std3__44plusIfEEE10Policy1000EN6thrust24THRUST_300001_SM_1000_NS6detail15normal_iteratorINSD_10device_ptrIfEEEEPfyS9_ff6squareIfEEEvT0_T1_T2_T3_T4_T6__param_2,
	.param .align 1 .b8 _ZN3cub18CUB_300001_SM_10006detail6reduce28DeviceReduceSingleTileKernelINS2_10policy_hubIfyN4cuda3std3__44plusIfEEE10Policy1000EN6thrust24THRUST_300001_SM_1000_NS6detail15normal_iteratorINSD_10device_ptrIfEEEEPfyS9_ff6squareIfEEEvT0_T1_T2_T3_T4_T6__param_3[1],
	.param .f32 _ZN3cub18CUB_300001_SM_10006detail6reduce28DeviceReduceSingleTileKernelINS2_10policy_hubIfyN4cuda3std3__44plusIfEEE10Policy1000EN6thrust24THRUST_300001_SM_1000_NS6detail15normal_iteratorINSD_10device_ptrIfEEEEPfyS9_ff6squareIfEEEvT0_T1_T2_T3_T4_T6__param_4,
	.param .align 1 .b8 _ZN3cub18CUB_300001_SM_10006detail6reduce28DeviceReduceSingleTileKernelINS2_10policy_hubIfyN4cuda3std3__44plusIfEEE10Policy1000EN6thrust24THRUST_300001_SM_1000_NS6detail15normal_iteratorINSD_10device_ptrIfEEEEPfyS9_ff6squareIfEEEvT0_T1_T2_T3_T4_T6__param_5[1]
)
.maxntid 256
.minnctapersm 1
{
	.reg .pred 	%p<59>;
	.reg .b32 	%r<171>;
	.reg .b32 	%f<344>;
	.reg .b64 	%rd<56>;
	// demoted variable
	.shared .align 4 .b8 _ZZN3cub18CUB_300001_SM_10006detail6reduce28DeviceReduceSingleTileKernelINS2_10policy_hubIfyN4cuda3std3__44plusIfEEE10Policy1000EN6thrust24THRUST_300001_SM_1000_NS6detail15normal_iteratorINSD_10device_ptrIfEEEEPfyS9_ff6squareIfEEEvT0_T1_T2_T3_T4_T6_E12temp_storage[44];
	ld.param.u64 	%rd18, [_ZN3cub18CUB_300001_SM_10006detail6reduce28DeviceReduceSingleTileKernelINS2_10policy_hubIfyN4cuda3std3__44plusIfEEE10Policy1000EN6thrust24THRUST_300001_SM_1000_NS6detail15normal_iteratorINSD_10device_ptrIfEEEEPfyS9_ff6squareIfEEEvT0_T1_T2_T3_T4_T6__param_0];
	ld.param.u64 	%rd20, [_ZN3cub18CUB_300001_SM_10006detail6reduce28DeviceReduceSingleTileKernelINS2_10policy_hubIfyN4cuda3std3__44plusIfEEE10Policy1000EN6thrust24THRUST_300001_SM_1000_NS6detail15normal_iteratorINSD_10device_ptrIfEEEEPfyS9_ff6squareIfEEEvT0_T1_T2_T3_T4_T6__param_1];
	ld.param.u64 	%rd19, [_ZN3cub18CUB_300001_SM_10006detail6reduce28DeviceReduceSingleTileKernelINS2_10policy_hubIfyN4cuda3std3__44plusIfEEE10Policy1000EN6thrust24THRUST_300001_SM_1000_NS6detail15normal_iteratorINSD_10device_ptrIfEEEEPfyS9_ff6squareIfEEEvT0_T1_T2_T3_T4_T6__param_2];
	ld.param.f32 	%f42, [_ZN3cub18CUB_300001_SM_10006detail6reduce28DeviceReduceSingleTileKernelINS2_10policy_hubIfyN4cuda3std3__44plusIfEEE10Policy1000EN6thrust24THRUST_300001_SM_1000_NS6detail15normal_iteratorINSD_10device_ptrIfEEEEPfyS9_ff6squareIfEEEvT0_T1_T2_T3_T4_T6__param_4];
	cvta.to.global.u64 	%rd1, %rd20;
	setp.ne.s64 	%p1, %rd19, 0;
	@%p1 bra 	$L__BB4_3;
	mov.u32 	%r156, %tid.x;
	setp.ne.s32 	%p58, %r156, 0;
	@%p58 bra 	$L__BB4_51;
	st.global.f32 	[%rd1], %f42;
	bra.uni 	$L__BB4_51;
$L__BB4_3:
	cvta.to.global.u64 	%rd2, %rd18;
	setp.gt.u64 	%p2, %rd19, 4095;
	@%p2 bra 	$L__BB4_28;
	cvt.u32.u64 	%r1, %rd19;
	mov.u32 	%r2, %tid.x;
	setp.ge.u32 	%p24, %r2, %r1;
	mov.f32 	%f331, 0f00000000;
	mov.u32 	%r160, %r2;
	@%p24 bra 	$L__BB4_6;
	mul.wide.u32 	%rd41, %r2, 4;
	add.s64 	%rd42, %rd2, %rd41;
	ld.global.f32 	%f203, [%rd42];
	mul.f32 	%f331, %f203, %f203;
	add.s32 	%r160, %r2, 256;
$L__BB4_6:
	setp.ge.u32 	%p25, %r160, %r1;
	@%p25 bra 	$L__BB4_19;
	not.b32 	%r83, %r160;
	add.s32 	%r84, %r83, %r1;
	shr.u32 	%r85, %r84, 8;
	add.s32 	%r5, %r85, 1;
	and.b32  	%r6, %r5, 15;
	setp.lt.u32 	%p26, %r84, 3840;
	@%p26 bra 	$L__BB4_10;
	and.b32  	%r86, %r5, 33554416;
	neg.s32 	%r158, %r86;
	mul.wide.u32 	%rd43, %r160, 4;
	add.s64 	%rd44, %rd43, %rd2;
	add.s64 	%rd51, %rd44, 8192;
$L__BB4_9:
	.pragma "nounroll";
	ld.global.f32 	%f205, [%rd51+-8192];
	fma.rn.f32 	%f206, %f205, %f205, %f331;
	ld.global.f32 	%f207, [%rd51+-7168];
	fma.rn.f32 	%f208, %f207, %f207, %f206;
	ld.global.f32 	%f209, [%rd51+-6144];
	fma.rn.f32 	%f210, %f209, %f209, %f208;
	ld.global.f32 	%f211, [%rd51+-5120];
	fma.rn.f32 	%f212, %f211, %f211, %f210;
	ld.global.f32 	%f213, [%rd51+-4096];
	fma.rn.f32 	%f214, %f213, %f213, %f212;
	ld.global.f32 	%f215, [%rd51+-3072];
	fma.rn.f32 	%f216, %f215, %f215, %f214;
	ld.global.f32 	%f217, [%rd51+-2048];
	fma.rn.f32 	%f218, %f217, %f217, %f216;
	ld.global.f32 	%f219, [%rd51+-1024];
	fma.rn.f32 	%f220, %f219, %f219, %f218;
	ld.global.f32 	%f221, [%rd51];
	fma.rn.f32 	%f222, %f221, %f221, %f220;
	ld.global.f32 	%f223, [%rd51+1024];
	fma.rn.f32 	%f224, %f223, %f223, %f222;
	ld.global.f32 	%f225, [%rd51+2048];
	fma.rn.f32 	%f226, %f225, %f225, %f224;
	ld.global.f32 	%f227, [%rd51+3072];
	fma.rn.f32 	%f228, %f227, %f227, %f226;
	ld.global.f32 	%f229, [%rd51+4096];
	fma.rn.f32 	%f230, %f229, %f229, %f228;
	ld.global.f32 	%f231, [%rd51+5120];
	fma.rn.f32 	%f232, %f231, %f231, %f230;
	ld.global.f32 	%f233, [%rd51+6144];
	fma.rn.f32 	%f234, %f233, %f233, %f232;
	ld.global.f32 	%f235, [%rd51+7168];
	fma.rn.f32 	%f331, %f235, %f235, %f234;
	add.s32 	%r160, %r160, 4096;
	add.s32 	%r158, %r158, 16;
	add.s64 	%rd51, %rd51, 16384;
	setp.ne.s32 	%p27, %r158, 0;
	@%p27 bra 	$L__BB4_9;
$L__BB4_10:
	setp.eq.s32 	%p28, %r6, 0;
	@%p28 bra 	$L__BB4_19;
	and.b32  	%r13, %r5, 7;
	setp.lt.u32 	%p29, %r6, 8;
	@%p29 bra 	$L__BB4_13;
	mul.wide.s32 	%rd45, %r160, 4;
	add.s64 	%rd46, %rd2, %rd45;
	ld.global.f32 	%f237, [%rd46];
	fma.rn.f32 	%f238, %f237, %f237, %f331;
	ld.global.f32 	%f239, [%rd46+1024];
	fma.rn.f32 	%f240, %f239, %f239, %f238;
	ld.global.f32 	%f241, [%rd46+2048];
	fma.rn.f32 	%f242, %f241, %f241, %f240;
	ld.global.f32 	%f243, [%rd46+3072];
	fma.rn.f32 	%f244, %f243, %f243, %f242;
	ld.global.f32 	%f245, [%rd46+4096];
	fma.rn.f32 	%f246, %f245, %f245, %f244;
	ld.global.f32 	%f247, [%rd46+5120];
	fma.rn.f32 	%f248, %f247, %f247, %f246;
	ld.global.f32 	%f249, [%rd46+6144];
	fma.rn.f32 	%f250, %f249, %f249, %f248;
	ld.global.f32 	%f251, [%rd46+7168];
	fma.rn.f32 	%f331, %f251, %f251, %f250;
	add.s32 	%r160, %r160, 2048;
$L__BB4_13:
	setp.eq.s32 	%p30, %r13, 0;
	@%p30 bra 	$L__BB4_19;
	and.b32  	%r16, %r5, 3;
	setp.lt.u32 	%p31, %r13, 4;
	@%p31 bra 	$L__BB4_16;
	mul.wide.s32 	%rd47, %r160, 4;
	add.s64 	%rd48, %rd2, %rd47;
	ld.global.f32 	%f253, [%rd48];
	fma.rn.f32 	%f254, %f253, %f253, %f331;
	ld.global.f32 	%f255, [%rd48+1024];
	fma.rn.f32 	%f256, %f255, %f255, %f254;
	ld.global.f32 	%f257, [%rd48+2048];
	fma.rn.f32 	%f258, %f257, %f257, %f256;
	ld.global.f32 	%f259, [%rd48+3072];
	fma.rn.f32 	%f331, %f259, %f259, %f258;
	add.s32 	%r160, %r160, 1024;
$L__BB4_16:
	setp.eq.s32 	%p32, %r16, 0;
	@%p32 bra 	$L__BB4_19;
	neg.s32 	%r163, %r16;
$L__BB4_18:
	.pragma "nounroll";
	mul.wide.s32 	%rd49, %r160, 4;
	add.s64 	%rd50, %rd2, %rd49;
	ld.global.f32 	%f260, [%rd50];
	fma.rn.f32 	%f331, %f260, %f260, %f331;
	add.s32 	%r160, %r160, 256;
	add.s32 	%r163, %r163, 1;
	setp.ne.s32 	%p33, %r163, 0;
	@%p33 bra 	$L__BB4_18;
$L__BB4_19:
	setp.lt.u64 	%p34, %rd19, 256;
	@%p34 bra 	$L__BB4_24;
	// begin inline asm
	mov.u32 %r125, %laneid;
	// end inline asm
	mov.b32 	%r127, %f331;
	mov.b32 	%r128, 1;
	mov.b32 	%r149, 31;
	mov.b32 	%r150, -1;
	// begin inline asm
	shfl.sync.down.b32 %r126, %r127, %r128, %r149, %r150;
	// end inline asm
	setp.gt.s32 	%p50, %r125, 30;
	mov.b32 	%f295, %r126;
	add.f32 	%f296, %f331, %f295;
	selp.f32 	%f297, %f331, %f296, %p50;
	mov.b32 	%r132, %f297;
	mov.b32 	%r133, 2;
	// begin inline asm
	shfl.sync.down.b32 %r131, %r132, %r133, %r149, %r150;
	// end inline asm
	setp.gt.s32 	%p51, %r125, 29;
	mov.b32 	%f298, %r131;
	add.f32 	%f299, %f297, %f298;
	selp.f32 	%f300, %f297, %f299, %p51;
	mov.b32 	%r137, %f300;
	mov.b32 	%r138, 4;
	// begin inline asm
	shfl.sync.down.b32 %r136, %r137, %r138, %r149, %r150;
	// end inline asm
	setp.gt.s32 	%p52, %r125, 27;
	mov.b32 	%f301, %r136;
	add.f32 	%f302, %f300, %f301;
	selp.f32 	%f303, %f300, %f302, %p52;
	mov.b32 	%r142, %f303;
	mov.b32 	%r143, 8;
	// begin inline asm
	shfl.sync.down.b32 %r141, %r142, %r143, %r149, %r150;
	// end inline asm
	setp.gt.s32 	%p53, %r125, 23;
	mov.b32 	%f304, %r141;
	add.f32 	%f305, %f303, %f304;
	selp.f32 	%f306, %f303, %f305, %p53;
	mov.b32 	%r147, %f306;
	mov.b32 	%r148, 16;
	// begin inline asm
	shfl.sync.down.b32 %r146, %r147, %r148, %r149, %r150;
	// end inline asm
	setp.gt.s32 	%p54, %r125, 15;
	mov.b32 	%f307, %r146;
	add.f32 	%f16, %f306, %f307;
	selp.f32 	%f343, %f306, %f16, %p54;
	setp.ne.s32 	%p55, %r125, 0;
	@%p55 bra 	$L__BB4_22;
	shr.u32 	%r151, %r2, 3;
	and.b32  	%r152, %r151, 124;
	mov.u32 	%r153, _ZZN3cub18CUB_300001_SM_10006detail6reduce28DeviceReduceSingleTileKernelINS2_10policy_hubIfyN4cuda3std3__44plusIfEEE10Policy1000EN6thrust24THRUST_300001_SM_1000_NS6detail15normal_iteratorINSD_10device_ptrIfEEEEPfyS9_ff6squareIfEEEvT0_T1_T2_T3_T4_T6_E12temp_storage;
	add.s32 	%r154, %r153, %r152;
	st.shared.f32 	[%r154+8], %f16;
$L__BB4_22:
	bar.sync 	0;
	setp.ne.s32 	%p56, %r2, 0;
	@%p56 bra 	$L__BB4_49;
	ld.shared.f32 	%f308, [_ZZN3cub18CUB_300001_SM_10006detail6reduce28DeviceReduceSingleTileKernelINS2_10policy_hubIfyN4cuda3std3__44plusIfEEE10Policy1000EN6thrust24THRUST_300001_SM_1000_NS6detail15normal_iteratorINSD_10device_ptrIfEEEEPfyS9_ff6squareIfEEEvT0_T1_T2_T3_T4_T6_E12temp_storage+12];
	add.f32 	%f309, %f343, %f308;
	ld.shared.f32 	%f310, [_ZZN3cub18CUB_300001_SM_10006detail6reduce28DeviceReduceSingleTileKernelINS2_10policy_hubIfyN4cuda3std3__44plusIfEEE10Policy1000EN6thrust24THRUST_300001_SM_1000_NS6detail15normal_iteratorINSD_10device_ptrIfEEEEPfyS9_ff6squareIfEEEvT0_T1_T2_T3_T4_T6_E12temp_storage+16];
	add.f32 	%f311, %f309, %f310;
	ld.shared.f32 	%f312, [_ZZN3cub18CUB_300001_SM_10006detail6reduce28DeviceReduceSingleTileKernelINS2_10policy_hubIfyN4cuda3std3__44plusIfEEE10Policy1000EN6thrust24THRUST_300001_SM_1000_NS6detail15normal_iteratorINSD_10device_ptrIfEEEEPfyS9_ff6squareIfEEEvT0_T1_T2_T3_T4_T6_E12temp_storage+20];
	add.f32 	%f313, %f311, %f312;
	ld.shared.f32 	%f314, [_ZZN3cub18CUB_300001_SM_10006detail6reduce28DeviceReduceSingleTileKernelINS2_10policy_hubIfyN4cuda3std3__44plusIfEEE10Policy1000EN6thrust24THRUST_300001_SM_1000_NS6detail15normal_iteratorINSD_10device_ptrIfEEEEPfyS9_ff6squareIfEEEvT0_T1_T2_T3_T4_T6_E12temp_storage+24];
	add.f32 	%f315, %f313, %f314;
	ld.shared.f32 	%f316, [_ZZN3cub18CUB_300001_SM_10006detail6reduce28DeviceReduceSingleTileKernelINS2_10policy_hubIfyN4cuda3std3__44plusIfEEE10Policy1000EN6thrust24THRUST_300001_SM_1000_NS6detail15normal_iteratorINSD_10device_ptrIfEEEEPfyS9_ff6squareIfEEEvT0_T1_T2_T3_T4_T6_E12temp_storage+28];
	add.f32 	%f317, %f315, %f316;
	ld.shared.f32 	%f318, [_ZZN3cub18CUB_300001_SM_10006detail6reduce28DeviceReduceSingleTileKernelINS2_10policy_hubIfyN4cuda3std3__44plusIfEEE10Policy1000EN6thrust24THRUST_300001_SM_1000_NS6detail15normal_iteratorINSD_10device_ptrIfEEEEPfyS9_ff6squareIfEEEvT0_T1_T2_T3_T4_T6_E12temp_storage+32];
	add.f32 	%f319, %f317, %f318;
	ld.shared.f32 	%f320, [_ZZN3cub18CUB_300001_SM_10006detail6reduce28DeviceReduceSingleTileKernelINS2_10policy_hubIfyN4cuda3std3__44plusIfEEE10Policy1000EN6thrust24THRUST_300001_SM_1000_NS6detail15normal_iteratorINSD_10device_ptrIfEEEEPfyS9_ff6squareIfEEEvT0_T1_T2_T3_T4_T6_E12temp_storage+36];
	add.f32 	%f343, %f319, %f320;
	bra.uni 	$L__BB4_49;
$L__BB4_24:
	// begin inline asm
	mov.u32 %r87, %laneid;
	// end inline asm
	and.b32  	%r113, %r2, 992;
	add.s32 	%r114, %r113, 32;
	setp.gt.u32 	%p35, %r114, %r1;
	not.b32 	%r115, %r113;
	add.s32 	%r116, %r1, %r115;
	selp.b32 	%r111, %r116, 31, %p35;
	mov.b32 	%r89, %f331;
	mov.b32 	%r90, 1;
	mov.b32 	%r112, -1;
	// begin inline asm
	shfl.sync.down.b32 %r88, %r89, %r90, %r111, %r112;
	// end inline asm
	setp.lt.s32 	%p36, %r87, %r111;
	mov.b32 	%f261, %r88;
	add.f32 	%f262, %f331, %f261;
	selp.f32 	%f263, %f262, %f331, %p36;
	mov.b32 	%r94, %f263;
	mov.b32 	%r95, 2;
	// begin inline asm
	shfl.sync.down.b32 %r93, %r94, %r95, %r111, %r112;
	// end inline asm
	add.s32 	%r117, %r87, 2;
	setp.gt.s32 	%p37, %r117, %r111;
	mov.b32 	%f264, %r93;
	add.f32 	%f265, %f263, %f264;
	selp.f32 	%f266, %f263, %f265, %p37;
	mov.b32 	%r99, %f266;
	mov.b32 	%r100, 4;
	// begin inline asm
	shfl.sync.down.b32 %r98, %r99, %r100, %r111, %r112;
	// end inline asm
	add.s32 	%r118, %r87, 4;
	setp.gt.s32 	%p38, %r118, %r111;
	mov.b32 	%f267, %r98;
	add.f32 	%f268, %f266, %f267;
	selp.f32 	%f269, %f266, %f268, %p38;
	mov.b32 	%r104, %f269;
	mov.b32 	%r105, 8;
	// begin inline asm
	shfl.sync.down.b32 %r103, %r104, %r105, %r111, %r112;
	// end inline asm
	add.s32 	%r119, %r87, 8;
	setp.gt.s32 	%p39, %r119, %r111;
	mov.b32 	%f270, %r103;
	add.f32 	%f271, %f269, %f270;
	selp.f32 	%f272, %f269, %f271, %p39;
	mov.b32 	%r109, %f272;
	mov.b32 	%r110, 16;
	// begin inline asm
	shfl.sync.down.b32 %r108, %r109, %r110, %r111, %r112;
	// end inline asm
	add.s32 	%r120, %r87, 16;
	setp.gt.s32 	%p40, %r120, %r111;
	mov.b32 	%f273, %r108;
	add.f32 	%f274, %f272, %f273;
	selp.f32 	%f343, %f272, %f274, %p40;
	setp.ne.s32 	%p41, %r87, 0;
	@%p41 bra 	$L__BB4_26;
	shr.u32 	%r121, %r2, 3;
	and.b32  	%r122, %r121, 124;
	mov.u32 	%r123, _ZZN3cub18CUB_300001_SM_10006detail6reduce28DeviceReduceSingleTileKernelINS2_10policy_hubIfyN4cuda3std3__44plusIfEEE10Policy1000EN6thrust24THRUST_300001_SM_1000_NS6detail15normal_iteratorINSD_10device_ptrIfEEEEPfyS9_ff6squareIfEEEvT0_T1_T2_T3_T4_T6_E12temp_storage;
	add.s32 	%r124, %r123, %r122;
	st.shared.f32 	[%r124+8], %f343;
$L__BB4_26:
	bar.sync 	0;
	setp.ne.s32 	%p42, %r2, 0;
	@%p42 bra 	$L__BB4_49;
	setp.gt.u64 	%p43, %rd19, 32;
	ld.shared.f32 	%f275, [_ZZN3cub18CUB_300001_SM_10006detail6reduce28DeviceReduceSingleTileKernelINS2_10policy_hubIfyN4cuda3std3__44plusIfEEE10Policy1000EN6thrust24THRUST_300001_SM_1000_NS6detail15normal_iteratorINSD_10device_ptrIfEEEEPfyS9_ff6squareIfEEEvT0_T1_T2_T3_T4_T6_E12temp_storage+12];
	add.f32 	%f276, %f343, %f275;
	selp.f32 	%f277, %f276, %f343, %p43;
	setp.gt.u64 	%p44, %rd19, 64;
	ld.shared.f32 	%f278, [_ZZN3cub18CUB_300001_SM_10006detail6reduce28DeviceReduceSingleTileKernelINS2_10policy_hubIfyN4cuda3std3__44plusIfEEE10Policy1000EN6thrust24THRUST_300001_SM_1000_NS6detail15normal_iteratorINSD_10device_ptrIfEEEEPfyS9_ff6squareIfEEEvT0_T1_T2_T3_T4_T6_E12temp_storage+16];
	add.f32 	%f279, %f278, %f277;
	selp.f32 	%f280, %f279, %f277, %p44;
	setp.gt.u64 	%p45, %rd19, 96;
	ld.shared.f32 	%f281, [_ZZN3cub18CUB_300001_SM_10006detail6reduce28DeviceReduceSingleTileKernelINS2_10policy_hubIfyN4cuda3std3__44plusIfEEE10Policy1000EN6thrust24THRUST_300001_SM_1000_NS6detail15normal_iteratorINSD_10device_ptrIfEEEEPfyS9_ff6squareIfEEEvT0_T1_T2_T3_T4_T6_E12temp_storage+20];
	add.f32 	%f282, %f281, %f280;
	selp.f32 	%f283, %f282, %f280, %p45;
	setp.gt.u64 	%p46, %rd19, 128;
	ld.shared.f32 	%f284, [_ZZN3cub18CUB_300001_SM_10006detail6reduce28DeviceReduceSingleTileKernelINS2_10policy_hubIfyN4cuda3std3__44plusIfEEE10Policy1000EN6thrust24THRUST_300001_SM_1000_NS6detail15normal_iteratorINSD_10device_ptrIfEEEEPfyS9_ff6squareIfEEEvT0_T1_T2_T3_T4_T6_E12temp_storage+24];
	add.f32 	%f285, %f284, %f283;
	selp.f32 	%f286, %f285, %f283, %p46;
	setp.gt.u64 	%p47, %rd19, 160;
	ld.shared.f32 	%f287, [_ZZN3cub18CUB_300001_SM_10006detail6reduce28DeviceReduceSingleTileKernelINS2_10policy_hubIfyN4cuda3std3__44plusIfEEE10Policy1000EN6thrust24THRUST_300001_SM_1000_NS6detail15normal_iteratorINSD_10device_ptrIfEEEEPfyS9_ff6squareIfEEEvT0_T1_T2_T3_T4_T6_E12temp_storage+28];
	add.f32 	%f288, %f287, %f286;
	selp.f32 	%f289, %f288, %f286, %p47;
	setp.gt.u64 	%p48, %rd19, 192;
	ld.shared.f32 	%f290, [_ZZN3cub18CUB_300001_SM_10006detail6reduce28DeviceReduceSingleTileKernelINS2_10policy_hubIfyN4cuda3std3__44plusIfEEE10Policy1000EN6thrust24THRUST_300001_SM_1000_NS6detail15normal_iteratorINSD_10device_ptrIfEEEEPfyS9_ff6squareIfEEEvT0_T1_T2_T3_T4_T6_E12temp_storage+32];
	add.f32 	%f291, %f290, %f289;
	selp.f32 	%f292, %f291, %f289, %p48;
	setp.gt.u64 	%p49, %rd19, 224;
	ld.shared.f32 	%f293, [_ZZN3cub18CUB_300001_SM_10006detail6reduce28DeviceReduceSingleTileKernelINS2_10policy_hubIfyN4cuda3std3__44plusIfEEE10Policy1000EN6thrust24THRUST_300001_SM_1000_NS6detail15normal_iteratorINSD_10device_ptrIfEEEEPfyS9_ff6squareIfEEEvT0_T1_T2_T3_T4_T6_E12temp_storage+36];
	add.f32 	%f294, %f293, %f292;
	selp.f32 	%f343, %f294, %f292, %p49;
	bra.uni 	$L__BB4_49;
$L__BB4_28:
	mov.u32 	%r24, %tid.x;
	cvt.u64.u32 	%rd6, %r24;
	mul.wide.u32 	%rd22, %r24, 4;
	add.s64 	%rd7, %rd2, %rd22;
	ld.global.f32 	%f43, [%rd7];
	ld.global.f32 	%f44, [%rd7+1024];
	mul.f32 	%f45, %f44, %f44;
	ld.global.f32 	%f46, [%rd7+2048];
	ld.global.f32 	%f47, [%rd7+3072];
	mul.f32 	%f48, %f47, %f47;
	ld.global.f32 	%f49, [%rd7+4096];
	ld.global.f32 	%f50, [%rd7+5120];
	mul.f32 	%f51, %f50, %f50;
	ld.global.f32 	%f52, [%rd7+6144];
	ld.global.f32 	%f53, [%rd7+7168];
	mul.f32 	%f54, %f53, %f53;
	ld.global.f32 	%f55, [%rd7+8192];
	ld.global.f32 	%f56, [%rd7+9216];
	mul.f32 	%f57, %f56, %f56;
	ld.global.f32 	%f58, [%rd7+10240];
	ld.global.f32 	%f59, [%rd7+11264];
	mul.f32 	%f60, %f59, %f59;
	ld.global.f32 	%f61, [%rd7+12288];
	ld.global.f32 	%f62, [%rd7+13312];
	mul.f32 	%f63, %f62, %f62;
	ld.global.f32 	%f64, [%rd7+14336];
	ld.global.f32 	%f65, [%rd7+15360];
	mul.f32 	%f66, %f65, %f65;
	fma.rn.f32 	%f67, %f43, %f43, %f45;
	fma.rn.f32 	%f68, %f46, %f46, %f48;
	fma.rn.f32 	%f69, %f49, %f49, %f51;
	fma.rn.f32 	%f70, %f52, %f52, %f54;
	fma.rn.f32 	%f71, %f55, %f55, %f57;
	fma.rn.f32 	%f72, %f58, %f58, %f60;
	fma.rn.f32 	%f73, %f61, %f61, %f63;
	fma.rn.f32 	%f74, %f64, %f64, %f66;
	add.f32 	%f75, %f67, %f68;
	add.f32 	%f76, %f69, %f70;
	add.f32 	%f77, %f71, %f72;
	add.f32 	%f78, %f73, %f74;
	add.f32 	%f79, %f75, %f76;
	add.f32 	%f80, %f77, %f78;
	add.f32 	%f342, %f79, %f80;
	add.s64 	%rd8, %rd19, -4096;
	setp.lt.u64 	%p3, %rd8, 4096;
	mov.b64 	%rd53, 4096;
	@%p3 bra 	$L__BB4_32;
	mov.b64 	%rd53, 4096;
$L__BB4_30:
	shl.b64 	%rd24, %rd53, 2;
	add.s64 	%rd25, %rd7, %rd24;
	ld.global.f32 	%f81, [%rd25];
	ld.global.f32 	%f82, [%rd25+1024];
	ld.global.f32 	%f83, [%rd25+2048];
	mul.f32 	%f84, %f83, %f83;
	ld.global.f32 	%f85, [%rd25+3072];
	ld.global.f32 	%f86, [%rd25+4096];
	mul.f32 	%f87, %f86, %f86;
	ld.global.f32 	%f88, [%rd25+5120];
	ld.global.f32 	%f89, [%rd25+6144];
	mul.f32 	%f90, %f89, %f89;
	ld.global.f32 	%f91, [%rd25+7168];
	ld.global.f32 	%f92, [%rd25+8192];
	mul.f32 	%f93, %f92, %f92;
	ld.global.f32 	%f94, [%rd25+9216];
	ld.global.f32 	%f95, [%rd25+10240];
	mul.f32 	%f96, %f95, %f95;
	ld.global.f32 	%f97, [%rd25+11264];
	ld.global.f32 	%f98, [%rd25+12288];
	mul.f32 	%f99, %f98, %f98;
	ld.global.f32 	%f100, [%rd25+13312];
	ld.global.f32 	%f101, [%rd25+14336];
	mul.f32 	%f102, %f101, %f101;
	ld.global.f32 	%f103, [%rd25+15360];
	fma.rn.f32 	%f104, %f81, %f81, %f342;
	fma.rn.f32 	%f105, %f82, %f82, %f84;
	fma.rn.f32 	%f106, %f85, %f85, %f87;
	fma.rn.f32 	%f107, %f88, %f88, %f90;
	fma.rn.f32 	%f108, %f91, %f91, %f93;
	fma.rn.f32 	%f109, %f94, %f94, %f96;
	fma.rn.f32 	%f110, %f97, %f97, %f99;
	fma.rn.f32 	%f111, %f100, %f100, %f102;
	add.f32 	%f112, %f104, %f105;
	add.f32 	%f113, %f106, %f107;
	add.f32 	%f114, %f108, %f109;
	add.f32 	%f115, %f110, %f111;
	add.f32 	%f116, %f112, %f113;
	add.f32 	%f117, %f114, %f115;
	add.f32 	%f118, %f116, %f117;
	fma.rn.f32 	%f342, %f103, %f103, %f118;
	sub.s64 	%rd26, %rd19, %rd53;
	setp.lt.u64 	%p4, %rd26, 4096;
	@%p4 bra 	$L__BB4_45;
	add.s64 	%rd53, %rd53, 4096;
	setp.le.u64 	%p5, %rd53, %rd8;
	@%p5 bra 	$L__BB4_30;
$L__BB4_32:
	setp.le.u64 	%p6, %rd19, %rd53;
	cvt.u32.u64 	%r42, %rd53;
	cvt.u32.u64 	%r43, %rd19;
	sub.s32 	%r44, %r43, %r42;
	setp.ge.s32 	%p7, %r24, %r44;
	or.pred  	%p8, %p6, %p7;
	@%p8 bra 	$L__BB4_45;
	not.b32 	%r47, %r24;
	add.s32 	%r48, %r47, %r43;
	sub.s32 	%r50, %r48, %r42;
	shr.u32 	%r51, %r50, 8;
	add.s32 	%r25, %r51, 1;
	and.b32  	%r26, %r25, 15;
	setp.lt.u32 	%p9, %r50, 3840;
	mov.u32 	%r167, %r24;
	@%p9 bra 	$L__BB4_36;
	and.b32  	%r52, %r25, 33554416;
	neg.s32 	%r165, %r52;
	add.s64 	%rd27, %rd53, %rd6;
	shl.b64 	%rd28, %rd27, 2;
	add.s64 	%rd29, %rd28, %rd2;
	add.s64 	%rd54, %rd29, 8192;
	mov.u32 	%r167, %r24;
$L__BB4_35:
	.pragma "nounroll";
	ld.global.f32 	%f120, [%rd54+-8192];
	fma.rn.f32 	%f121, %f120, %f120, %f342;
	ld.global.f32 	%f122, [%rd54+-7168];
	fma.rn.f32 	%f123, %f122, %f122, %f121;
	ld.global.f32 	%f124, [%rd54+-6144];
	fma.rn.f32 	%f125, %f124, %f124, %f123;
	ld.global.f32 	%f126, [%rd54+-5120];
	fma.rn.f32 	%f127, %f126, %f126, %f125;
	ld.global.f32 	%f128, [%rd54+-4096];
	fma.rn.f32 	%f129, %f128, %f128, %f127;
	ld.global.f32 	%f130, [%rd54+-3072];
	fma.rn.f32 	%f131, %f130, %f130, %f129;
	ld.global.f32 	%f132, [%rd54+-2048];
	fma.rn.f32 	%f133, %f132, %f132, %f131;
	ld.global.f32 	%f134, [%rd54+-1024];
	fma.rn.f32 	%f135, %f134, %f134, %f133;
	ld.global.f32 	%f136, [%rd54];
	fma.rn.f32 	%f137, %f136, %f136, %f135;
	ld.global.f32 	%f138, [%rd54+1024];
	fma.rn.f32 	%f139, %f138, %f138, %f137;
	ld.global.f32 	%f140, [%rd54+2048];
	fma.rn.f32 	%f141, %f140, %f140, %f139;
	ld.global.f32 	%f142, [%rd54+3072];
	fma.rn.f32 	%f143, %f142, %f142, %f141;
	ld.global.f32 	%f144, [%rd54+4096];
	fma.rn.f32 	%f145, %f144, %f144, %f143;
	ld.global.f32 	%f146, [%rd54+5120];
	fma.rn.f32 	%f147, %f146, %f146, %f145;
	ld.global.f32 	%f148, [%rd54+6144];
	fma.rn.f32 	%f149, %f148, %f148, %f147;
	ld.global.f32 	%f150, [%rd54+7168];
	fma.rn.f32 	%f342, %f150, %f150, %f149;
	add.s32 	%r167, %r167, 4096;
	add.s32 	%r165, %r165, 16;
	add.s64 	%rd54, %rd54, 16384;
	setp.ne.s32 	%p10, %r165, 0;
	@%p10 bra 	$L__BB4_35;
$L__BB4_36:
	setp.eq.s32 	%p11, %r26, 0;
	@%p11 bra 	$L__BB4_45;
	and.b32  	%r33, %r25, 7;
	setp.lt.u32 	%p12, %r26, 8;
	@%p12 bra 	$L__BB4_39;
	cvt.u64.u32 	%rd30, %r167;
	add.s64 	%rd31, %rd53, %rd30;
	shl.b64 	%rd32, %rd31, 2;
	add.s64 	%rd33, %rd2, %rd32;
	ld.global.f32 	%f152, [%rd33];
	fma.rn.f32 	%f153, %f152, %f152, %f342;
	ld.global.f32 	%f154, [%rd33+1024];
	fma.rn.f32 	%f155, %f154, %f154, %f153;
	ld.global.f32 	%f156, [%rd33+2048];
	fma.rn.f32 	%f157, %f156, %f156, %f155;
	ld.global.f32 	%f158, [%rd33+3072];
	fma.rn.f32 	%f159, %f158, %f158, %f157;
	ld.global.f32 	%f160, [%rd33+4096];
	fma.rn.f32 	%f161, %f160, %f160, %f159;
	ld.global.f32 	%f162, [%rd33+5120];
	fma.rn.f32 	%f163, %f162, %f162, %f161;
	ld.global.f32 	%f164, [%rd33+6144];
	fma.rn.f32 	%f165, %f164, %f164, %f163;
	ld.global.f32 	%f166, [%rd33+7168];
	fma.rn.f32 	%f342, %f166, %f166, %f165;
	add.s32 	%r167, %r167, 2048;
$L__BB4_39:
	setp.eq.s32 	%p13, %r33, 0;
	@%p13 bra 	$L__BB4_45;
	and.b32  	%r36, %r25, 3;
	setp.lt.u32 	%p14, %r33, 4;
	@%p14 bra 	$L__BB4_42;
	cvt.u64.u32 	%rd34, %r167;
	add.s64 	%rd35, %rd53, %rd34;
	shl.b64 	%rd36, %rd35, 2;
	add.s64 	%rd37, %rd2, %rd36;
	ld.global.f32 	%f168, [%rd37];
	fma.rn.f32 	%f169, %f168, %f168, %f342;
	ld.global.f32 	%f170, [%rd37+1024];
	fma.rn.f32 	%f171, %f170, %f170, %f169;
	ld.global.f32 	%f172, [%rd37+2048];
	fma.rn.f32 	%f173, %f172, %f172, %f171;
	ld.global.f32 	%f174, [%rd37+3072];
	fma.rn.f32 	%f342, %f174, %f174, %f173;
	add.s32 	%r167, %r167, 1024;
$L__BB4_42:
	setp.eq.s32 	%p15, %r36, 0;
	@%p15 bra 	$L__BB4_45;
	cvt.u64.u32 	%rd38, %r167;
	add.s64 	%rd39, %rd53, %rd38;
	shl.b64 	%rd40, %rd39, 2;
	add.s64 	%rd55, %rd2, %rd40;
	neg.s32 	%r170, %r36;
$L__BB4_44:
	.pragma "nounroll";
	ld.global.f32 	%f175, [%rd55];
	fma.rn.f32 	%f342, %f175, %f175, %f342;
	add.s64 	%rd55, %rd55, 1024;
	add.s32 	%r170, %r170, 1;
	setp.ne.s32 	%p16, %r170, 0;
	@%p16 bra 	$L__BB4_44;
$L__BB4_45:
	// begin inline asm
	mov.u32 %r53, %laneid;
	// end inline asm
	mov.b32 	%r55, %f342;
	mov.b32 	%r56, 1;
	mov.b32 	%r77, 31;
	mov.b32 	%r78, -1;
	// begin inline asm
	shfl.sync.down.b32 %r54, %r55, %r56, %r77, %r78;
	// end inline asm
	setp.gt.s32 	%p17, %r53, 30;
	mov.b32 	%f176, %r54;
	add.f32 	%f177, %f342, %f176;
	selp.f32 	%f178, %f342, %f177, %p17;
	mov.b32 	%r60, %f178;
	mov.b32 	%r61, 2;
	// begin inline asm
	shfl.sync.down.b32 %r59, %r60, %r61, %r77, %r78;
	// end inline asm
	setp.gt.s32 	%p18, %r53, 29;
	mov.b32 	%f179, %r59;
	add.f32 	%f180, %f178, %f179;
	selp.f32 	%f181, %f178, %f180, %p18;
	mov.b32 	%r65, %f181;
	mov.b32 	%r66, 4;
	// begin inline asm
	shfl.sync.down.b32 %r64, %r65, %r66, %r77, %r78;
	// end inline asm
	setp.gt.s32 	%p19, %r53, 27;
	mov.b32 	%f182, %r64;
	add.f32 	%f183, %f181, %f182;
	selp.f32 	%f184, %f181, %f183, %p19;
	mov.b32 	%r70, %f184;
	mov.b32 	%r71, 8;
	// begin inline asm
	shfl.sync.down.b32 %r69, %r70, %r71, %r77, %r78;
	// end inline asm
	setp.gt.s32 	%p20, %r53, 23;
	mov.b32 	%f185, %r69;
	add.f32 	%f186, %f184, %f185;
	selp.f32 	%f187, %f184, %f186, %p20;
	mov.b32 	%r75, %f187;
	mov.b32 	%r76, 16;
	// begin inline asm
	shfl.sync.down.b32 %r74, %r75, %r76, %r77, %r78;
	// end inline asm
	setp.gt.s32 	%p21, %r53, 15;
	mov.b32 	%f188, %r74;
	add.f32 	%f38, %f187, %f188;
	selp.f32 	%f343, %f187, %f38, %p21;
	setp.ne.s32 	%p22, %r53, 0;
	@%p22 bra 	$L__BB4_47;
	shr.u32 	%r79, %r24, 3;
	and.b32  	%r80, %r79, 124;
	mov.u32 	%r81, _ZZN3cub18CUB_300001_SM_10006detail6reduce28DeviceReduceSingleTileKernelINS2_10policy_hubIfyN4cuda3std3__44plusIfEEE10Policy1000EN6thrust24THRUST_300001_SM_1000_NS6detail15normal_iteratorINSD_10device_ptrIfEEEEPfyS9_ff6squareIfEEEvT0_T1_T2_T3_T4_T6_E12temp_storage;
	add.s32 	%r82, %r81, %r80;
	st.shared.f32 	[%r82+8], %f38;
$L__BB4_47:
	bar.sync 	0;
	setp.ne.s32 	%p23, %r24, 0;
	@%p23 bra 	$L__BB4_49;
	ld.shared.f32 	%f189, [_ZZN3cub18CUB_300001_SM_10006detail6reduce28DeviceReduceSingleTileKernelINS2_10policy_hubIfyN4cuda3std3__44plusIfEEE10Policy1000EN6thrust24THRUST_300001_SM_1000_NS6detail15normal_iteratorINSD_10device_ptrIfEEEEPfyS9_ff6squareIfEEEvT0_T1_T2_T3_T4_T6_E12temp_storage+12];
	add.f32 	%f190, %f343, %f189;
	ld.shared.f32 	%f191, [_ZZN3cub18CUB_300001_SM_10006detail6reduce28DeviceReduceSingleTileKernelINS2_10policy_hubIfyN4cuda3std3__44plusIfEEE10Policy1000EN6thrust24THRUST_300001_SM_1000_NS6detail15normal_iteratorINSD_10device_ptrIfEEEEPfyS9_ff6squareIfEEEvT0_T1_T2_T3_T4_T6_E12temp_storage+16];
	add.f32 	%f192, %f190, %f191;
	ld.shared.f32 	%f193, [_ZZN3cub18CUB_300001_SM_10006detail6reduce28DeviceReduceSingleTileKernelINS2_10policy_hubIfyN4cuda3std3__44plusIfEEE10Policy1000EN6thrust24THRUST_300001_SM_1000_NS6detail15normal_iteratorINSD_10device_ptrIfEEEEPfyS9_ff6squareIfEEEvT0_T1_T2_T3_T4_T6_E12temp_storage+20];
	add.f32 	%f194, %f192, %f193;
	ld.shared.f32 	%f195, [_ZZN3cub18CUB_300001_SM_10006detail6reduce28DeviceReduceSingleTileKernelINS2_10policy_hubIfyN4cuda3std3__44plusIfEEE10Policy1000EN6thrust24THRUST_300001_SM_1000_NS6detail15normal_iteratorINSD_10device_ptrIfEEEEPfyS9_ff6squareIfEEEvT0_T1_T2_T3_T4_T6_E12temp_storage+24];
	add.f32 	%f196, %f194, %f195;
	ld.shared.f32 	%f197, [_ZZN3cub18CUB_300001_SM_10006detail6reduce28DeviceReduceSingleTileKernelINS2_10policy_hubIfyN4cuda3std3__44plusIfEEE10Policy1000EN6thrust24THRUST_300001_SM_1000_NS6detail15normal_iteratorINSD_10device_ptrIfEEEEPfyS9_ff6squareIfEEEvT0_T1_T2_T3_T4_T6_E12temp_storage+28];
	add.f32 	%f198, %f196, %f197;
	ld.shared.f32 	%f199, [_ZZN3cub18CUB_300001_SM_10006detail6reduce28DeviceReduceSingleTileKernelINS2_10policy_hubIfyN4cuda3std3__44plusIfEEE10Policy1000EN6thrust24THRUST_300001_SM_1000_NS6detail15normal_iteratorINSD_10device_ptrIfEEEEPfyS9_ff6squareIfEEEvT0_T1_T2_T3_T4_T6_E12temp_storage+32];
	add.f32 	%f200, %f198, %f199;
	ld.shared.f32 	%f201, [_ZZN3cub18CUB_300001_SM_10006detail6reduce28DeviceReduceSingleTileKernelINS2_10policy_hubIfyN4cuda3std3__44plusIfEEE10Policy1000EN6thrust24THRUST_300001_SM_1000_NS6detail15normal_iteratorINSD_10device_ptrIfEEEEPfyS9_ff6squareIfEEEvT0_T1_T2_T3_T4_T6_E12temp_storage+36];
	add.f32 	%f343, %f200, %f201;
$L__BB4_49:
	mov.u32 	%r155, %tid.x;
	setp.ne.s32 	%p57, %r155, 0;
	@%p57 bra 	$L__BB4_51;
	add.f32 	%f321, %f42, %f343;
	st.global.f32 	[%rd1], %f321;
$L__BB4_51:
	ret;

}
	// .globl	_ZN3cub18CUB_300001_SM_10006detail6reduce18DeviceReduceKernelINS2_10policy_hubIfyN4cuda3std3__44plusIfEEE10Policy1000EN6thrust24THRUST_300001_SM_1000_NS6detail15normal_iteratorINSD_10device_ptrIfEEEEyS9_f6squareIfEEEvT0_PT3_T1_NS0_13GridEvenShareISO_EET2_T4_
.visible .entry _ZN3cub18CUB_300001_SM_10006detail6reduce18DeviceReduceKernelINS2_10policy_hubIfyN4cuda3std3__44plusIfEEE10Policy1000EN6thrust24THRUST_300001_SM_1000_NS6detail15normal_iteratorINSD_10device_ptrIfEEEEyS9_f6squareIfEEEvT0_PT3_T1_NS0_13GridEvenShareISO_EET2_T4_(
	.param .align 8 .b8 _ZN3cub18CUB_300001_SM_10006detail6reduce18DeviceReduceKernelINS2_10policy_hubIfyN4cuda3std3__44plusIfEEE10Policy1000EN6thrust24THRUST_300001_SM_1000_NS6detail15normal_iteratorINSD_10device_ptrIfEEEEyS9_f6squareIfEEEvT0_PT3_T1_NS0_13GridEvenShareISO_EET2_T4__param_0[8],
	.param .u64 .ptr .align 1 _ZN3cub18CUB_300001_SM_10006detail6reduce18DeviceReduceKernelINS2_10policy_hubIfyN4cuda3std3__44plusIfEEE10Policy1000EN6thrust24THRUST_300001_SM_1000_NS6detail15normal_iteratorINSD_10device_ptrIfEEEEyS9_f6squareIfEEEvT0_PT3_T1_NS0_13GridEvenShareISO_EET2_T4__param_1,
	.param .u64 _ZN3cub18CUB_300001_SM_10006detail6reduce18DeviceReduceKernelINS2_10policy_hubIfyN4cuda3std3__44plusIfEEE10Policy1000EN6thrust24THRUST_300001_SM_1000_NS6detail15normal_iteratorINSD_10device_ptrIfEEEEyS9_f6squareIfEEEvT0_PT3_T1_NS0_13GridEvenShareISO_EET2_T4__param_2,
	.param .align 8 .b8 _ZN3cub18CUB_300001_SM_10006detail6reduce18DeviceReduceKernelINS2_10policy_hubIfyN4cuda3std3__44plusIfEEE10Policy1000EN6thrust24THRUST_300001_SM_1000_NS6detail15normal_iteratorINSD_10device_ptrIfEEEEyS9_f6squareIfEEEvT0_PT3_T1_NS0_13GridEvenShareISO_EET2_T4__param_3[72],
	.param .align 1 .b8 _ZN3cub18CUB_300001_SM_10006detail6reduce18DeviceReduceKernelINS2_10policy_hubIfyN4cuda3std3__44plusIfEEE10Policy1000EN6thrust24THRUST_300001_SM_1000_NS6detail15normal_iteratorINSD_10device_ptrIfEEEEyS9_f6squareIfEEEvT0_PT3_T1_NS0_13GridEvenShareISO_EET2_T4__param_4[1],
	.param .align 1 .b8 _ZN3cub18CUB_300001_SM_10006detail6reduce18DeviceReduceKernelINS2_10policy_hubIfyN4cuda3std3__44plusIfEEE10Policy1000EN6thrust24THRUST_300001_SM_1000_NS6detail15normal_iteratorINSD_10device_ptrIfEEEEyS9_f6squareIfEEEvT0_PT3_T1_NS0_13GridEvenShareISO_EET2_T4__param_5[1]
)
.maxntid 256
{
	.reg .pred 	%p<57>;
	.reg .b16 	%rs<4>;
	.reg .b32 	%r<205>;
	.reg .b32 	%f<340>;
	.reg .b64 	%rd<74>;
	// demoted variable
	.shared .align 4 .b8 _ZZN3cub18CUB_300001_SM_10006detail6reduce18DeviceReduceKernelINS2_10policy_hubIfyN4cuda3std3__44plusIfEEE10Policy1000EN6thrust24THRUST_300001_SM_1000_NS6detail15normal_iteratorINSD_10device_ptrIfEEEEyS9_f6squareIfEEEvT0_PT3_T1_NS0_13GridEvenShareISO_EET2_T4_E12temp_storage[44];
	ld.param.u64 	%rd1, [_ZN3cub18CUB_300001_SM_10006detail6reduce18DeviceReduceKernelINS2_10policy_hubIfyN4cuda3std3__44plusIfEEE10Policy1000EN6thrust24THRUST_300001_SM_1000_NS6detail15normal_iteratorINSD_10device_ptrIfEEEEyS9_f6squareIfEEEvT0_PT3_T1_NS0_13GridEvenShareISO_EET2_T4__param_3+32];
	ld.param.u32 	%r1, [_ZN3cub18CUB_300001_SM_10006detail6reduce18DeviceReduceKernelINS2_10policy_hubIfyN4cuda3std3__44plusIfEEE10Policy1000EN6thrust24THRUST_300001_SM_1000_NS6detail15normal_iteratorINSD_10device_ptrIfEEEEyS9_f6squareIfEEEvT0_PT3_T1_NS0_13GridEvenShareISO_EET2_T4__param_3+40];
	ld.param.u64 	%rd25, [_ZN3cub18CUB_300001_SM_10006detail6reduce18DeviceReduceKernelINS2_10policy_hubIfyN4cuda3std3__44plusIfEEE10Policy1000EN6thrust24THRUST_300001_SM_1000_NS6detail15normal_iteratorINSD_10device_ptrIfEEEEyS9_f6squareIfEEEvT0_PT3_T1_NS0_13GridEvenShareISO_EET2_T4__param_0];
	ld.param.u64 	%rd24, [_ZN3cub18CUB_300001_SM_10006detail6reduce18DeviceReduceKernelINS2_10policy_hubIfyN4cuda3std3__44plusIfEEE10Policy1000EN6thrust24THRUST_300001_SM_1000_NS6detail15normal_iteratorINSD_10device_ptrIfEEEEyS9_f6squareIfEEEvT0_PT3_T1_NS0_13GridEvenShareISO_EET2_T4__param_1];
	cvta.to.global.u64 	%rd2, %rd25;
	mov.u32 	%r2, %ctaid.x;
	shl.b32 	%r50, %r1, 12;
	cvt.s64.s32 	%rd3, %r50;
	shl.b32 	%r51, %r2, 12;
	cvt.u64.u32 	%rd4, %r51;
	sub.s64 	%rd5, %rd1, %rd4;
	setp.gt.u64 	%p1, %rd5, 4095;
	@%p1 bra 	$L__BB5_25;
	cvt.u32.u64 	%r111, %rd4;
	cvt.u32.u64 	%r3, %rd1;
	sub.s32 	%r4, %r3, %r111;
	mov.u32 	%r5, %tid.x;
	setp.ge.s32 	%p23, %r5, %r4;
	mov.f32 	%f328, 0f00000000;
	mov.u32 	%r192, %r5;
	@%p23 bra 	$L__BB5_3;
	add.s32 	%r113, %r111, %r5;
	mul.wide.u32 	%rd48, %r113, 4;
	add.s64 	%rd49, %rd2, %rd48;
	ld.global.f32 	%f201, [%rd49];
	mul.f32 	%f328, %f201, %f201;
	add.s32 	%r192, %r5, 256;
$L__BB5_3:
	setp.ge.s32 	%p24, %r192, %r4;
	@%p24 bra 	$L__BB5_16;
	not.b32 	%r115, %r192;
	add.s32 	%r116, %r115, %r3;
	sub.s32 	%r117, %r116, %r111;
	shr.u32 	%r118, %r117, 8;
	add.s32 	%r8, %r118, 1;
	and.b32  	%r9, %r8, 15;
	setp.lt.u32 	%p25, %r117, 3840;
	@%p25 bra 	$L__BB5_7;
	and.b32  	%r119, %r8, 33554416;
	neg.s32 	%r190, %r119;
	mul.wide.u32 	%rd50, %r2, 16384;
	mul.wide.u32 	%rd51, %r192, 4;
	or.b64  	%rd52, %rd50, %rd51;
	add.s64 	%rd53, %rd52, %rd2;
	add.s64 	%rd68, %rd53, 8192;
$L__BB5_6:
	.pragma "nounroll";
	ld.global.f32 	%f203, [%rd68+-8192];
	fma.rn.f32 	%f204, %f203, %f203, %f328;
	ld.global.f32 	%f205, [%rd68+-7168];
	fma.rn.f32 	%f206, %f205, %f205, %f204;
	ld.global.f32 	%f207, [%rd68+-6144];
	fma.rn.f32 	%f208, %f207, %f207, %f206;
	ld.global.f32 	%f209, [%rd68+-5120];
	fma.rn.f32 	%f210, %f209, %f209, %f208;
	ld.global.f32 	%f211, [%rd68+-4096];
	fma.rn.f32 	%f212, %f211, %f211, %f210;
	ld.global.f32 	%f213, [%rd68+-3072];
	fma.rn.f32 	%f214, %f213, %f213, %f212;
	ld.global.f32 	%f215, [%rd68+-2048];
	fma.rn.f32 	%f216, %f215, %f215, %f214;
	ld.global.f32 	%f217, [%rd68+-1024];
	fma.rn.f32 	%f218, %f217, %f217, %f216;
	ld.global.f32 	%f219, [%rd68];
	fma.rn.f32 	%f220, %f219, %f219, %f218;
	ld.global.f32 	%f221, [%rd68+1024];
	fma.rn.f32 	%f222, %f221, %f221, %f220;
	ld.global.f32 	%f223, [%rd68+2048];
	fma.rn.f32 	%f224, %f223, %f223, %f222;
	ld.global.f32 	%f225, [%rd68+3072];
	fma.rn.f32 	%f226, %f225, %f225, %f224;
	ld.global.f32 	%f227, [%rd68+4096];
	fma.rn.f32 	%f228, %f227, %f227, %f226;
	ld.global.f32 	%f229, [%rd68+5120];
	fma.rn.f32 	%f230, %f229, %f229, %f228;
	ld.global.f32 	%f231, [%rd68+6144];
	fma.rn.f32 	%f232, %f231, %f231, %f230;
	ld.global.f32 	%f233, [%rd68+7168];
	fma.rn.f32 	%f328, %f233, %f233, %f232;
	add.s32 	%r192, %r192, 4096;
	add.s32 	%r190, %r190, 16;
	add.s64 	%rd68, %rd68, 16384;
	setp.ne.s32 	%p26, %r190, 0;
	@%p26 bra 	$L__BB5_6;
$L__BB5_7:
	setp.eq.s32 	%p27, %r9, 0;
	@%p27 bra 	$L__BB5_16;
	and.b32  	%r16, %r8, 7;
	setp.lt.u32 	%p28, %r9, 8;
	@%p28 bra 	$L__BB5_10;
	cvt.s64.s32 	%rd54, %r192;
	add.s64 	%rd55, %rd54, %rd4;
	shl.b64 	%rd56, %rd55, 2;
	add.s64 	%rd57, %rd2, %rd56;
	ld.global.f32 	%f235, [%rd57];
	fma.rn.f32 	%f236, %f235, %f235, %f328;
	ld.global.f32 	%f237, [%rd57+1024];
	fma.rn.f32 	%f238, %f237, %f237, %f236;
	ld.global.f32 	%f239, [%rd57+2048];
	fma.rn.f32 	%f240, %f239, %f239, %f238;
	ld.global.f32 	%f241, [%rd57+3072];
	fma.rn.f32 	%f242, %f241, %f241, %f240;
	ld.global.f32 	%f243, [%rd57+4096];
	fma.rn.f32 	%f244, %f243, %f243, %f242;
	ld.global.f32 	%f245, [%rd57+5120];
	fma.rn.f32 	%f246, %f245, %f245, %f244;
	ld.global.f32 	%f247, [%rd57+6144];
	fma.rn.f32 	%f248, %f247, %f247, %f246;
	ld.global.f32 	%f249, [%rd57+7168];
	fma.rn.f32 	%f328, %f249, %f249, %f248;
	add.s32 	%r192, %r192, 2048;
$L__BB5_10:
	setp.eq.s32 	%p29, %r16, 0;
	@%p29 bra 	$L__BB5_16;
	and.b32  	%r19, %r8, 3;
	setp.lt.u32 	%p30, %r16, 4;
	@%p30 bra 	$L__BB5_13;
	cvt.s64.s32 	%rd58, %r192;
	add.s64 	%rd59, %rd58, %rd4;
	shl.b64 	%rd60, %rd59, 2;
	add.s64 	%rd61, %rd2, %rd60;
	ld.global.f32 	%f251, [%rd61];
	fma.rn.f32 	%f252, %f251, %f251, %f328;
	ld.global.f32 	%f253, [%rd61+1024];
	fma.rn.f32 	%f254, %f253, %f253, %f252;
	ld.global.f32 	%f255, [%rd61+2048];
	fma.rn.f32 	%f256, %f255, %f255, %f254;
	ld.global.f32 	%f257, [%rd61+3072];
	fma.rn.f32 	%f328, %f257, %f257, %f256;
	add.s32 	%r192, %r192, 1024;
$L__BB5_13:
	setp.eq.s32 	%p31, %r19, 0;
	@%p31 bra 	$L__BB5_16;
	mul.wide.u32 	%rd62, %r2, 16384;
	add.s64 	%rd9, %rd2, %rd62;
	neg.s32 	%r195, %r19;
$L__BB5_15:
	.pragma "nounroll";
	mul.wide.s32 	%rd63, %r192, 4;
	add.s64 	%rd64, %rd9, %rd63;
	ld.global.f32 	%f258, [%rd64];
	fma.rn.f32 	%f328, %f258, %f258, %f328;
	add.s32 	%r192, %r192, 256;
	add.s32 	%r195, %r195, 1;
	setp.ne.s32 	%p32, %r195, 0;
	@%p32 bra 	$L__BB5_15;
$L__BB5_16:
	setp.lt.s32 	%p33, %r4, 256;
	@%p33 bra 	$L__BB5_21;
	// begin inline asm
	mov.u32 %r158, %laneid;
	// end inline asm
	mov.b32 	%r160, %f328;
	mov.b32 	%r161, 1;
	mov.b32 	%r182, 31;
	mov.b32 	%r183, -1;
	// begin inline asm
	shfl.sync.down.b32 %r159, %r160, %r161, %r182, %r183;
	// end inline asm
	setp.gt.s32 	%p49, %r158, 30;
	mov.b32 	%f293, %r159;
	add.f32 	%f294, %f328, %f293;
	selp.f32 	%f295, %f328, %f294, %p49;
	mov.b32 	%r165, %f295;
	mov.b32 	%r166, 2;
	// begin inline asm
	shfl.sync.down.b32 %r164, %r165, %r166, %r182, %r183;
	// end inline asm
	setp.gt.s32 	%p50, %r158, 29;
	mov.b32 	%f296, %r164;
	add.f32 	%f297, %f295, %f296;
	selp.f32 	%f298, %f295, %f297, %p50;
	mov.b32 	%r170, %f298;
	mov.b32 	%r171, 4;
	// begin inline asm
	shfl.sync.down.b32 %r169, %r170, %r171, %r182, %r183;
	// end inline asm
	setp.gt.s32 	%p51, %r158, 27;
	mov.b32 	%f299, %r169;
	add.f32 	%f300, %f298, %f299;
	selp.f32 	%f301, %f298, %f300, %p51;
	mov.b32 	%r175, %f301;
	mov.b32 	%r176, 8;
	// begin inline asm
	shfl.sync.down.b32 %r174, %r175, %r176, %r182, %r183;
	// end inline asm
	setp.gt.s32 	%p52, %r158, 23;
	mov.b32 	%f302, %r174;
	add.f32 	%f303, %f301, %f302;
	selp.f32 	%f304, %f301, %f303, %p52;
	mov.b32 	%r180, %f304;
	mov.b32 	%r181, 16;
	// begin inline asm
	shfl.sync.down.b32 %r179, %r180, %r181, %r182, %r183;
	// end inline asm
	setp.gt.s32 	%p53, %r158, 15;
	mov.b32 	%f305, %r179;
	add.f32 	%f16, %f304, %f305;
	selp.f32 	%f339, %f304, %f16, %p53;
	setp.ne.s32 	%p54, %r158, 0;
	@%p54 bra 	$L__BB5_19;
	shr.u32 	%r184, %r5, 3;
	and.b32  	%r185, %r184, 124;
	mov.u32 	%r186, _ZZN3cub18CUB_300001_SM_10006detail6reduce18DeviceReduceKernelINS2_10policy_hubIfyN4cuda3std3__44plusIfEEE10Policy1000EN6thrust24THRUST_300001_SM_1000_NS6detail15normal_iteratorINSD_10device_ptrIfEEEEyS9_f6squareIfEEEvT0_PT3_T1_NS0_13GridEvenShareISO_EET2_T4_E12temp_storage;
	add.s32 	%r187, %r186, %r185;
	st.shared.f32 	[%r187+8], %f16;
$L__BB5_19:
	bar.sync 	0;
	setp.ne.s32 	%p55, %r5, 0;
	@%p55 bra 	$L__BB5_46;
	ld.shared.f32 	%f306, [_ZZN3cub18CUB_300001_SM_10006detail6reduce18DeviceReduceKernelINS2_10policy_hubIfyN4cuda3std3__44plusIfEEE10Policy1000EN6thrust24THRUST_300001_SM_1000_NS6detail15normal_iteratorINSD_10device_ptrIfEEEEyS9_f6squareIfEEEvT0_PT3_T1_NS0_13GridEvenShareISO_EET2_T4_E12temp_storage+12];
	add.f32 	%f307, %f339, %f306;
	ld.shared.f32 	%f308, [_ZZN3cub18CUB_300001_SM_10006detail6reduce18DeviceReduceKernelINS2_10policy_hubIfyN4cuda3std3__44plusIfEEE10Policy1000EN6thrust24THRUST_300001_SM_1000_NS6detail15normal_iteratorINSD_10device_ptrIfEEEEyS9_f6squareIfEEEvT0_PT3_T1_NS0_13GridEvenShareISO_EET2_T4_E12temp_storage+16];
	add.f32 	%f309, %f307, %f308;
	ld.shared.f32 	%f310, [_ZZN3cub18CUB_300001_SM_10006detail6reduce18DeviceReduceKernelINS2_10policy_hubIfyN4cuda3std3__44plusIfEEE10Policy1000EN6thrust24THRUST_300001_SM_1000_NS6detail15normal_iteratorINSD_10device_ptrIfEEEEyS9_f6squareIfEEEvT0_PT3_T1_NS0_13GridEvenShareISO_EET2_T4_E12temp_storage+20];
	add.f32 	%f311, %f309, %f310;
	ld.shared.f32 	%f312, [_ZZN3cub18CUB_300001_SM_10006detail6reduce18DeviceReduceKernelINS2_10policy_hubIfyN4cuda3std3__44plusIfEEE10Policy1000EN6thrust24THRUST_300001_SM_1000_NS6detail15normal_iteratorINSD_10device_ptrIfEEEEyS9_f6squareIfEEEvT0_PT3_T1_NS0_13GridEvenShareISO_EET2_T4_E12temp_storage+24];
	add.f32 	%f313, %f311, %f312;
	ld.shared.f32 	%f314, [_ZZN3cub18CUB_300001_SM_10006detail6reduce18DeviceReduceKernelINS2_10policy_hubIfyN4cuda3std3__44plusIfEEE10Policy1000EN6thrust24THRUST_300001_SM_1000_NS6detail15normal_iteratorINSD_10device_ptrIfEEEEyS9_f6squareIfEEEvT0_PT3_T1_NS0_13GridEvenShareISO_EET2_T4_E12temp_storage+28];
	add.f32 	%f315, %f313, %f314;
	ld.shared.f32 	%f316, [_ZZN3cub18CUB_300001_SM_10006detail6reduce18DeviceReduceKernelINS2_10policy_hubIfyN4cuda3std3__44plusIfEEE10Policy1000EN6thrust24THRUST_300001_SM_1000_NS6detail15normal_iteratorINSD_10device_ptrIfEEEEyS9_f6squareIfEEEvT0_PT3_T1_NS0_13GridEvenShareISO_EET2_T4_E12temp_storage+32];
	add.f32 	%f317, %f315, %f316;
	ld.shared.f32 	%f318, [_ZZN3cub18CUB_300001_SM_10006detail6reduce18DeviceReduceKernelINS2_10policy_hubIfyN4cuda3std3__44plusIfEEE10Policy1000EN6thrust24THRUST_300001_SM_1000_NS6detail15normal_iteratorINSD_10device_ptrIfEEEEyS9_f6squareIfEEEvT0_PT3_T1_NS0_13GridEvenShareISO_EET2_T4_E12temp_storage+36];
	add.f32 	%f339, %f317, %f318;
	bra.uni 	$L__BB5_46;
$L__BB5_21:
	// begin inline asm
	mov.u32 %r120, %laneid;
	// end inline asm
	and.b32  	%r146, %r5, 992;
	add.s32 	%r147, %r146, 32;
	setp.gt.s32 	%p34, %r147, %r4;
	not.b32 	%r148, %r146;
	add.s32 	%r149, %r4, %r148;
	selp.b32 	%r144, %r149, 31, %p34;
	mov.b32 	%r122, %f328;
	mov.b32 	%r123, 1;
	mov.b32 	%r145, -1;
	// begin inline asm
	shfl.sync.down.b32 %r121, %r122, %r123, %r144, %r145;
	// end inline asm
	setp.lt.s32 	%p35, %r120, %r144;
	mov.b32 	%f259, %r121;
	add.f32 	%f260, %f328, %f259;
	selp.f32 	%f261, %f260, %f328, %p35;
	mov.b32 	%r127, %f261;
	mov.b32 	%r128, 2;
	// begin inline asm
	shfl.sync.down.b32 %r126, %r127, %r128, %r144, %r145;
	// end inline asm
	add.s32 	%r150, %r120, 2;
	setp.gt.s32 	%p36, %r150, %r144;
	mov.b32 	%f262, %r126;
	add.f32 	%f263, %f261, %f262;
	selp.f32 	%f264, %f261, %f263, %p36;
	mov.b32 	%r132, %f264;
	mov.b32 	%r133, 4;
	// begin inline asm
	shfl.sync.down.b32 %r131, %r132, %r133, %r144, %r145;
	// end inline asm
	add.s32 	%r151, %r120, 4;
	setp.gt.s32 	%p37, %r151, %r144;
	mov.b32 	%f265, %r131;
	add.f32 	%f266, %f264, %f265;
	selp.f32 	%f267, %f264, %f266, %p37;
	mov.b32 	%r137, %f267;
	mov.b32 	%r138, 8;
	// begin inline asm
	shfl.sync.down.b32 %r136, %r137, %r138, %r144, %r145;
	// end inline asm
	add.s32 	%r152, %r120, 8;
	setp.gt.s32 	%p38, %r152, %r144;
	mov.b32 	%f268, %r136;
	add.f32 	%f269, %f267, %f268;
	selp.f32 	%f270, %f267, %f269, %p38;
	mov.b32 	%r142, %f270;
	mov.b32 	%r143, 16;
	// begin inline asm
	shfl.sync.down.b32 %r141, %r142, %r143, %r144, %r145;
	// end inline asm
	add.s32 	%r153, %r120, 16;
	setp.gt.s32 	%p39, %r153, %r144;
	mov.b32 	%f271, %r141;
	add.f32 	%f272, %f270, %f271;
	selp.f32 	%f339, %f270, %f272, %p39;
	setp.ne.s32 	%p40, %r120, 0;
	@%p40 bra 	$L__BB5_23;
	shr.u32 	%r154, %r5, 3;
	and.b32  	%r155, %r154, 124;
	mov.u32 	%r156, _ZZN3cub18CUB_300001_SM_10006detail6reduce18DeviceReduceKernelINS2_10policy_hubIfyN4cuda3std3__44plusIfEEE10Policy1000EN6thrust24THRUST_300001_SM_1000_NS6detail15normal_iteratorINSD_10device_ptrIfEEEEyS9_f6squareIfEEEvT0_PT3_T1_NS0_13GridEvenShareISO_EET2_T4_E12temp_storage;
	add.s32 	%r157, %r156, %r155;
	st.shared.f32 	[%r157+8], %f339;
$L__BB5_23:
	bar.sync 	0;
	setp.ne.s32 	%p41, %r5, 0;
	@%p41 bra 	$L__BB5_46;
	setp.gt.s32 	%p42, %r4, 32;
	ld.shared.f32 	%f273, [_ZZN3cub18CUB_300001_SM_10006detail6reduce18DeviceReduceKernelINS2_10policy_hubIfyN4cuda3std3__44plusIfEEE10Policy1000EN6thrust24THRUST_300001_SM_1000_NS6detail15normal_iteratorINSD_10device_ptrIfEEEEyS9_f6squareIfEEEvT0_PT3_T1_NS0_13GridEvenShareISO_EET2_T4_E12temp_storage+12];
	add.f32 	%f274, %f339, %f273;
	selp.f32 	%f275, %f274, %f339, %p42;
	setp.gt.s32 	%p43, %r4, 64;
	ld.shared.f32 	%f276, [_ZZN3cub18CUB_300001_SM_10006detail6reduce18DeviceReduceKernelINS2_10policy_hubIfyN4cuda3std3__44plusIfEEE10Policy1000EN6thrust24THRUST_300001_SM_1000_NS6detail15normal_iteratorINSD_10device_ptrIfEEEEyS9_f6squareIfEEEvT0_PT3_T1_NS0_13GridEvenShareISO_EET2_T4_E12temp_storage+16];
	add.f32 	%f277, %f276, %f275;
	selp.f32 	%f278, %f277, %f275, %p43;
	setp.gt.s32 	%p44, %r4, 96;
	ld.shared.f32 	%f279, [_ZZN3cub18CUB_300001_SM_10006detail6reduce18DeviceReduceKernelINS2_10policy_hubIfyN4cuda3std3__44plusIfEEE10Policy1000EN6thrust24THRUST_300001_SM_1000_NS6detail15normal_iteratorINSD_10device_ptrIfEEEEyS9_f6squareIfEEEvT0_PT3_T1_NS0_13GridEvenShareISO_EET2_T4_E12temp_storage+20];
	add.f32 	%f280, %f279, %f278;
	selp.f32 	%f281, %f280, %f278, %p44;
	setp.gt.s32 	%p45, %r4, 128;
	ld.shared.f32 	%f282, [_ZZN3cub18CUB_300001_SM_10006detail6reduce18DeviceReduceKernelINS2_10policy_hubIfyN4cuda3std3__44plusIfEEE10Policy1000EN6thrust24THRUST_300001_SM_1000_NS6detail15normal_iteratorINSD_10device_ptrIfEEEEyS9_f6squareIfEEEvT0_PT3_T1_NS0_13GridEvenShareISO_EET2_T4_E12temp_storage+24];
	add.f32 	%f283, %f282, %f281;
	selp.f32 	%f284, %f283, %f281, %p45;
	setp.gt.s32 	%p46, %r4, 160;
	ld.shared.f32 	%f285, [_ZZN3cub18CUB_300001_SM_10006detail6reduce18DeviceReduceKernelINS2_10policy_hubIfyN4cuda3std3__44plusIfEEE10Policy1000EN6thrust24THRUST_300001_SM_1000_NS6detail15normal_iteratorINSD_10device_ptrIfEEEEyS9_f6squareIfEEEvT0_PT3_T1_NS0_13GridEvenShareISO_EET2_T4_E12temp_storage+28];
	add.f32 	%f286, %f285, %f284;
	selp.f32 	%f287, %f286, %f284, %p46;
	setp.gt.s32 	%p47, %r4, 192;
	ld.shared.f32 	%f288, [_ZZN3cub18CUB_300001_SM_10006detail6reduce18DeviceReduceKernelINS2_10policy_hubIfyN4cuda3std3__44plusIfEEE10Policy1000EN6thrust24THRUST_300001_SM_1000_NS6detail15normal_iteratorINSD_10device_ptrIfEEEEyS9_f6squareIfEEEvT0_PT3_T1_NS0_13GridEvenShareISO_EET2_T4_E12temp_storage+32];
	add.f32 	%f289, %f288, %f287;
	selp.f32 	%f290, %f289, %f287, %p47;
	setp.gt.s32 	%p48, %r4, 224;
	ld.shared.f32 	%f291, [_ZZN3cub18CUB_300001_SM_10006detail6reduce18DeviceReduceKernelINS2_10policy_hubIfyN4cuda3std3__44plusIfEEE10Policy1000EN6thrust24THRUST_300001_SM_1000_NS6detail15normal_iteratorINSD_10device_ptrIfEEEEyS9_f6squareIfEEEvT0_PT3_T1_NS0_13GridEvenShareISO_EET2_T4_E12temp_storage+36];
	add.f32 	%f292, %f291, %f290;
	selp.f32 	%f339, %f292, %f290, %p48;
	bra.uni 	$L__BB5_46;
$L__BB5_25:
	cvt.u32.u64 	%r52, %rd4;
	mov.u32 	%r27, %tid.x;
	add.s32 	%r53, %r27, %r52;
	mul.wide.u32 	%rd26, %r53, 4;
	add.s64 	%rd27, %rd2, %rd26;
	ld.global.f32 	%f41, [%rd27];
	ld.global.f32 	%f42, [%rd27+1024];
	mul.f32 	%f43, %f42, %f42;
	ld.global.f32 	%f44, [%rd27+2048];
	ld.global.f32 	%f45, [%rd27+3072];
	mul.f32 	%f46, %f45, %f45;
	ld.global.f32 	%f47, [%rd27+4096];
	ld.global.f32 	%f48, [%rd27+5120];
	mul.f32 	%f49, %f48, %f48;
	ld.global.f32 	%f50, [%rd27+6144];
	ld.global.f32 	%f51, [%rd27+7168];
	mul.f32 	%f52, %f51, %f51;
	ld.global.f32 	%f53, [%rd27+8192];
	ld.global.f32 	%f54, [%rd27+9216];
	mul.f32 	%f55, %f54, %f54;
	ld.global.f32 	%f56, [%rd27+10240];
	ld.global.f32 	%f57, [%rd27+11264];
	mul.f32 	%f58, %f57, %f57;
	ld.global.f32 	%f59, [%rd27+12288];
	ld.global.f32 	%f60, [%rd27+13312];
	mul.f32 	%f61, %f60, %f60;
	ld.global.f32 	%f62, [%rd27+14336];
	ld.global.f32 	%f63, [%rd27+15360];
	mul.f32 	%f64, %f63, %f63;
	fma.rn.f32 	%f65, %f41, %f41, %f43;
	fma.rn.f32 	%f66, %f44, %f44, %f46;
	fma.rn.f32 	%f67, %f47, %f47, %f49;
	fma.rn.f32 	%f68, %f50, %f50, %f52;
	fma.rn.f32 	%f69, %f53, %f53, %f55;
	fma.rn.f32 	%f70, %f56, %f56, %f58;
	fma.rn.f32 	%f71, %f59, %f59, %f61;
	fma.rn.f32 	%f72, %f62, %f62, %f64;
	add.f32 	%f73, %f65, %f66;
	add.f32 	%f74, %f67, %f68;
	add.f32 	%f75, %f69, %f70;
	add.f32 	%f76, %f71, %f72;
	add.f32 	%f77, %f73, %f74;
	add.f32 	%f78, %f75, %f76;
	add.f32 	%f338, %f77, %f78;
	setp.lt.u64 	%p2, %rd5, %rd3;
	@%p2 bra 	$L__BB5_42;
	cvt.u32.u64 	%r55, %rd3;
	cvt.u64.u32 	%rd10, %r27;
	add.s64 	%rd70, %rd4, %rd3;
	cvt.u32.u64 	%r28, %rd1;
	not.b32 	%r57, %r27;
	add.s32 	%r58, %r57, %r28;
	sub.s32 	%r59, %r58, %r55;
	sub.s32 	%r197, %r59, %r52;
	add.s64 	%rd28, %rd70, %rd10;
	shl.b64 	%rd29, %rd28, 2;
	add.s64 	%rd30, %rd29, %rd2;
	add.s64 	%rd69, %rd30, 8192;
	mov.b32 	%r198, 0;
	mov.u64 	%rd71, %rd4;
$L__BB5_27:
	add.s64 	%rd71, %rd71, %rd3;
	add.s64 	%rd31, %rd1, -4096;
	setp.gt.u64 	%p3, %rd71, %rd31;
	@%p3 bra 	$L__BB5_29;
	cvt.u32.u64 	%r60, %rd3;
	add.s64 	%rd32, %rd71, %rd10;
	shl.b64 	%rd33, %rd32, 2;
	add.s64 	%rd34, %rd2, %rd33;
	ld.global.f32 	%f79, [%rd34];
	ld.global.f32 	%f80, [%rd34+1024];
	ld.global.f32 	%f81, [%rd34+2048];
	mul.f32 	%f82, %f81, %f81;
	ld.global.f32 	%f83, [%rd34+3072];
	ld.global.f32 	%f84, [%rd34+4096];
	mul.f32 	%f85, %f84, %f84;
	ld.global.f32 	%f86, [%rd34+5120];
	ld.global.f32 	%f87, [%rd34+6144];
	mul.f32 	%f88, %f87, %f87;
	ld.global.f32 	%f89, [%rd34+7168];
	ld.global.f32 	%f90, [%rd34+8192];
	mul.f32 	%f91, %f90, %f90;
	ld.global.f32 	%f92, [%rd34+9216];
	ld.global.f32 	%f93, [%rd34+10240];
	mul.f32 	%f94, %f93, %f93;
	ld.global.f32 	%f95, [%rd34+11264];
	ld.global.f32 	%f96, [%rd34+12288];
	mul.f32 	%f97, %f96, %f96;
	ld.global.f32 	%f98, [%rd34+13312];
	ld.global.f32 	%f99, [%rd34+14336];
	mul.f32 	%f100, %f99, %f99;
	ld.global.f32 	%f101, [%rd34+15360];
	fma.rn.f32 	%f102, %f79, %f79, %f338;
	fma.rn.f32 	%f103, %f80, %f80, %f82;
	fma.rn.f32 	%f104, %f83, %f83, %f85;
	fma.rn.f32 	%f105, %f86, %f86, %f88;
	fma.rn.f32 	%f106, %f89, %f89, %f91;
	fma.rn.f32 	%f107, %f92, %f92, %f94;
	fma.rn.f32 	%f108, %f95, %f95, %f97;
	fma.rn.f32 	%f109, %f98, %f98, %f100;
	add.f32 	%f110, %f102, %f103;
	add.f32 	%f111, %f104, %f105;
	add.f32 	%f112, %f106, %f107;
	add.f32 	%f113, %f108, %f109;
	add.f32 	%f114, %f110, %f111;
	add.f32 	%f115, %f112, %f113;
	add.f32 	%f116, %f114, %f115;
	fma.rn.f32 	%f338, %f101, %f101, %f116;
	sub.s64 	%rd35, %rd1, %rd71;
	setp.lt.u64 	%p4, %rd35, %rd3;
	add.s32 	%r198, %r198, 1;
	add.s64 	%rd70, %rd70, %rd3;
	sub.s32 	%r197, %r197, %r60;
	shl.b64 	%rd36, %rd3, 2;
	add.s64 	%rd69, %rd69, %rd36;
	@%p4 bra 	$L__BB5_42;
	bra.uni 	$L__BB5_27;
$L__BB5_29:
	setp.le.u64 	%p5, %rd1, %rd71;
	cvt.u32.u64 	%r61, %rd71;
	cvt.u32.u64 	%r62, %rd1;
	sub.s32 	%r63, %r62, %r61;
	setp.ge.s32 	%p6, %r27, %r63;
	or.pred  	%p7, %p5, %p6;
	@%p7 bra 	$L__BB5_42;
	cvt.u32.u64 	%r65, %rd3;
	cvt.u32.u64 	%r66, %rd4;
	not.b32 	%r67, %r27;
	add.s32 	%r68, %r67, %r28;
	add.s32 	%r69, %r65, %r66;
	sub.s32 	%r70, %r68, %r69;
	mul.lo.s32 	%r71, %r1, %r198;
	shl.b32 	%r72, %r71, 12;
	sub.s32 	%r73, %r70, %r72;
	shr.u32 	%r74, %r73, 8;
	add.s32 	%r34, %r74, 1;
	and.b32  	%r35, %r34, 15;
	setp.lt.u32 	%p8, %r73, 3840;
	mov.u32 	%r201, %r27;
	@%p8 bra 	$L__BB5_33;
	shr.u32 	%r75, %r197, 8;
	add.s32 	%r76, %r75, 1;
	and.b32  	%r77, %r76, 33554416;
	neg.s32 	%r199, %r77;
	mov.u32 	%r201, %r27;
$L__BB5_32:
	.pragma "nounroll";
	ld.global.f32 	%f118, [%rd69+-8192];
	fma.rn.f32 	%f119, %f118, %f118, %f338;
	ld.global.f32 	%f120, [%rd69+-7168];
	fma.rn.f32 	%f121, %f120, %f120, %f119;
	ld.global.f32 	%f122, [%rd69+-6144];
	fma.rn.f32 	%f123, %f122, %f122, %f121;
	ld.global.f32 	%f124, [%rd69+-5120];
	fma.rn.f32 	%f125, %f124, %f124, %f123;
	ld.global.f32 	%f126, [%rd69+-4096];
	fma.rn.f32 	%f127, %f126, %f126, %f125;
	ld.global.f32 	%f128, [%rd69+-3072];
	fma.rn.f32 	%f129, %f128, %f128, %f127;
	ld.global.f32 	%f130, [%rd69+-2048];
	fma.rn.f32 	%f131, %f130, %f130, %f129;
	ld.global.f32 	%f132, [%rd69+-1024];
	fma.rn.f32 	%f133, %f132, %f132, %f131;
	ld.global.f32 	%f134, [%rd69];
	fma.rn.f32 	%f135, %f134, %f134, %f133;
	ld.global.f32 	%f136, [%rd69+1024];
	fma.rn.f32 	%f137, %f136, %f136, %f135;
	ld.global.f32 	%f138, [%rd69+2048];
	fma.rn.f32 	%f139, %f138, %f138, %f137;
	ld.global.f32 	%f140, [%rd69+3072];
	fma.rn.f32 	%f141, %f140, %f140, %f139;
	ld.global.f32 	%f142, [%rd69+4096];
	fma.rn.f32 	%f143, %f142, %f142, %f141;
	ld.global.f32 	%f144, [%rd69+5120];
	fma.rn.f32 	%f145, %f144, %f144, %f143;
	ld.global.f32 	%f146, [%rd69+6144];
	fma.rn.f32 	%f147, %f146, %f146, %f145;
	ld.global.f32 	%f148, [%rd69+7168];
	fma.rn.f32 	%f338, %f148, %f148, %f147;
	add.s32 	%r201, %r201, 4096;
	add.s32 	%r199, %r199, 16;
	add.s64 	%rd69, %rd69, 16384;
	setp.ne.s32 	%p9, %r199, 0;
	@%p9 bra 	$L__BB5_32;
$L__BB5_33:
	setp.eq.s32 	%p10, %r35, 0;
	@%p10 bra 	$L__BB5_42;
	and.b32  	%r42, %r34, 7;
	setp.lt.u32 	%p11, %r35, 8;
	@%p11 bra 	$L__BB5_36;
	cvt.u64.u32 	%rd37, %r201;
	add.s64 	%rd38, %rd71, %rd37;
	shl.b64 	%rd39, %rd38, 2;
	add.s64 	%rd40, %rd2, %rd39;
	ld.global.f32 	%f150, [%rd40];
	fma.rn.f32 	%f151, %f150, %f150, %f338;
	ld.global.f32 	%f152, [%rd40+1024];
	fma.rn.f32 	%f153, %f152, %f152, %f151;
	ld.global.f32 	%f154, [%rd40+2048];
	fma.rn.f32 	%f155, %f154, %f154, %f153;
	ld.global.f32 	%f156, [%rd40+3072];
	fma.rn.f32 	%f157, %f156, %f156, %f155;
	ld.global.f32 	%f158, [%rd40+4096];
	fma.rn.f32 	%f159, %f158, %f158, %f157;
	ld.global.f32 	%f160, [%rd40+5120];
	fma.rn.f32 	%f161, %f160, %f160, %f159;
	ld.global.f32 	%f162, [%rd40+6144];
	fma.rn.f32 	%f163, %f162, %f162, %f161;
	ld.global.f32 	%f164, [%rd40+7168];
	fma.rn.f32 	%f338, %f164, %f164, %f163;
	add.s32 	%r201, %r201, 2048;
$L__BB5_36:
	setp.eq.s32 	%p12, %r42, 0;
	@%p12 bra 	$L__BB5_42;
	setp.lt.u32 	%p13, %r42, 4;
	@%p13 bra 	$L__BB5_39;
	cvt.u64.u32 	%rd41, %r201;
	add.s64 	%rd42, %rd71, %rd41;
	shl.b64 	%rd43, %rd42, 2;
	add.s64 	%rd44, %rd2, %rd43;
	ld.global.f32 	%f166, [%rd44];
	fma.rn.f32 	%f167, %f166, %f166, %f338;
	ld.global.f32 	%f168, [%rd44+1024];
	fma.rn.f32 	%f169, %f168, %f168, %f167;
	ld.global.f32 	%f170, [%rd44+2048];
	fma.rn.f32 	%f171, %f170, %f170, %f169;
	ld.global.f32 	%f172, [%rd44+3072];
	fma.rn.f32 	%f338, %f172, %f172, %f171;
	add.s32 	%r201, %r201, 1024;
$L__BB5_39:
	and.b32  	%r78, %r34, 3;
	setp.eq.s32 	%p14, %r78, 0;
	@%p14 bra 	$L__BB5_42;
	cvt.u64.u32 	%rd45, %r201;
	add.s64 	%rd46, %rd45, %rd70;
	shl.b64 	%rd47, %rd46, 2;
	add.s64 	%rd73, %rd2, %rd47;
	cvt.u16.u32 	%rs1, %r197;
	shr.u16 	%rs2, %rs1, 8;
	add.s16 	%rs3, %rs2, 1;
	cvt.u32.u16 	%r79, %rs3;
	and.b32  	%r80, %r79, 3;
	neg.s32 	%r204, %r80;
$L__BB5_41:
	.pragma "nounroll";
	ld.global.f32 	%f173, [%rd73];
	fma.rn.f32 	%f338, %f173, %f173, %f338;
	add.s64 	%rd73, %rd73, 1024;
	add.s32 	%r204, %r204, 1;
	setp.ne.s32 	%p15, %r204, 0;
	@%p15 bra 	$L__BB5_41;
$L__BB5_42:
	// begin inline asm
	mov.u32 %r81, %laneid;
	// end inline asm
	mov.b32 	%r83, %f338;
	mov.b32 	%r84, 1;
	mov.b32 	%r105, 31;
	mov.b32 	%r106, -1;
	// begin inline asm
	shfl.sync.down.b32 %r82, %r83, %r84, %r105, %r106;
	// end inline asm
	setp.gt.s32 	%p16, %r81, 30;
	mov.b32 	%f174, %r82;
	add.f32 	%f175, %f338, %f174;
	selp.f32 	%f176, %f338, %f175, %p16;
	mov.b32 	%r88, %f176;
	mov.b32 	%r89, 2;
	// begin inline asm
	shfl.sync.down.b32 %r87, %r88, %r89, %r105, %r106;
	// end inline asm
	setp.gt.s32 	%p17, %r81, 29;
	mov.b32 	%f177, %r87;
	add.f32 	%f178, %f176, %f177;
	selp.f32 	%f179, %f176, %f178, %p17;
	mov.b32 	%r93, %f179;
	mov.b32 	%r94, 4;
	// begin inline asm
	shfl.sync.down.b32 %r92, %r93, %r94, %r105, %r106;
	// end inline asm
	setp.gt.s32 	%p18, %r81, 27;
	mov.b32 	%f180, %r92;
	add.f32 	%f181, %f179, %f180;
	selp.f32 	%f182, %f179, %f181, %p18;
	mov.b32 	%r98, %f182;
	mov.b32 	%r99, 8;
	// begin inline asm
	shfl.sync.down.b32 %r97, %r98, %r99, %r105, %r106;
	// end inline asm
	setp.gt.s32 	%p19, %r81, 23;
	mov.b32 	%f183, %r97;
	add.f32 	%f184, %f182, %f183;
	selp.f32 	%f185, %f182, %f184, %p19;
	mov.b32 	%r103, %f185;
	mov.b32 	%r104, 16;
	// begin inline asm
	shfl.sync.down.b32 %r102, %r103, %r104, %r105, %r106;
	// end inline asm
	setp.gt.s32 	%p20, %r81, 15;
	mov.b32 	%f186, %r102;
	add.f32 	%f37, %f185, %f186;
	selp.f32 	%f339, %f185, %f37, %p20;
	setp.ne.s32 	%p21, %r81, 0;
	@%p21 bra 	$L__BB5_44;
	shr.u32 	%r107, %r27, 3;
	and.b32  	%r108, %r107, 124;
	mov.u32 	%r109, _ZZN3cub18CUB_300001_SM_10006detail6reduce18DeviceReduceKernelINS2_10policy_hubIfyN4cuda3std3__44plusIfEEE10Policy1000EN6thrust24THRUST_300001_SM_1000_NS6detail15normal_iteratorINSD_10device_ptrIfEEEEyS9_f6squareIfEEEvT0_PT3_T1_NS0_13GridEvenShareISO_EET2_T4_E12temp_storage;
	add.s32 	%r110, %r109, %r108;
	st.shared.f32 	[%r110+8], %f37;
$L__BB5_44:
	bar.sync 	0;
	setp.ne.s32 	%p22, %r27, 0;
	@%p22 bra 	$L__BB5_46;
	ld.shared.f32 	%f187, [_ZZN3cub18CUB_300001_SM_10006detail6reduce18DeviceReduceKernelINS2_10policy_hubIfyN4cuda3std3__44plusIfEEE10Policy1000EN6thrust24THRUST_300001_SM_1000_NS6detail15normal_iteratorINSD_10device_ptrIfEEEEyS9_f6squareIfEEEvT0_PT3_T1_NS0_13GridEvenShareISO_EET2_T4_E12temp_storage+12];
	add.f32 	%f188, %f339, %f187;
	ld.shared.f32 	%f189, [_ZZN3cub18CUB_300001_SM_10006detail6reduce18DeviceReduceKernelINS2_10policy_hubIfyN4cuda3std3__44plusIfEEE10Policy1000EN6thrust24THRUST_300001_SM_1000_NS6detail15normal_iteratorINSD_10device_ptrIfEEEEyS9_f6squareIfEEEvT0_PT3_T1_NS0_13GridEvenShareISO_EET2_T4_E12temp_storage+16];
	add.f32 	%f190, %f188, %f189;
	ld.shared.f32 	%f191, [_ZZN3cub18CUB_300001_SM_10006detail6reduce18DeviceReduceKernelINS2_10policy_hubIfyN4cuda3std3__44plusIfEEE10Policy1000EN6thrust24THRUST_300001_SM_1000_NS6detail15normal_iteratorINSD_10device_ptrIfEEEEyS9_f6squareIfEEEvT0_PT3_T1_NS0_13GridEvenShareISO_EET2_T4_E12temp_storage+20];
	add.f32 	%f192, %f190, %f191;
	ld.shared.f32 	%f193, [_ZZN3cub18CUB_300001_SM_10006detail6reduce18DeviceReduceKernelINS2_10policy_hubIfyN4cuda3std3__44plusIfEEE10Policy1000EN6thrust24THRUST_300001_SM_1000_NS6detail15normal_iteratorINSD_10device_ptrIfEEEEyS9_f6squareIfEEEvT0_PT3_T1_NS0_13GridEvenShareISO_EET2_T4_E12temp_storage+24];
	add.f32 	%f194, %f192, %f193;
	ld.shared.f32 	%f195, [_ZZN3cub18CUB_300001_SM_10006detail6reduce18DeviceReduceKernelINS2_10policy_hubIfyN4cuda3std3__44plusIfEEE10Policy1000EN6thrust24THRUST_300001_SM_1000_NS6detail15normal_iteratorINSD_10device_ptrIfEEEEyS9_f6squareIfEEEvT0_PT3_T1_NS0_13GridEvenShareISO_EET2_T4_E12temp_storage+28];
	add.f32 	%f196, %f194, %f195;
	ld.shared.f32 	%f197, [_ZZN3cub18CUB_300001_SM_10006detail6reduce18DeviceReduceKernelINS2_10policy_hubIfyN4cuda3std3__44plusIfEEE10Policy1000EN6thrust24THRUST_300001_SM_1000_NS6detail15normal_iteratorINSD_10device_ptrIfEEEEyS9_f6squareIfEEEvT0_PT3_T1_NS0_13GridEvenShareISO_EET2_T4_E12temp_storage+32];
	add.f32 	%f198, %f196, %f197;
	ld.shared.f32 	%f199, [_ZZN3cub18CUB_300001_SM_10006detail6reduce18DeviceReduceKernelINS2_10policy_hubIfyN4cuda3std3__44plusIfEEE10Policy1000EN6thrust24THRUST_300001_SM_1000_NS6detail15normal_iteratorINSD_10device_ptrIfEEEEyS9_f6squareIfEEEvT0_PT3_T1_NS0_13GridEvenShareISO_EET2_T4_E12temp_storage+36];
	add.f32 	%f339, %f198, %f199;
$L__BB5_46:
	mov.u32 	%r188, %tid.x;
	setp.ne.s32 	%p56, %r188, 0;
	@%p56 bra 	$L__BB5_48;
	cvta.to.global.u64 	%rd65, %rd24;
	mul.wide.u32 	%rd66, %r2, 4;
	add.s64 	%rd67, %rd65, %rd66;
	st.global.f32 	[%rd67], %f339;
$L__BB5_48:
	ret;

}
	// .globl	_ZN3cub18CUB_300001_SM_10006detail6reduce28DeviceReduceSingleTileKernelINS2_10policy_hubIfyN4cuda3std3__44plusIfEEE10Policy1000EPfSC_iS9_ffNS7_10__identityEEEvT0_T1_T2_T3_T4_T6_
.visible .entry _ZN3cub18CUB_300001_SM_10006detail6reduce28DeviceReduceSingleTileKernelINS2_10policy_hubIfyN4cuda3std3__44plusIfEEE10Policy1000EPfSC_iS9_ffNS7_10__identityEEEvT0_T1_T2_T3_T4_T6_(
	.param .u64 .ptr .align 1 _ZN3cub18CUB_300001_SM_10006detail6reduce28DeviceReduceSingleTileKernelINS2_10policy_hubIfyN4cuda3std3__44plusIfEEE10Policy1000EPfSC_iS9_ffNS7_10__identityEEEvT0_T1_T2_T3_T4_T6__param_0,
	.param .u64 .ptr .align 1 _ZN3cub18CUB_300001_SM_10006detail6reduce28DeviceReduceSingleTileKernelINS2_10policy_hubIfyN4cuda3std3__44plusIfEEE10Policy1000EPfSC_iS9_ffNS7_10__identityEEEvT0_T1_T2_T3_T4_T6__param_1,
	.param .u32 _ZN3cub18CUB_300001_SM_10006detail6reduce28DeviceReduceSingleTileKernelINS2_10policy_hubIfyN4cuda3std3__44plusIfEEE10Policy1000EPfSC_iS9_ffNS7_10__identityEEEvT0_T1_T2_T3_T4_T6__param_2,
	.param .align 1 .b8 _ZN3cub18CUB_300001_SM_10006detail6reduce28DeviceReduceSingleTileKernelINS2_10policy_hubIfyN4cuda3std3__44plusIfEEE10Policy1000EPfSC_iS9_ffNS7_10__identityEEEvT0_T1_T2_T3_T4_T6__param_3[1],
	.param .f32 _ZN3cub18CUB_300001_SM_10006detail6reduce28DeviceReduceSingleTileKernelINS2_10policy_hubIfyN4cuda3std3__44plusIfEEE10Policy1000EPfSC_iS9_ffNS7_10__identityEEEvT0_T1_T2_T3_T4_T6__param_4,
	.param .align 1 .b8 _ZN3cub18CUB_300001_SM_10006detail6reduce28DeviceReduceSingleTileKernelINS2_10policy_hubIfyN4cuda3std3__44plusIfEEE10Policy1000EPfSC_iS9_ffNS7_10__identityEEEvT0_T1_T2_T3_T4_T6__param_5[1]
)
.maxntid 256
.minnctapersm 1
{
	.reg .pred 	%p<97>;
	.reg .b32 	%r<407>;
	.reg .b32 	%f<419>;
	.reg .b64 	%rd<125>;
	// demoted variable
	.shared .align 4 .b8 _ZZN3cub18CUB_300001_SM_10006detail6reduce28DeviceReduceSingleTileKernelINS2_10policy_hubIfyN4cuda3std3__44plusIfEEE10Policy1000EPfSC_iS9_ffNS7_10__identityEEEvT0_T1_T2_T3_T4_T6_E12temp_storage[44];
	ld.param.u64 	%rd16, [_ZN3cub18CUB_300001_SM_10006detail6reduce28DeviceReduceSingleTileKernelINS2_10policy_hubIfyN4cuda3std3__44plusIfEEE10Policy1000EPfSC_iS9_ffNS7_10__identityEEEvT0_T1_T2_T3_T4_T6__param_0];
	ld.param.u64 	%rd17, [_ZN3cub18CUB_300001_SM_10006detail6reduce28DeviceReduceSingleTileKernelINS2_10policy_hubIfyN4cuda3std3__44plusIfEEE10Policy1000EPfSC_iS9_ffNS7_10__identityEEEvT0_T1_T2_T3_T4_T6__param_1];
	ld.param.u32 	%r67, [_ZN3cub18CUB_300001_SM_10006detail6reduce28DeviceReduceSingleTileKernelINS2_10policy_hubIfyN4cuda3std3__44plusIfEEE10Policy1000EPfSC_iS9_ffNS7_10__identityEEEvT0_T1_T2_T3_T4_T6__param_2];
	ld.param.f32 	%f58, [_ZN3cub18CUB_300001_SM_10006detail6reduce28DeviceReduceSingleTileKernelINS2_10policy_hubIfyN4cuda3std3__44plusIfEEE10Policy1000EPfSC_iS9_ffNS7_10__identityEEEvT0_T1_T2_T3_T4_T6__param_4];
	cvta.to.global.u64 	%rd1, %rd17;
	setp.ne.s32 	%p1, %r67, 0;
	@%p1 bra 	$L__BB6_3;
	mov.u32 	%r380, %tid.x;
	setp.ne.s32 	%p96, %r380, 0;
	@%p96 bra 	$L__BB6_74;
	st.global.f32 	[%rd1], %f58;
	bra.uni 	$L__BB6_74;
$L__BB6_3:
	and.b64  	%rd18, %rd16, 15;
	setp.ne.s64 	%p2, %rd18, 0;
	@%p2 bra 	$L__BB6_38;
	setp.gt.s32 	%p49, %r67, 4095;
	@%p49 bra 	$L__BB6_22;
	mov.u32 	%r1, %tid.x;
	setp.ge.s32 	%p66, %r1, %r67;
	mov.f32 	%f397, 0f00000000;
	mov.u32 	%r384, %r1;
	@%p66 bra 	$L__BB6_7;
	mul.wide.u32 	%rd113, %r1, 4;
	add.s64 	%rd112, %rd16, %rd113;
	// begin inline asm
	ld.global.nc.u32 %r300, [%rd112];
	// end inline asm
	mov.b32 	%f397, %r300;
	add.s32 	%r384, %r1, 256;
$L__BB6_7:
	setp.ge.s32 	%p67, %r384, %r67;
	@%p67 bra 	$L__BB6_13;
	not.b32 	%r301, %r384;
	add.s32 	%r4, %r67, %r301;
	and.b32  	%r302, %r4, 768;
	setp.eq.s32 	%p68, %r302, 768;
	@%p68 bra 	$L__BB6_11;
	mul.wide.u32 	%rd114, %r384, 4;
	add.s64 	%rd121, %rd16, %rd114;
	shr.u32 	%r303, %r4, 8;
	add.s32 	%r304, %r303, 1;
	and.b32  	%r305, %r304, 3;
	neg.s32 	%r382, %r305;
$L__BB6_10:
	.pragma "nounroll";
	// begin inline asm
	ld.global.nc.u32 %r306, [%rd121];
	// end inline asm
	mov.b32 	%f323, %r306;
	add.f32 	%f397, %f397, %f323;
	add.s32 	%r384, %r384, 256;
	add.s64 	%rd121, %rd121, 1024;
	add.s32 	%r382, %r382, 1;
	setp.ne.s32 	%p69, %r382, 0;
	@%p69 bra 	$L__BB6_10;
$L__BB6_11:
	setp.lt.u32 	%p70, %r4, 768;
	@%p70 bra 	$L__BB6_13;
$L__BB6_12:
	mul.wide.s32 	%rd120, %r384, 4;
	add.s64 	%rd116, %rd16, %rd120;
	// begin inline asm
	ld.global.nc.u32 %r307, [%rd116];
	// end inline asm
	mov.b32 	%f324, %r307;
	add.f32 	%f325, %f397, %f324;
	add.s64 	%rd117, %rd116, 1024;
	// begin inline asm
	ld.global.nc.u32 %r308, [%rd117];
	// end inline asm
	mov.b32 	%f326, %r308;
	add.f32 	%f327, %f325, %f326;
	add.s64 	%rd118, %rd116, 2048;
	// begin inline asm
	ld.global.nc.u32 %r309, [%rd118];
	// end inline asm
	mov.b32 	%f328, %r309;
	add.f32 	%f329, %f327, %f328;
	add.s64 	%rd119, %rd116, 3072;
	// begin inline asm
	ld.global.nc.u32 %r310, [%rd119];
	// end inline asm
	mov.b32 	%f330, %r310;
	add.f32 	%f397, %f329, %f330;
	add.s32 	%r384, %r384, 1024;
	setp.lt.s32 	%p71, %r384, %r67;
	@%p71 bra 	$L__BB6_12;
$L__BB6_13:
	setp.lt.s32 	%p72, %r67, 256;
	@%p72 bra 	$L__BB6_18;
	// begin inline asm
	mov.u32 %r349, %laneid;
	// end inline asm
	mov.b32 	%r351, %f397;
	mov.b32 	%r352, 1;
	mov.b32 	%r373, 31;
	mov.b32 	%r374, -1;
	// begin inline asm
	shfl.sync.down.b32 %r350, %r351, %r352, %r373, %r374;
	// end inline asm
	setp.gt.s32 	%p88, %r349, 30;
	mov.b32 	%f365, %r350;
	add.f32 	%f366, %f397, %f365;
	selp.f32 	%f367, %f397, %f366, %p88;
	mov.b32 	%r356, %f367;
	mov.b32 	%r357, 2;
	// begin inline asm
	shfl.sync.down.b32 %r355, %r356, %r357, %r373, %r374;
	// end inline asm
	setp.gt.s32 	%p89, %r349, 29;
	mov.b32 	%f368, %r355;
	add.f32 	%f369, %f367, %f368;
	selp.f32 	%f370, %f367, %f369, %p89;
	mov.b32 	%r361, %f370;
	mov.b32 	%r362, 4;
	// begin inline asm
	shfl.sync.down.b32 %r360, %r361, %r362, %r373, %r374;
	// end inline asm
	setp.gt.s32 	%p90, %r349, 27;
	mov.b32 	%f371, %r360;
	add.f32 	%f372, %f370, %f371;
	selp.f32 	%f373, %f370, %f372, %p90;
	mov.b32 	%r366, %f373;
	mov.b32 	%r367, 8;
	// begin inline asm
	shfl.sync.down.b32 %r365, %r366, %r367, %r373, %r374;
	// end inline asm
	setp.gt.s32 	%p91, %r349, 23;
	mov.b32 	%f374, %r365;
	add.f32 	%f375, %f373, %f374;
	selp.f32 	%f376, %f373, %f375, %p91;
	mov.b32 	%r371, %f376;
	mov.b32 	%r372, 16;
	// begin inline asm
	shfl.sync.down.b32 %r370, %r371, %r372, %r373, %r374;
	// end inline asm
	setp.gt.s32 	%p92, %r349, 15;
	mov.b32 	%f377, %r370;
	add.f32 	%f10, %f376, %f377;
	selp.f32 	%f418, %f376, %f10, %p92;
	setp.ne.s32 	%p93, %r349, 0;
	@%p93 bra 	$L__BB6_16;
	shr.u32 	%r375, %r1, 3;
	and.b32  	%r376, %r375, 124;
	mov.u32 	%r377, _ZZN3cub18CUB_300001_SM_10006detail6reduce28DeviceReduceSingleTileKernelINS2_10policy_hubIfyN4cuda3std3__44plusIfEEE10Policy1000EPfSC_iS9_ffNS7_10__identityEEEvT0_T1_T2_T3_T4_T6_E12temp_storage;
	add.s32 	%r378, %r377, %r376;
	st.shared.f32 	[%r378+8], %f10;
$L__BB6_16:
	bar.sync 	0;
	setp.ne.s32 	%p94, %r1, 0;
	@%p94 bra 	$L__BB6_72;
	ld.shared.f32 	%f378, [_ZZN3cub18CUB_300001_SM_10006detail6reduce28DeviceReduceSingleTileKernelINS2_10policy_hubIfyN4cuda3std3__44plusIfEEE10Policy1000EPfSC_iS9_ffNS7_10__identityEEEvT0_T1_T2_T3_T4_T6_E12temp_storage+12];
	add.f32 	%f379, %f418, %f378;
	ld.shared.f32 	%f380, [_ZZN3cub18CUB_300001_SM_10006detail6reduce28DeviceReduceSingleTileKernelINS2_10policy_hubIfyN4cuda3std3__44plusIfEEE10Policy1000EPfSC_iS9_ffNS7_10__identityEEEvT0_T1_T2_T3_T4_T6_E12temp_storage+16];
	add.f32 	%f381, %f379, %f380;
	ld.shared.f32 	%f382, [_ZZN3cub18CUB_300001_SM_10006detail6reduce28DeviceReduceSingleTileKernelINS2_10policy_hubIfyN4cuda3std3__44plusIfEEE10Policy1000EPfSC_iS9_ffNS7_10__identityEEEvT0_T1_T2_T3_T4_T6_E12temp_storage+20];
	add.f32 	%f383, %f381, %f382;
	ld.shared.f32 	%f384, [_ZZN3cub18CUB_300001_SM_10006detail6reduce28DeviceReduceSingleTileKernelINS2_10policy_hubIfyN4cuda3std3__44plusIfEEE10Policy1000EPfSC_iS9_ffNS7_10__identityEEEvT0_T1_T2_T3_T4_T6_E12temp_storage+24];
	add.f32 	%f385, %f383, %f384;
	ld.shared.f32 	%f386, [_ZZN3cub18CUB_300001_SM_10006detail6reduce28DeviceReduceSingleTileKernelINS2_10policy_hubIfyN4cuda3std3__44plusIfEEE10Policy1000EPfSC_iS9_ffNS7_10__identityEEEvT0_T1_T2_T3_T4_T6_E12temp_storage+28];
	add.f32 	%f387, %f385, %f386;
	ld.shared.f32 	%f388, [_ZZN3cub18CUB_300001_SM_10006detail6reduce28DeviceReduceSingleTileKernelINS2_10policy_hubIfyN4cuda3std3__44plusIfEEE10Policy1000EPfSC_iS9_ffNS7_10__identityEEEvT0_T1_T2_T3_T4_T6_E12temp_storage+32];
	add.f32 	%f389, %f387, %f388;
	ld.shared.f32 	%f390, [_ZZN3cub18CUB_300001_SM_10006detail6reduce28DeviceReduceSingleTileKernelINS2_10policy_hubIfyN4cuda3std3__44plusIfEEE10Policy1000EPfSC_iS9_ffNS7_10__identityEEEvT0_T1_T2_T3_T4_T6_E12temp_storage+36];
	add.f32 	%f418, %f389, %f390;
	bra.uni 	$L__BB6_72;
$L__BB6_18:
	// begin inline asm
	mov.u32 %r311, %laneid;
	// end inline asm
	and.b32  	%r337, %r1, 992;
	add.s32 	%r338, %r337, 32;
	setp.gt.s32 	%p73, %r338, %r67;
	not.b32 	%r339, %r337;
	add.s32 	%r340, %r67, %r339;
	selp.b32 	%r335, %r340, 31, %p73;
	mov.b32 	%r313, %f397;
	mov.b32 	%r314, 1;
	mov.b32 	%r336, -1;
	// begin inline asm
	shfl.sync.down.b32 %r312, %r313, %r314, %r335, %r336;
	// end inline asm
	setp.lt.s32 	%p74, %r311, %r335;
	mov.b32 	%f331, %r312;
	add.f32 	%f332, %f397, %f331;
	selp.f32 	%f333, %f332, %f397, %p74;
	mov.b32 	%r318, %f333;
	mov.b32 	%r319, 2;
	// begin inline asm
	shfl.sync.down.b32 %r317, %r318, %r319, %r335, %r336;
	// end inline asm
	add.s32 	%r341, %r311, 2;
	setp.gt.s32 	%p75, %r341, %r335;
	mov.b32 	%f334, %r317;
	add.f32 	%f335, %f333, %f334;
	selp.f32 	%f336, %f333, %f335, %p75;
	mov.b32 	%r323, %f336;
	mov.b32 	%r324, 4;
	// begin inline asm
	shfl.sync.down.b32 %r322, %r323, %r324, %r335, %r336;
	// end inline asm
	add.s32 	%r342, %r311, 4;
	setp.gt.s32 	%p76, %r342, %r335;
	mov.b32 	%f337, %r322;
	add.f32 	%f338, %f336, %f337;
	selp.f32 	%f339, %f336, %f338, %p76;
	mov.b32 	%r328, %f339;
	mov.b32 	%r329, 8;
	// begin inline asm
	shfl.sync.down.b32 %r327, %r328, %r329, %r335, %r336;
	// end inline asm
	add.s32 	%r343, %r311, 8;
	setp.gt.s32 	%p77, %r343, %r335;
	mov.b32 	%f340, %r327;
	add.f32 	%f341, %f339, %f340;
	selp.f32 	%f342, %f339, %f341, %p77;
	mov.b32 	%r333, %f342;
	mov.b32 	%r334, 16;
	// begin inline asm
	shfl.sync.down.b32 %r332, %r333, %r334, %r335, %r336;
	// end inline asm
	add.s32 	%r344, %r311, 16;
	setp.gt.s32 	%p78, %r344, %r335;
	mov.b32 	%f343, %r332;
	add.f32 	%f344, %f342, %f343;
	selp.f32 	%f418, %f342, %f344, %p78;
	setp.ne.s32 	%p79, %r311, 0;
	@%p79 bra 	$L__BB6_20;
	shr.u32 	%r345, %r1, 3;
	and.b32  	%r346, %r345, 124;
	mov.u32 	%r347, _ZZN3cub18CUB_300001_SM_10006detail6reduce28DeviceReduceSingleTileKernelINS2_10policy_hubIfyN4cuda3std3__44plusIfEEE10Policy1000EPfSC_iS9_ffNS7_10__identityEEEvT0_T1_T2_T3_T4_T6_E12temp_storage;
	add.s32 	%r348, %r347, %r346;
	st.shared.f32 	[%r348+8], %f418;
$L__BB6_20:
	bar.sync 	0;
	setp.ne.s32 	%p80, %r1, 0;
	@%p80 bra 	$L__BB6_72;
	setp.gt.s32 	%p81, %r67, 32;
	ld.shared.f32 	%f345, [_ZZN3cub18CUB_300001_SM_10006detail6reduce28DeviceReduceSingleTileKernelINS2_10policy_hubIfyN4cuda3std3__44plusIfEEE10Policy1000EPfSC_iS9_ffNS7_10__identityEEEvT0_T1_T2_T3_T4_T6_E12temp_storage+12];
	add.f32 	%f346, %f418, %f345;
	selp.f32 	%f347, %f346, %f418, %p81;
	setp.gt.s32 	%p82, %r67, 64;
	ld.shared.f32 	%f348, [_ZZN3cub18CUB_300001_SM_10006detail6reduce28DeviceReduceSingleTileKernelINS2_10policy_hubIfyN4cuda3std3__44plusIfEEE10Policy1000EPfSC_iS9_ffNS7_10__identityEEEvT0_T1_T2_T3_T4_T6_E12temp_storage+16];
	add.f32 	%f349, %f348, %f347;
	selp.f32 	%f350, %f349, %f347, %p82;
	setp.gt.s32 	%p83, %r67, 96;
	ld.shared.f32 	%f351, [_ZZN3cub18CUB_300001_SM_10006detail6reduce28DeviceReduceSingleTileKernelINS2_10policy_hubIfyN4cuda3std3__44plusIfEEE10Policy1000EPfSC_iS9_ffNS7_10__identityEEEvT0_T1_T2_T3_T4_T6_E12temp_storage+20];
	add.f32 	%f352, %f351, %f350;
	selp.f32 	%f353, %f352, %f350, %p83;
	setp.gt.s32 	%p84, %r67, 128;
	ld.shared.f32 	%f354, [_ZZN3cub18CUB_300001_SM_10006detail6reduce28DeviceReduceSingleTileKernelINS2_10policy_hubIfyN4cuda3std3__44plusIfEEE10Policy1000EPfSC_iS9_ffNS7_10__identityEEEvT0_T1_T2_T3_T4_T6_E12temp_storage+24];
	add.f32 	%f355, %f354, %f353;
	selp.f32 	%f356, %f355, %f353, %p84;
	setp.gt.s32 	%p85, %r67, 160;
	ld.shared.f32 	%f357, [_ZZN3cub18CUB_300001_SM_10006detail6reduce28DeviceReduceSingleTileKernelINS2_10policy_hubIfyN4cuda3std3__44plusIfEEE10Policy1000EPfSC_iS9_ffNS7_10__identityEEEvT0_T1_T2_T3_T4_T6_E12temp_storage+28];
	add.f32 	%f358, %f357, %f356;
	selp.f32 	%f359, %f358, %f356, %p85;
	setp.gt.s32 	%p86, %r67, 192;
	ld.shared.f32 	%f360, [_ZZN3cub18CUB_300001_SM_10006detail6reduce28DeviceReduceSingleTileKernelINS2_10policy_hubIfyN4cuda3std3__44plusIfEEE10Policy1000EPfSC_iS9_ffNS7_10__identityEEEvT0_T1_T2_T3_T4_T6_E12temp_storage+32];
	add.f32 	%f361, %f360, %f359;
	selp.f32 	%f362, %f361, %f359, %p86;
	setp.gt.s32 	%p87, %r67, 224;
	ld.shared.f32 	%f363, [_ZZN3cub18CUB_300001_SM_10006detail6reduce28DeviceReduceSingleTileKernelINS2_10policy_hubIfyN4cuda3std3__44plusIfEEE10Policy1000EPfSC_iS9_ffNS7_10__identityEEEvT0_T1_T2_T3_T4_T6_E12temp_storage+36];
	add.f32 	%f364, %f363, %f362;
	selp.f32 	%f418, %f364, %f362, %p87;
	bra.uni 	$L__BB6_72;
$L__BB6_22:
	mov.u32 	%r13, %tid.x;
	shl.b32 	%r224, %r13, 2;
	mul.wide.u32 	%rd86, %r224, 4;
	add.s64 	%rd76, %rd16, %rd86;
	// begin inline asm
	ld.global.nc.v2.u64 {%rd74, %rd75}, [%rd76];
	// end inline asm
	mov.b64 	{%r225, %r226}, %rd75;
	mov.b64 	{%r227, %r228}, %rd74;
	mov.b32 	%f225, %r228;
	mov.b32 	%f226, %r227;
	mov.b32 	%f227, %r226;
	mov.b32 	%f228, %r225;
	add.s64 	%rd79, %rd76, 4096;
	// begin inline asm
	ld.global.nc.v2.u64 {%rd77, %rd78}, [%rd79];
	// end inline asm
	mov.b64 	{%r229, %r230}, %rd78;
	mov.b64 	{%r231, %r232}, %rd77;
	mov.b32 	%f229, %r232;
	mov.b32 	%f230, %r231;
	mov.b32 	%f231, %r230;
	mov.b32 	%f232, %r229;
	add.s64 	%rd82, %rd76, 8192;
	// begin inline asm
	ld.global.nc.v2.u64 {%rd80, %rd81}, [%rd82];
	// end inline asm
	mov.b64 	{%r233, %r234}, %rd81;
	mov.b64 	{%r235, %r236}, %rd80;
	mov.b32 	%f233, %r236;
	mov.b32 	%f234, %r235;
	mov.b32 	%f235, %r234;
	mov.b32 	%f236, %r233;
	add.s64 	%rd85, %rd76, 12288;
	// begin inline asm
	ld.global.nc.v2.u64 {%rd83, %rd84}, [%rd85];
	// end inline asm
	mov.b64 	{%r237, %r238}, %rd84;
	mov.b64 	{%r239, %r240}, %rd83;
	mov.b32 	%f237, %r240;
	mov.b32 	%f238, %r239;
	mov.b32 	%f239, %r238;
	mov.b32 	%f240, %r237;
	add.f32 	%f241, %f226, %f225;
	add.f32 	%f242, %f228, %f227;
	add.f32 	%f243, %f230, %f229;
	add.f32 	%f244, %f232, %f231;
	add.f32 	%f245, %f234, %f233;
	add.f32 	%f246, %f236, %f235;
	add.f32 	%f247, %f238, %f237;
	add.f32 	%f248, %f240, %f239;
	add.f32 	%f249, %f241, %f242;
	add.f32 	%f250, %f243, %f244;
	add.f32 	%f251, %f245, %f246;
	add.f32 	%f252, %f247, %f248;
	add.f32 	%f253, %f249, %f250;
	add.f32 	%f254, %f251, %f252;
	add.f32 	%f404, %f253, %f254;
	setp.lt.u32 	%p50, %r67, 8192;
	mov.b32 	%r387, 4096;
	@%p50 bra 	$L__BB6_26;
	add.s32 	%r14, %r67, -4096;
	mov.b32 	%r387, 4096;
$L__BB6_24:
	mul.wide.s32 	%rd99, %r387, 4;
	add.s64 	%rd89, %rd76, %rd99;
	// begin inline asm
	ld.global.nc.v2.u64 {%rd87, %rd88}, [%rd89];
	// end inline asm
	mov.b64 	{%r242, %r243}, %rd88;
	mov.b64 	{%r244, %r245}, %rd87;
	mov.b32 	%f255, %r245;
	mov.b32 	%f256, %r244;
	mov.b32 	%f257, %r243;
	mov.b32 	%f258, %r242;
	add.s64 	%rd92, %rd89, 4096;
	// begin inline asm
	ld.global.nc.v2.u64 {%rd90, %rd91}, [%rd92];
	// end inline asm
	mov.b64 	{%r246, %r247}, %rd91;
	mov.b64 	{%r248, %r249}, %rd90;
	mov.b32 	%f259, %r249;
	mov.b32 	%f260, %r248;
	mov.b32 	%f261, %r247;
	mov.b32 	%f262, %r246;
	add.s64 	%rd95, %rd89, 8192;
	// begin inline asm
	ld.global.nc.v2.u64 {%rd93, %rd94}, [%rd95];
	// end inline asm
	mov.b64 	{%r250, %r251}, %rd94;
	mov.b64 	{%r252, %r253}, %rd93;
	mov.b32 	%f263, %r253;
	mov.b32 	%f264, %r252;
	mov.b32 	%f265, %r251;
	mov.b32 	%f266, %r250;
	add.s64 	%rd98, %rd89, 12288;
	// begin inline asm
	ld.global.nc.v2.u64 {%rd96, %rd97}, [%rd98];
	// end inline asm
	mov.b64 	{%r254, %r255}, %rd97;
	mov.b64 	{%r256, %r257}, %rd96;
	mov.b32 	%f267, %r257;
	mov.b32 	%f268, %r256;
	mov.b32 	%f269, %r255;
	mov.b32 	%f270, %r254;
	add.f32 	%f271, %f404, %f256;
	add.f32 	%f272, %f255, %f258;
	add.f32 	%f273, %f257, %f260;
	add.f32 	%f274, %f259, %f262;
	add.f32 	%f275, %f261, %f264;
	add.f32 	%f276, %f263, %f266;
	add.f32 	%f277, %f265, %f268;
	add.f32 	%f278, %f267, %f270;
	add.f32 	%f279, %f271, %f272;
	add.f32 	%f280, %f273, %f274;
	add.f32 	%f281, %f275, %f276;
	add.f32 	%f282, %f277, %f278;
	add.f32 	%f283, %f279, %f280;
	add.f32 	%f284, %f281, %f282;
	add.f32 	%f285, %f283, %f284;
	add.f32 	%f404, %f285, %f269;
	sub.s32 	%r258, %r67, %r387;
	setp.lt.s32 	%p51, %r258, 4096;
	@%p51 bra 	$L__BB6_34;
	add.s32 	%r387, %r387, 4096;
	setp.le.s32 	%p52, %r387, %r14;
	@%p52 bra 	$L__BB6_24;
$L__BB6_26:
	setp.le.s32 	%p53, %r67, %r387;
	@%p53 bra 	$L__BB6_34;
	sub.s32 	%r18, %r67, %r387;
	setp.ge.s32 	%p54, %r13, %r18;
	@%p54 bra 	$L__BB6_34;
	not.b32 	%r259, %r13;
	add.s32 	%r260, %r67, %r259;
	sub.s32 	%r19, %r260, %r387;
	and.b32  	%r261, %r19, 768;
	setp.eq.s32 	%p55, %r261, 768;
	mov.u32 	%r391, %r13;
	@%p55 bra 	$L__BB6_31;
	add.s32 	%r389, %r13, %r387;
	shr.u32 	%r262, %r19, 8;
	add.s32 	%r263, %r262, 1;
	and.b32  	%r264, %r263, 3;
	neg.s32 	%r388, %r264;
	mov.u32 	%r391, %r13;
$L__BB6_30:
	.pragma "nounroll";
	mul.wide.u32 	%rd101, %r389, 4;
	add.s64 	%rd100, %rd16, %rd101;
	// begin inline asm
	ld.global.nc.u32 %r265, [%rd100];
	// end inline asm
	mov.b32 	%f287, %r265;
	add.f32 	%f404, %f404, %f287;
	add.s32 	%r391, %r391, 256;
	add.s32 	%r389, %r389, 256;
	add.s32 	%r388, %r388, 1;
	setp.ne.s32 	%p56, %r388, 0;
	@%p56 bra 	$L__BB6_30;
$L__BB6_31:
	setp.lt.u32 	%p57, %r19, 768;
	@%p57 bra 	$L__BB6_34;
	cvt.u64.u32 	%rd102, %r391;
	cvt.u64.u32 	%rd103, %r387;
	add.s64 	%rd104, %rd102, %rd103;
	shl.b64 	%rd105, %rd104, 2;
	add.s64 	%rd106, %rd105, %rd16;
	add.s64 	%rd122, %rd106, 2048;
	add.s32 	%r392, %r391, %r387;
$L__BB6_33:
	mul.wide.u32 	%rd111, %r392, 4;
	add.s64 	%rd107, %rd16, %rd111;
	// begin inline asm
	ld.global.nc.u32 %r266, [%rd107];
	// end inline asm
	mov.b32 	%f288, %r266;
	add.f32 	%f289, %f404, %f288;
	add.s64 	%rd108, %rd122, -1024;
	// begin inline asm
	ld.global.nc.u32 %r267, [%rd108];
	// end inline asm
	mov.b32 	%f290, %r267;
	add.f32 	%f291, %f289, %f290;
	// begin inline asm
	ld.global.nc.u32 %r268, [%rd122];
	// end inline asm
	mov.b32 	%f292, %r268;
	add.f32 	%f293, %f291, %f292;
	add.s64 	%rd110, %rd122, 1024;
	// begin inline asm
	ld.global.nc.u32 %r269, [%rd110];
	// end inline asm
	mov.b32 	%f294, %r269;
	add.f32 	%f404, %f293, %f294;
	add.s32 	%r391, %r391, 1024;
	add.s64 	%rd122, %rd122, 4096;
	add.s32 	%r392, %r392, 1024;
	setp.lt.s32 	%p58, %r391, %r18;
	@%p58 bra 	$L__BB6_33;
$L__BB6_34:
	// begin inline asm
	mov.u32 %r270, %laneid;
	// end inline asm
	mov.b32 	%r272, %f404;
	mov.b32 	%r273, 1;
	mov.b32 	%r294, 31;
	mov.b32 	%r295, -1;
	// begin inline asm
	shfl.sync.down.b32 %r271, %r272, %r273, %r294, %r295;
	// end inline asm
	setp.gt.s32 	%p59, %r270, 30;
	mov.b32 	%f295, %r271;
	add.f32 	%f296, %f404, %f295;
	selp.f32 	%f297, %f404, %f296, %p59;
	mov.b32 	%r277, %f297;
	mov.b32 	%r278, 2;
	// begin inline asm
	shfl.sync.down.b32 %r276, %r277, %r278, %r294, %r295;
	// end inline asm
	setp.gt.s32 	%p60, %r270, 29;
	mov.b32 	%f298, %r276;
	add.f32 	%f299, %f297, %f298;
	selp.f32 	%f300, %f297, %f299, %p60;
	mov.b32 	%r282, %f300;
	mov.b32 	%r283, 4;
	// begin inline asm
	shfl.sync.down.b32 %r281, %r282, %r283, %r294, %r295;
	// end inline asm
	setp.gt.s32 	%p61, %r270, 27;
	mov.b32 	%f301, %r281;
	add.f32 	%f302, %f300, %f301;
	selp.f32 	%f303, %f300, %f302, %p61;
	mov.b32 	%r287, %f303;
	mov.b32 	%r288, 8;
	// begin inline asm
	shfl.sync.down.b32 %r286, %r287, %r288, %r294, %r295;
	// end inline asm
	setp.gt.s32 	%p62, %r270, 23;
	mov.b32 	%f304, %r286;
	add.f32 	%f305, %f303, %f304;
	selp.f32 	%f306, %f303, %f305, %p62;
	mov.b32 	%r292, %f306;
	mov.b32 	%r293, 16;
	// begin inline asm
	shfl.sync.down.b32 %r291, %r292, %r293, %r294, %r295;
	// end inline asm
	setp.gt.s32 	%p63, %r270, 15;
	mov.b32 	%f307, %r291;
	add.f32 	%f26, %f306, %f307;
	selp.f32 	%f418, %f306, %f26, %p63;
	setp.ne.s32 	%p64, %r270, 0;
	@%p64 bra 	$L__BB6_36;
	shr.u32 	%r296, %r13, 3;
	and.b32  	%r297, %r296, 124;
	mov.u32 	%r298, _ZZN3cub18CUB_300001_SM_10006detail6reduce28DeviceReduceSingleTileKernelINS2_10policy_hubIfyN4cuda3std3__44plusIfEEE10Policy1000EPfSC_iS9_ffNS7_10__identityEEEvT0_T1_T2_T3_T4_T6_E12temp_storage;
	add.s32 	%r299, %r298, %r297;
	st.shared.f32 	[%r299+8], %f26;
$L__BB6_36:
	bar.sync 	0;
	setp.ne.s32 	%p65, %r13, 0;
	@%p65 bra 	$L__BB6_72;
	ld.shared.f32 	%f308, [_ZZN3cub18CUB_300001_SM_10006detail6reduce28DeviceReduceSingleTileKernelINS2_10policy_hubIfyN4cuda3std3__44plusIfEEE10Policy1000EPfSC_iS9_ffNS7_10__identityEEEvT0_T1_T2_T3_T4_T6_E12temp_storage+12];
	add.f32 	%f309, %f418, %f308;
	ld.shared.f32 	%f310, [_ZZN3cub18CUB_300001_SM_10006detail6reduce28DeviceReduceSingleTileKernelINS2_10policy_hubIfyN4cuda3std3__44plusIfEEE10Policy1000EPfSC_iS9_ffNS7_10__identityEEEvT0_T1_T2_T3_T4_T6_E12temp_storage+16];
	add.f32 	%f311, %f309, %f310;
	ld.shared.f32 	%f312, [_ZZN3cub18CUB_300001_SM_10006detail6reduce28DeviceReduceSingleTileKernelINS2_10policy_hubIfyN4cuda3std3__44plusIfEEE10Policy1000EPfSC_iS9_ffNS7_10__identityEEEvT0_T1_T2_T3_T4_T6_E12temp_storage+20];
	add.f32 	%f313, %f311, %f312;
	ld.shared.f32 	%f314, [_ZZN3cub18CUB_300001_SM_10006detail6reduce28DeviceReduceSingleTileKernelINS2_10policy_hubIfyN4cuda3std3__44plusIfEEE10Policy1000EPfSC_iS9_ffNS7_10__identityEEEvT0_T1_T2_T3_T4_T6_E12temp_storage+24];
	add.f32 	%f315, %f313, %f314;
	ld.shared.f32 	%f316, [_ZZN3cub18CUB_300001_SM_10006detail6reduce28DeviceReduceSingleTileKernelINS2_10policy_hubIfyN4cuda3std3__44plusIfEEE10Policy1000EPfSC_iS9_ffNS7_10__identityEEEvT0_T1_T2_T3_T4_T6_E12temp_storage+28];
	add.f32 	%f317, %f315, %f316;
	ld.shared.f32 	%f318, [_ZZN3cub18CUB_300001_SM_10006detail6reduce28DeviceReduceSingleTileKernelINS2_10policy_hubIfyN4cuda3std3__44plusIfEEE10Policy1000EPfSC_iS9_ffNS7_10__identityEEEvT0_T1_T2_T3_T4_T6_E12temp_storage+32];
	add.f32 	%f319, %f317, %f318;
	ld.shared.f32 	%f320, [_ZZN3cub18CUB_300001_SM_10006detail6reduce28DeviceReduceSingleTileKernelINS2_10policy_hubIfyN4cuda3std3__44plusIfEEE10Policy1000EPfSC_iS9_ffNS7_10__identityEEEvT0_T1_T2_T3_T4_T6_E12temp_storage+36];
	add.f32 	%f418, %f319, %f320;
	bra.uni 	$L__BB6_72;
$L__BB6_38:
	setp.gt.s32 	%p3, %r67, 4095;
	@%p3 bra 	$L__BB6_56;
	mov.u32 	%r34, %tid.x;
	setp.ge.s32 	%p20, %r34, %r67;
	mov.f32 	%f410, 0f00000000;
	mov.u32 	%r397, %r34;
	@%p20 bra 	$L__BB6_41;
	mul.wide.u32 	%rd66, %r34, 4;
	add.s64 	%rd65, %rd16, %rd66;
	// begin inline asm
	ld.global.nc.u32 %r144, [%rd65];
	// end inline asm
	mov.b32 	%f410, %r144;
	add.s32 	%r397, %r34, 256;
$L__BB6_41:
	setp.ge.s32 	%p21, %r397, %r67;
	@%p21 bra 	$L__BB6_47;
	not.b32 	%r145, %r397;
	add.s32 	%r37, %r67, %r145;
	and.b32  	%r146, %r37, 768;
	setp.eq.s32 	%p22, %r146, 768;
	@%p22 bra 	$L__BB6_45;
	mul.wide.u32 	%rd67, %r397, 4;
	add.s64 	%rd123, %rd16, %rd67;
	shr.u32 	%r147, %r37, 8;
	add.s32 	%r148, %r147, 1;
	and.b32  	%r149, %r148, 3;
	neg.s32 	%r395, %r149;
$L__BB6_44:
	.pragma "nounroll";
	// begin inline asm
	ld.global.nc.u32 %r150, [%rd123];
	// end inline asm
	mov.b32 	%f157, %r150;
	add.f32 	%f410, %f410, %f157;
	add.s32 	%r397, %r397, 256;
	add.s64 	%rd123, %rd123, 1024;
	add.s32 	%r395, %r395, 1;
	setp.ne.s32 	%p23, %r395, 0;
	@%p23 bra 	$L__BB6_44;
$L__BB6_45:
	setp.lt.u32 	%p24, %r37, 768;
	@%p24 bra 	$L__BB6_47;
$L__BB6_46:
	mul.wide.s32 	%rd73, %r397, 4;
	add.s64 	%rd69, %rd16, %rd73;
	// begin inline asm
	ld.global.nc.u32 %r151, [%rd69];
	// end inline asm
	mov.b32 	%f158, %r151;
	add.f32 	%f159, %f410, %f158;
	add.s64 	%rd70, %rd69, 1024;
	// begin inline asm
	ld.global.nc.u32 %r152, [%rd70];
	// end inline asm
	mov.b32 	%f160, %r152;
	add.f32 	%f161, %f159, %f160;
	add.s64 	%rd71, %rd69, 2048;
	// begin inline asm
	ld.global.nc.u32 %r153, [%rd71];
	// end inline asm
	mov.b32 	%f162, %r153;
	add.f32 	%f163, %f161, %f162;
	add.s64 	%rd72, %rd69, 3072;
	// begin inline asm
	ld.global.nc.u32 %r154, [%rd72];
	// end inline asm
	mov.b32 	%f164, %r154;
	add.f32 	%f410, %f163, %f164;
	add.s32 	%r397, %r397, 1024;
	setp.lt.s32 	%p25, %r397, %r67;
	@%p25 bra 	$L__BB6_46;
$L__BB6_47:
	setp.lt.s32 	%p26, %r67, 256;
	@%p26 bra 	$L__BB6_52;
	// begin inline asm
	mov.u32 %r193, %laneid;
	// end inline asm
	mov.b32 	%r195, %f410;
	mov.b32 	%r196, 1;
	mov.b32 	%r217, 31;
	mov.b32 	%r218, -1;
	// begin inline asm
	shfl.sync.down.b32 %r194, %r195, %r196, %r217, %r218;
	// end inline asm
	setp.gt.s32 	%p42, %r193, 30;
	mov.b32 	%f199, %r194;
	add.f32 	%f200, %f410, %f199;
	selp.f32 	%f201, %f410, %f200, %p42;
	mov.b32 	%r200, %f201;
	mov.b32 	%r201, 2;
	// begin inline asm
	shfl.sync.down.b32 %r199, %r200, %r201, %r217, %r218;
	// end inline asm
	setp.gt.s32 	%p43, %r193, 29;
	mov.b32 	%f202, %r199;
	add.f32 	%f203, %f201, %f202;
	selp.f32 	%f204, %f201, %f203, %p43;
	mov.b32 	%r205, %f204;
	mov.b32 	%r206, 4;
	// begin inline asm
	shfl.sync.down.b32 %r204, %r205, %r206, %r217, %r218;
	// end inline asm
	setp.gt.s32 	%p44, %r193, 27;
	mov.b32 	%f205, %r204;
	add.f32 	%f206, %f204, %f205;
	selp.f32 	%f207, %f204, %f206, %p44;
	mov.b32 	%r210, %f207;
	mov.b32 	%r211, 8;
	// begin inline asm
	shfl.sync.down.b32 %r209, %r210, %r211, %r217, %r218;
	// end inline asm
	setp.gt.s32 	%p45, %r193, 23;
	mov.b32 	%f208, %r209;
	add.f32 	%f209, %f207, %f208;
	selp.f32 	%f210, %f207, %f209, %p45;
	mov.b32 	%r215, %f210;
	mov.b32 	%r216, 16;
	// begin inline asm
	shfl.sync.down.b32 %r214, %r215, %r216, %r217, %r218;
	// end inline asm
	setp.gt.s32 	%p46, %r193, 15;
	mov.b32 	%f211, %r214;
	add.f32 	%f38, %f210, %f211;
	selp.f32 	%f418, %f210, %f38, %p46;
	setp.ne.s32 	%p47, %r193, 0;
	@%p47 bra 	$L__BB6_50;
	shr.u32 	%r219, %r34, 3;
	and.b32  	%r220, %r219, 124;
	mov.u32 	%r221, _ZZN3cub18CUB_300001_SM_10006detail6reduce28DeviceReduceSingleTileKernelINS2_10policy_hubIfyN4cuda3std3__44plusIfEEE10Policy1000EPfSC_iS9_ffNS7_10__identityEEEvT0_T1_T2_T3_T4_T6_E12temp_storage;
	add.s32 	%r222, %r221, %r220;
	st.shared.f32 	[%r222+8], %f38;
$L__BB6_50:
	bar.sync 	0;
	setp.ne.s32 	%p48, %r34, 0;
	@%p48 bra 	$L__BB6_72;
	ld.shared.f32 	%f212, [_ZZN3cub18CUB_300001_SM_10006detail6reduce28DeviceReduceSingleTileKernelINS2_10policy_hubIfyN4cuda3std3__44plusIfEEE10Policy1000EPfSC_iS9_ffNS7_10__identityEEEvT0_T1_T2_T3_T4_T6_E12temp_storage+12];
	add.f32 	%f213, %f418, %f212;
	ld.shared.f32 	%f214, [_ZZN3cub18CUB_300001_SM_10006detail6reduce28DeviceReduceSingleTileKernelINS2_10policy_hubIfyN4cuda3std3__44plusIfEEE10Policy1000EPfSC_iS9_ffNS7_10__identityEEEvT0_T1_T2_T3_T4_T6_E12temp_storage+16];
	add.f32 	%f215, %f213, %f214;
	ld.shared.f32 	%f216, [_ZZN3cub18CUB_300001_SM_10006detail6reduce28DeviceReduceSingleTileKernelINS2_10policy_hubIfyN4cuda3std3__44plusIfEEE10Policy1000EPfSC_iS9_ffNS7_10__identityEEEvT0_T1_T2_T3_T4_T6_E12temp_storage+20];
	add.f32 	%f217, %f215, %f216;
	ld.shared.f32 	%f218, [_ZZN3cub18CUB_300001_SM_10006detail6reduce28DeviceReduceSingleTileKernelINS2_10policy_hubIfyN4cuda3std3__44plusIfEEE10Policy1000EPfSC_iS9_ffNS7_10__identityEEEvT0_T1_T2_T3_T4_T6_E12temp_storage+24];
	add.f32 	%f219, %f217, %f218;
	ld.shared.f32 	%f220, [_ZZN3cub18CUB_300001_SM_10006detail6reduce28DeviceReduceSingleTileKernelINS2_10policy_hubIfyN4cuda3std3__44plusIfEEE10Policy1000EPfSC_iS9_ffNS7_10__identityEEEvT0_T1_T2_T3_T4_T6_E12temp_storage+28];
	add.f32 	%f221, %f219, %f220;
	ld.shared.f32 	%f222, [_ZZN3cub18CUB_300001_SM_10006detail6reduce28DeviceReduceSingleTileKernelINS2_10policy_hubIfyN4cuda3std3__44plusIfEEE10Policy1000EPfSC_iS9_ffNS7_10__identityEEEvT0_T1_T2_T3_T4_T6_E12temp_storage+32];
	add.f32 	%f223, %f221, %f222;
	ld.shared.f32 	%f224, [_ZZN3cub18CUB_300001_SM_10006detail6reduce28DeviceReduceSingleTileKernelINS2_10policy_hubIfyN4cuda3std3__44plusIfEEE10Policy1000EPfSC_iS9_ffNS7_10__identityEEEvT0_T1_T2_T3_T4_T6_E12temp_storage+36];
	add.f32 	%f418, %f223, %f224;
	bra.uni 	$L__BB6_72;
$L__BB6_52:
	// begin inline asm
	mov.u32 %r155, %laneid;
	// end inline asm
	and.b32  	%r181, %r34, 992;
	add.s32 	%r182, %r181, 32;
	setp.gt.s32 	%p27, %r182, %r67;
	not.b32 	%r183, %r181;
	add.s32 	%r184, %r67, %r183;
	selp.b32 	%r179, %r184, 31, %p27;
	mov.b32 	%r157, %f410;
	mov.b32 	%r158, 1;
	mov.b32 	%r180, -1;
	// begin inline asm
	shfl.sync.down.b32 %r156, %r157, %r158, %r179, %r180;
	// end inline asm
	setp.lt.s32 	%p28, %r155, %r179;
	mov.b32 	%f165, %r156;
	add.f32 	%f166, %f410, %f165;
	selp.f32 	%f167, %f166, %f410, %p28;
	mov.b32 	%r162, %f167;
	mov.b32 	%r163, 2;
	// begin inline asm
	shfl.sync.down.b32 %r161, %r162, %r163, %r179, %r180;
	// end inline asm
	add.s32 	%r185, %r155, 2;
	setp.gt.s32 	%p29, %r185, %r179;
	mov.b32 	%f168, %r161;
	add.f32 	%f169, %f167, %f168;
	selp.f32 	%f170, %f167, %f169, %p29;
	mov.b32 	%r167, %f170;
	mov.b32 	%r168, 4;
	// begin inline asm
	shfl.sync.down.b32 %r166, %r167, %r168, %r179, %r180;
	// end inline asm
	add.s32 	%r186, %r155, 4;
	setp.gt.s32 	%p30, %r186, %r179;
	mov.b32 	%f171, %r166;
	add.f32 	%f172, %f170, %f171;
	selp.f32 	%f173, %f170, %f172, %p30;
	mov.b32 	%r172, %f173;
	mov.b32 	%r173, 8;
	// begin inline asm
	shfl.sync.down.b32 %r171, %r172, %r173, %r179, %r180;
	// end inline asm
	add.s32 	%r187, %r155, 8;
	setp.gt.s32 	%p31, %r187, %r179;
	mov.b32 	%f174, %r171;
	add.f32 	%f175, %f173, %f174;
	selp.f32 	%f176, %f173, %f175, %p31;
	mov.b32 	%r177, %f176;
	mov.b32 	%r178, 16;
	// begin inline asm
	shfl.sync.down.b32 %r176, %r177, %r178, %r179, %r180;
	// end inline asm
	add.s32 	%r188, %r155, 16;
	setp.gt.s32 	%p32, %r188, %r179;
	mov.b32 	%f177, %r176;
	add.f32 	%f178, %f176, %f177;
	selp.f32 	%f418, %f176, %f178, %p32;
	setp.ne.s32 	%p33, %r155, 0;
	@%p33 bra 	$L__BB6_54;
	shr.u32 	%r189, %r34, 3;
	and.b32  	%r190, %r189, 124;
	mov.u32 	%r191, _ZZN3cub18CUB_300001_SM_10006detail6reduce28DeviceReduceSingleTileKernelINS2_10policy_hubIfyN4cuda3std3__44plusIfEEE10Policy1000EPfSC_iS9_ffNS7_10__identityEEEvT0_T1_T2_T3_T4_T6_E12temp_storage;
	add.s32 	%r192, %r191, %r190;
	st.shared.f32 	[%r192+8], %f418;
$L__BB6_54:
	bar.sync 	0;
	setp.ne.s32 	%p34, %r34, 0;
	@%p34 bra 	$L__BB6_72;
	setp.gt.s32 	%p35, %r67, 32;
	ld.shared.f32 	%f179, [_ZZN3cub18CUB_300001_SM_10006detail6reduce28DeviceReduceSingleTileKernelINS2_10policy_hubIfyN4cuda3std3__44plusIfEEE10Policy1000EPfSC_iS9_ffNS7_10__identityEEEvT0_T1_T2_T3_T4_T6_E12temp_storage+12];
	add.f32 	%f180, %f418, %f179;
	selp.f32 	%f181, %f180, %f418, %p35;
	setp.gt.s32 	%p36, %r67, 64;
	ld.shared.f32 	%f182, [_ZZN3cub18CUB_300001_SM_10006detail6reduce28DeviceReduceSingleTileKernelINS2_10policy_hubIfyN4cuda3std3__44plusIfEEE10Policy1000EPfSC_iS9_ffNS7_10__identityEEEvT0_T1_T2_T3_T4_T6_E12temp_storage+16];
	add.f32 	%f183, %f182, %f181;
	selp.f32 	%f184, %f183, %f181, %p36;
	setp.gt.s32 	%p37, %r67, 96;
	ld.shared.f32 	%f185, [_ZZN3cub18CUB_300001_SM_10006detail6reduce28DeviceReduceSingleTileKernelINS2_10policy_hubIfyN4cuda3std3__44plusIfEEE10Policy1000EPfSC_iS9_ffNS7_10__identityEEEvT0_T1_T2_T3_T4_T6_E12temp_storage+20];
	add.f32 	%f186, %f185, %f184;
	selp.f32 	%f187, %f186, %f184, %p37;
	setp.gt.s32 	%p38, %r67, 128;
	ld.shared.f32 	%f188, [_ZZN3cub18CUB_300001_SM_10006detail6reduce28DeviceReduceSingleTileKernelINS2_10policy_hubIfyN4cuda3std3__44plusIfEEE10Policy1000EPfSC_iS9_ffNS7_10__identityEEEvT0_T1_T2_T3_T4_T6_E12temp_storage+24];
	add.f32 	%f189, %f188, %f187;
	selp.f32 	%f190, %f189, %f187, %p38;
	setp.gt.s32 	%p39, %r67, 160;
	ld.shared.f32 	%f191, [_ZZN3cub18CUB_300001_SM_10006detail6reduce28DeviceReduceSingleTileKernelINS2_10policy_hubIfyN4cuda3std3__44plusIfEEE10Policy1000EPfSC_iS9_ffNS7_10__identityEEEvT0_T1_T2_T3_T4_T6_E12temp_storage+28];
	add.f32 	%f192, %f191, %f190;
	selp.f32 	%f193, %f192, %f190, %p39;
	setp.gt.s32 	%p40, %r67, 192;
	ld.shared.f32 	%f194, [_ZZN3cub18CUB_300001_SM_10006detail6reduce28DeviceReduceSingleTileKernelINS2_10policy_hubIfyN4cuda3std3__44plusIfEEE10Policy1000EPfSC_iS9_ffNS7_10__identityEEEvT0_T1_T2_T3_T4_T6_E12temp_storage+32];
	add.f32 	%f195, %f194, %f193;
	selp.f32 	%f196, %f195, %f193, %p40;
	setp.gt.s32 	%p41, %r67, 224;
	ld.shared.f32 	%f197, [_ZZN3cub18CUB_300001_SM_10006detail6reduce28DeviceReduceSingleTileKernelINS2_10policy_hubIfyN4cuda3std3__44plusIfEEE10Policy1000EPfSC_iS9_ffNS7_10__identityEEEvT0_T1_T2_T3_T4_T6_E12temp_storage+36];
	add.f32 	%f198, %f197, %f196;
	selp.f32 	%f418, %f198, %f196, %p41;
	bra.uni 	$L__BB6_72;
$L__BB6_56:
	mov.u32 	%r46, %tid.x;
	mul.wide.u32 	%rd35, %r46, 4;
	add.s64 	%rd19, %rd16, %rd35;
	// begin inline asm
	ld.global.nc.u32 %r68, [%rd19];
	// end inline asm
	mov.b32 	%f59, %r68;
	add.s64 	%rd20, %rd19, 1024;
	// begin inline asm
	ld.global.nc.u32 %r69, [%rd20];
	// end inline asm
	mov.b32 	%f60, %r69;
	add.s64 	%rd21, %rd19, 2048;
	// begin inline asm
	ld.global.nc.u32 %r70, [%rd21];
	// end inline asm
	mov.b32 	%f61, %r70;
	add.s64 	%rd22, %rd19, 3072;
	// begin inline asm
	ld.global.nc.u32 %r71, [%rd22];
	// end inline asm
	mov.b32 	%f62, %r71;
	add.s64 	%rd23, %rd19, 4096;
	// begin inline asm
	ld.global.nc.u32 %r72, [%rd23];
	// end inline asm
	mov.b32 	%f63, %r72;
	add.s64 	%rd24, %rd19, 5120;
	// begin inline asm
	ld.global.nc.u32 %r73, [%rd24];
	// end inline asm
	mov.b32 	%f64, %r73;
	add.s64 	%rd25, %rd19, 6144;
	// begin inline asm
	ld.global.nc.u32 %r74, [%rd25];
	// end inline asm
	mov.b32 	%f65, %r74;
	add.s64 	%rd26, %rd19, 7168;
	// begin inline asm
	ld.global.nc.u32 %r75, [%rd26];
	// end inline asm
	mov.b32 	%f66, %r75;
	add.s64 	%rd27, %rd19, 8192;
	// begin inline asm
	ld.global.nc.u32 %r76, [%rd27];
	// end inline asm
	mov.b32 	%f67, %r76;
	add.s64 	%rd28, %rd19, 9216;
	// begin inline asm
	ld.global.nc.u32 %r77, [%rd28];
	// end inline asm
	mov.b32 	%f68, %r77;
	add.s64 	%rd29, %rd19, 10240;
	// begin inline asm
	ld.global.nc.u32 %r78, [%rd29];
	// end inline asm
	mov.b32 	%f69, %r78;
	add.s64 	%rd30, %rd19, 11264;
	// begin inline asm
	ld.global.nc.u32 %r79, [%rd30];
	// end inline asm
	mov.b32 	%f70, %r79;
	add.s64 	%rd31, %rd19, 12288;
	// begin inline asm
	ld.global.nc.u32 %r80, [%rd31];
	// end inline asm
	mov.b32 	%f71, %r80;
	add.s64 	%rd32, %rd19, 13312;
	// begin inline asm
	ld.global.nc.u32 %r81, [%rd32];
	// end inline asm
	mov.b32 	%f72, %r81;
	add.s64 	%rd33, %rd19, 14336;
	// begin inline asm
	ld.global.nc.u32 %r82, [%rd33];
	// end inline asm
	mov.b32 	%f73, %r82;
	add.s64 	%rd34, %rd19, 15360;
	// begin inline asm
	ld.global.nc.u32 %r83, [%rd34];
	// end inline asm
	mov.b32 	%f74, %r83;
	add.f32 	%f75, %f59, %f60;
	add.f32 	%f76, %f61, %f62;
	add.f32 	%f77, %f63, %f64;
	add.f32 	%f78, %f65, %f66;
	add.f32 	%f79, %f67, %f68;
	add.f32 	%f80, %f69, %f70;
	add.f32 	%f81, %f71, %f72;
	add.f32 	%f82, %f73, %f74;
	add.f32 	%f83, %f75, %f76;
	add.f32 	%f84, %f77, %f78;
	add.f32 	%f85, %f79, %f80;
	add.f32 	%f86, %f81, %f82;
	add.f32 	%f87, %f83, %f84;
	add.f32 	%f88, %f85, %f86;
	add.f32 	%f417, %f87, %f88;
	setp.lt.u32 	%p4, %r67, 8192;
	mov.b32 	%r400, 4096;
	@%p4 bra 	$L__BB6_60;
	add.s32 	%r47, %r67, -4096;
	mov.b32 	%r400, 4096;
$L__BB6_58:
	mul.wide.s32 	%rd52, %r400, 4;
	add.s64 	%rd36, %rd19, %rd52;
	// begin inline asm
	ld.global.nc.u32 %r86, [%rd36];
	// end inline asm
	mov.b32 	%f89, %r86;
	add.s64 	%rd37, %rd36, 1024;
	// begin inline asm
	ld.global.nc.u32 %r87, [%rd37];
	// end inline asm
	mov.b32 	%f90, %r87;
	add.s64 	%rd38, %rd36, 2048;
	// begin inline asm
	ld.global.nc.u32 %r88, [%rd38];
	// end inline asm
	mov.b32 	%f91, %r88;
	add.s64 	%rd39, %rd36, 3072;
	// begin inline asm
	ld.global.nc.u32 %r89, [%rd39];
	// end inline asm
	mov.b32 	%f92, %r89;
	add.s64 	%rd40, %rd36, 4096;
	// begin inline asm
	ld.global.nc.u32 %r90, [%rd40];
	// end inline asm
	mov.b32 	%f93, %r90;
	add.s64 	%rd41, %rd36, 5120;
	// begin inline asm
	ld.global.nc.u32 %r91, [%rd41];
	// end inline asm
	mov.b32 	%f94, %r91;
	add.s64 	%rd42, %rd36, 6144;
	// begin inline asm
	ld.global.nc.u32 %r92, [%rd42];
	// end inline asm
	mov.b32 	%f95, %r92;
	add.s64 	%rd43, %rd36, 7168;
	// begin inline asm
	ld.global.nc.u32 %r93, [%rd43];
	// end inline asm
	mov.b32 	%f96, %r93;
	add.s64 	%rd44, %rd36, 8192;
	// begin inline asm
	ld.global.nc.u32 %r94, [%rd44];
	// end inline asm
	mov.b32 	%f97, %r94;
	add.s64 	%rd45, %rd36, 9216;
	// begin inline asm
	ld.global.nc.u32 %r95, [%rd45];
	// end inline asm
	mov.b32 	%f98, %r95;
	add.s64 	%rd46, %rd36, 10240;
	// begin inline asm
	ld.global.nc.u32 %r96, [%rd46];
	// end inline asm
	mov.b32 	%f99, %r96;
	add.s64 	%rd47, %rd36, 11264;
	// begin inline asm
	ld.global.nc.u32 %r97, [%rd47];
	// end inline asm
	mov.b32 	%f100, %r97;
	add.s64 	%rd48, %rd36, 12288;
	// begin inline asm
	ld.global.nc.u32 %r98, [%rd48];
	// end inline asm
	mov.b32 	%f101, %r98;
	add.s64 	%rd49, %rd36, 13312;
	// begin inline asm
	ld.global.nc.u32 %r99, [%rd49];
	// end inline asm
	mov.b32 	%f102, %r99;
	add.s64 	%rd50, %rd36, 14336;
	// begin inline asm
	ld.global.nc.u32 %r100, [%rd50];
	// end inline asm
	mov.b32 	%f103, %r100;
	add.s64 	%rd51, %rd36, 15360;
	// begin inline asm
	ld.global.nc.u32 %r101, [%rd51];
	// end inline asm
	mov.b32 	%f104, %r101;
	add.f32 	%f105, %f417, %f89;
	add.f32 	%f106, %f90, %f91;
	add.f32 	%f107, %f92, %f93;
	add.f32 	%f108, %f94, %f95;
	add.f32 	%f109, %f96, %f97;
	add.f32 	%f110, %f98, %f99;
	add.f32 	%f111, %f100, %f101;
	add.f32 	%f112, %f102, %f103;
	add.f32 	%f113, %f105, %f106;
	add.f32 	%f114, %f107, %f108;
	add.f32 	%f115, %f109, %f110;
	add.f32 	%f116, %f111, %f112;
	add.f32 	%f117, %f113, %f114;
	add.f32 	%f118, %f115, %f116;
	add.f32 	%f119, %f117, %f118;
	add.f32 	%f417, %f119, %f104;
	sub.s32 	%r102, %r67, %r400;
	setp.lt.s32 	%p5, %r102, 4096;
	@%p5 bra 	$L__BB6_68;
	add.s32 	%r400, %r400, 4096;
	setp.le.s32 	%p6, %r400, %r47;
	@%p6 bra 	$L__BB6_58;
$L__BB6_60:
	setp.le.s32 	%p7, %r67, %r400;
	@%p7 bra 	$L__BB6_68;
	sub.s32 	%r51, %r67, %r400;
	setp.ge.s32 	%p8, %r46, %r51;
	@%p8 bra 	$L__BB6_68;
	not.b32 	%r103, %r46;
	add.s32 	%r104, %r67, %r103;
	sub.s32 	%r52, %r104, %r400;
	and.b32  	%r105, %r52, 768;
	setp.eq.s32 	%p9, %r105, 768;
	mov.u32 	%r404, %r46;
	@%p9 bra 	$L__BB6_65;
	add.s32 	%r402, %r46, %r400;
	shr.u32 	%r106, %r52, 8;
	add.s32 	%r107, %r106, 1;
	and.b32  	%r108, %r107, 3;
	neg.s32 	%r401, %r108;
	mov.u32 	%r404, %r46;
$L__BB6_64:
	.pragma "nounroll";
	mul.wide.u32 	%rd54, %r402, 4;
	add.s64 	%rd53, %rd16, %rd54;
	// begin inline asm
	ld.global.nc.u32 %r109, [%rd53];
	// end inline asm
	mov.b32 	%f121, %r109;
	add.f32 	%f417, %f417, %f121;
	add.s32 	%r404, %r404, 256;
	add.s32 	%r402, %r402, 256;
	add.s32 	%r401, %r401, 1;
	setp.ne.s32 	%p10, %r401, 0;
	@%p10 bra 	$L__BB6_64;
$L__BB6_65:
	setp.lt.u32 	%p11, %r52, 768;
	@%p11 bra 	$L__BB6_68;
	cvt.u64.u32 	%rd55, %r404;
	cvt.u64.u32 	%rd56, %r400;
	add.s64 	%rd57, %rd55, %rd56;
	shl.b64 	%rd58, %rd57, 2;
	add.s64 	%rd59, %rd58, %rd16;
	add.s64 	%rd124, %rd59, 2048;
	add.s32 	%r405, %r404, %r400;
$L__BB6_67:
	mul.wide.u32 	%rd64, %r405, 4;
	add.s64 	%rd60, %rd16, %rd64;
	// begin inline asm
	ld.global.nc.u32 %r110, [%rd60];
	// end inline asm
	mov.b32 	%f122, %r110;
	add.f32 	%f123, %f417, %f122;
	add.s64 	%rd61, %rd124, -1024;
	// begin inline asm
	ld.global.nc.u32 %r111, [%rd61];
	// end inline asm
	mov.b32 	%f124, %r111;
	add.f32 	%f125, %f123, %f124;
	// begin inline asm
	ld.global.nc.u32 %r112, [%rd124];
	// end inline asm
	mov.b32 	%f126, %r112;
	add.f32 	%f127, %f125, %f126;
	add.s64 	%rd63, %rd124, 1024;
	// begin inline asm
	ld.global.nc.u32 %r113, [%rd63];
	// end inline asm
	mov.b32 	%f128, %r113;
	add.f32 	%f417, %f127, %f128;
	add.s32 	%r404, %r404, 1024;
	add.s64 	%rd124, %rd124, 4096;
	add.s32 	%r405, %r405, 1024;
	setp.lt.s32 	%p12, %r404, %r51;
	@%p12 bra 	$L__BB6_67;
$L__BB6_68:
	// begin inline asm
	mov.u32 %r114, %laneid;
	// end inline asm
	mov.b32 	%r116, %f417;
	mov.b32 	%r117, 1;
	mov.b32 	%r138, 31;
	mov.b32 	%r139, -1;
	// begin inline asm
	shfl.sync.down.b32 %r115, %r116, %r117, %r138, %r139;
	// end inline asm
	setp.gt.s32 	%p13, %r114, 30;
	mov.b32 	%f129, %r115;
	add.f32 	%f130, %f417, %f129;
	selp.f32 	%f131, %f417, %f130, %p13;
	mov.b32 	%r121, %f131;
	mov.b32 	%r122, 2;
	// begin inline asm
	shfl.sync.down.b32 %r120, %r121, %r122, %r138, %r139;
	// end inline asm
	setp.gt.s32 	%p14, %r114, 29;
	mov.b32 	%f132, %r120;
	add.f32 	%f133, %f131, %f132;
	selp.f32 	%f134, %f131, %f133, %p14;
	mov.b32 	%r126, %f134;
	mov.b32 	%r127, 4;
	// begin inline asm
	shfl.sync.down.b32 %r125, %r126, %r127, %r138, %r139;
	// end inline asm
	setp.gt.s32 	%p15, %r114, 27;
	mov.b32 	%f135, %r125;
	add.f32 	%f136, %f134, %f135;
	selp.f32 	%f137, %f134, %f136, %p15;
	mov.b32 	%r131, %f137;
	mov.b32 	%r132, 8;
	// begin inline asm
	shfl.sync.down.b32 %r130, %r131, %r132, %r138, %r139;
	// end inline asm
	setp.gt.s32 	%p16, %r114, 23;
	mov.b32 	%f138, %r130;
	add.f32 	%f139, %f137, %f138;
	selp.f32 	%f140, %f137, %f139, %p16;
	mov.b32 	%r136, %f140;
	mov.b32 	%r137, 16;
	// begin inline asm
	shfl.sync.down.b32 %r135, %r136, %r137, %r138, %r139;
	// end inline asm
	setp.gt.s32 	%p17, %r114, 15;
	mov.b32 	%f141, %r135;
	add.f32 	%f54, %f140, %f141;
	selp.f32 	%f418, %f140, %f54, %p17;
	setp.ne.s32 	%p18, %r114, 0;
	@%p18 bra 	$L__BB6_70;
	shr.u32 	%r140, %r46, 3;
	and.b32  	%r141, %r140, 124;
	mov.u32 	%r142, _ZZN3cub18CUB_300001_SM_10006detail6reduce28DeviceReduceSingleTileKernelINS2_10policy_hubIfyN4cuda3std3__44plusIfEEE10Policy1000EPfSC_iS9_ffNS7_10__identityEEEvT0_T1_T2_T3_T4_T6_E12temp_storage;
	add.s32 	%r143, %r142, %r141;
	st.shared.f32 	[%r143+8], %f54;
$L__BB6_70:
	bar.sync 	0;
	setp.ne.s32 	%p19, %r46, 0;
	@%p19 bra 	$L__BB6_72;
	ld.shared.f32 	%f142, [_ZZN3cub18CUB_300001_SM_10006detail6reduce28DeviceReduceSingleTileKernelINS2_10policy_hubIfyN4cuda3std3__44plusIfEEE10Policy1000EPfSC_iS9_ffNS7_10__identityEEEvT0_T1_T2_T3_T4_T6_E12temp_storage+12];
	add.f32 	%f143, %f418, %f142;
	ld.shared.f32 	%f144, [_ZZN3cub18CUB_300001_SM_10006detail6reduce28DeviceReduceSingleTileKernelINS2_10policy_hubIfyN4cuda3std3__44plusIfEEE10Policy1000EPfSC_iS9_ffNS7_10__identityEEEvT0_T1_T2_T3_T4_T6_E12temp_storage+16];
	add.f32 	%f145, %f143, %f144;
	ld.shared.f32 	%f146, [_ZZN3cub18CUB_300001_SM_10006detail6reduce28DeviceReduceSingleTileKernelINS2_10policy_hubIfyN4cuda3std3__44plusIfEEE10Policy1000EPfSC_iS9_ffNS7_10__identityEEEvT0_T1_T2_T3_T4_T6_E12temp_storage+20];
	add.f32 	%f147, %f145, %f146;
	ld.shared.f32 	%f148, [_ZZN3cub18CUB_300001_SM_10006detail6reduce28DeviceReduceSingleTileKernelINS2_10policy_hubIfyN4cuda3std3__44plusIfEEE10Policy1000EPfSC_iS9_ffNS7_10__identityEEEvT0_T1_T2_T3_T4_T6_E12temp_storage+24];
	add.f32 	%f149, %f147, %f148;
	ld.shared.f32 	%f150, [_ZZN3cub18CUB_300001_SM_10006detail6reduce28DeviceReduceSingleTileKernelINS2_10policy_hubIfyN4cuda3std3__44plusIfEEE10Policy1000EPfSC_iS9_ffNS7_10__identityEEEvT0_T1_T2_T3_T4_T6_E12temp_storage+28];
	add.f32 	%f151, %f149, %f150;
	ld.shared.f32 	%f152, [_ZZN3cub18CUB_300001_SM_10006detail6reduce28DeviceReduceSingleTileKernelINS2_10policy_hubIfyN4cuda3std3__44plusIfEEE10Policy1000EPfSC_iS9_ffNS7_10__identityEEEvT0_T1_T2_T3_T4_T6_E12temp_storage+32];
	add.f32 	%f153, %f151, %f152;
	ld.shared.f32 	%f154, [_ZZN3cub18CUB_300001_SM_10006detail6reduce28DeviceReduceSingleTileKernelINS2_10policy_hubIfyN4cuda3std3__44plusIfEEE10Policy1000EPfSC_iS9_ffNS7_10__identityEEEvT0_T1_T2_T3_T4_T6_E12temp_storage+36];
	add.f32 	%f418, %f153, %f154;
$L__BB6_72:
	mov.u32 	%r379, %tid.x;
	setp.ne.s32 	%p95, %r379, 0;
	@%p95 bra 	$L__BB6_74;
	add.f32 	%f391, %f58, %f418;
	st.global.f32 	[%rd1], %f391;
$L__BB6_74:
	ret;

}


// ===== COMPILED SASS (sm_100) =====

	.target	sm_100

	.elftype	@"ET_EXEC"


//--------------------- .note.nv.tkinfo           --------------------------
	.section	.note.nv.tkinfo,"",@"SHT_NOTE"
	.sectionflags	@"SHF_NOTE_NV_TKINFO"
	.tkinfo
        /*0018*/ 	.word	0x00000002
        /*0030*/ 	.string	""
        /*0030*/ 	.string	"ptxas"
        /*0030*/ 	.string	"Cuda compilation tools, release 13.0, V13.0.88"
        /*0030*/ 	.string	"Build cuda_13.0.r13.0/compiler.36424714_0"
        /*0030*/ 	.string	"-arch sm_100 -m 64 "



//--------------------- .note.nv.cuinfo           --------------------------
	.section	.note.nv.cuinfo,"",@"SHT_NOTE"
	.sectionflags	@"SHF_NOTE_NV_CUINFO"
        /*0018*/ 	.short	0x0002
        /*001a*/ 	.short	0x0064
        /*001c*/ 	.short	0x0082
	.zero		2


//--------------------- .nv.info                  --------------------------
	.section	.nv.info,"",@"SHT_CUDA_INFO"
	.align	4


	//----- nvinfo : EIATTR_REGCOUNT
	.align		4
        /*0000*/ 	.byte	0x04, 0x2f
        /*0002*/ 	.short	(.L_44 - .L_43)
	.align		4
.L_43:
        /*0004*/ 	.word	index@(_ZN3cub18CUB_300001_SM_10006detail11EmptyKernelIvEEvv)
        /*0008*/ 	.word	0x00000004


	//----- nvinfo : EIATTR_FRAME_SIZE
	.align		4
.L_44:
        /*000c*/ 	.byte	0x04, 0x11
        /*000e*/ 	.short	(.L_46 - .L_45)
	.align		4
.L_45:
        /*0010*/ 	.word	index@(_ZN3cub18CUB_300001_SM_10006detail11EmptyKernelIvEEvv)
        /*0014*/ 	.word	0x00000000


	//----- nvinfo : EIATTR_REGCOUNT
	.align		4
.L_46:
        /*0018*/ 	.byte	0x04, 0x2f
        /*001a*/ 	.short	(.L_48 - .L_47)
	.align		4
.L_47:
        /*001c*/ 	.word	index@(_ZN3cub18CUB_300001_SM_10006detail6reduce28DeviceReduceSingleTileKernelINS2_10policy_hubIfjN4cuda3std3__44plusIfEEE10Policy1000EN6thrust24THRUST_300001_SM_1000_NS6detail15normal_iteratorINSD_10device_ptrIfEEEEPfjS9_ff6squareIfEEEvT0_T1_T2_T3_T4_T6_)
        /*0020*/ 	.word	0x00000020


	//----- nvinfo : EIATTR_FRAME_SIZE
	.align		4
.L_48:
        /*0024*/ 	.byte	0x04, 0x11
        /*0026*/ 	.short	(.L_50 - .L_49)
	.align		4
.L_49:
        /*0028*/ 	.word	index@(_ZN3cub18CUB_300001_SM_10006detail6reduce28DeviceReduceSingleTileKernelINS2_10policy_hubIfjN4cuda3std3__44plusIfEEE10Policy1000EN6thrust24THRUST_300001_SM_1000_NS6detail15normal_iteratorINSD_10device_ptrIfEEEEPfjS9_ff6squareIfEEEvT0_T1_T2_T3_T4_T6_)
        /*002c*/ 	.word	0x00000000


	//----- nvinfo : EIATTR_REGCOUNT
	.align		4
.L_50:
        /*0030*/ 	.byte	0x04, 0x2f
        /*0032*/ 	.short	(.L_52 - .L_51)
	.align		4
.L_51:
        /*0034*/ 	.word	index@(_ZN3cub18CUB_300001_SM_10006detail6reduce18DeviceReduceKernelINS2_10policy_hubIfjN4cuda3std3__44plusIfEEE10Policy1000EN6thrust24THRUST_300001_SM_1000_NS6detail15normal_iteratorINSD_10device_ptrIfEEEEjS9_f6squareIfEEEvT0_PT3_T1_NS0_13GridEvenShareISO_EET2_T4_)
        /*0038*/ 	.word	0x00000020


	//----- nvinfo : EIATTR_FRAME_SIZE
	.align		4
.L_52:
        /*003c*/ 	.byte	0x04, 0x11
        /*003e*/ 	.short	(.L_54 - .L_53)
	.align		4
.L_53:
        /*0040*/ 	.word	index@(_ZN3cub18CUB_300001_SM_10006detail6reduce18DeviceReduceKernelINS2_10policy_hubIfjN4cuda3std3__44plusIfEEE10Policy1000EN6thrust24THRUST_300001_SM_1000_NS6detail15normal_iteratorINSD_10device_ptrIfEEEEjS9_f6squareIfEEEvT0_PT3_T1_NS0_13GridEvenShareISO_EET2_T4_)
        /*0044*/ 	.word	0x00000000


	//----- nvinfo : EIATTR_REGCOUNT
	.align		4
.L_54:
        /*0048*/ 	.byte	0x04, 0x2f
        /*004a*/ 	.short	(.L_56 - .L_55)
	.align		4
.L_55:
        /*004c*/ 	.word	index@(_ZN3cub18CUB_300001_SM_10006detail6reduce28DeviceReduceSingleTileKernelINS2_10policy_hubIfjN4cuda3std3__44plusIfEEE10Policy1000EPfSC_iS9_ffNS7_10__identityEEEvT0_T1_T2_T3_T4_T6_)
        /*0050*/ 	.word	0x0000001e


	//----- nvinfo : EIATTR_FRAME_SIZE
	.align		4
.L_56:
        /*0054*/ 	.byte	0x04, 0x11
        /*0056*/ 	.short	(.L_58 - .L_57)
	.align		4
.L_57:
        /*0058*/ 	.word	index@(_ZN3cub18CUB_300001_SM_10006detail6reduce28DeviceReduceSingleTileKernelINS2_10policy_hubIfjN4cuda3std3__44plusIfEEE10Policy1000EPfSC_iS9_ffNS7_10__identityEEEvT0_T1_T2_T3_T4_T6_)
        /*005c*/ 	.word	0x00000000


	//----- nvinfo : EIATTR_REGCOUNT
	.align		4
.L_58:
        /*0060*/ 	.byte	0x04, 0x2f
        /*0062*/ 	.short	(.L_60 - .L_59)
	.align		4
.L_59:
        /*0064*/ 	.word	index@(_ZN3cub18CUB_300001_SM_10006detail6reduce28DeviceReduceSingleTileKernelINS2_10policy_hubIfyN4cuda3std3__44plusIfEEE10Policy1000EN6thrust24THRUST_300001_SM_1000_NS6detail15normal_iteratorINSD_10device_ptrIfEEEEPfyS9_ff6squareIfEEEvT0_T1_T2_T3_T4_T6_)
        /*0068*/ 	.word	0x00000020


	//----- nvinfo : EIATTR_FRAME_SIZE
	.align		4
.L_60:
        /*006c*/ 	.byte	0x04, 0x11
        /*006e*/ 	.short	(.L_62 - .L_61)
	.align		4
.L_61:
        /*0070*/ 	.word	index@(_ZN3cub18CUB_300001_SM_10006detail6reduce28DeviceReduceSingleTileKernelINS2_10policy_hubIfyN4cuda3std3__44plusIfEEE10Policy1000EN6thrust24THRUST_300001_SM_1000_NS6detail15normal_iteratorINSD_10device_ptrIfEEEEPfyS9_ff6squareIfEEEvT0_T1_T2_T3_T4_T6_)
        /*0074*/ 	.word	0x00000000


	//----- nvinfo : EIATTR_REGCOUNT
	.align		4
.L_62:
        /*0078*/ 	.byte	0x04, 0x2f
        /*007a*/ 	.short	(.L_64 - .L_63)
	.align		4
.L_63:
        /*007c*/ 	.word	index@(_ZN3cub18CUB_300001_SM_10006detail6reduce18DeviceReduceKernelINS2_10policy_hubIfyN4cuda3std3__44plusIfEEE10Policy1000EN6thrust24THRUST_300001_SM_1000_NS6detail15normal_iteratorINSD_10device_ptrIfEEEEyS9_f6squareIfEEEvT0_PT3_T1_NS0_13GridEvenShareISO_EET2_T4_)
        /*0080*/ 	.word	0x0000001f


	//----- nvinfo : EIATTR_FRAME_SIZE
	.align		4
.L_64:
        /*0084*/ 	.byte	0x04, 0x11
        /*0086*/ 	.short	(.L_66 - .L_65)
	.align		4
.L_65:
        /*0088*/ 	.word	index@(_ZN3cub18CUB_300001_SM_10006detail6reduce18DeviceReduceKernelINS2_10policy_hubIfyN4cuda3std3__44plusIfEEE10Policy1000EN6thrust24THRUST_300001_SM_1000_NS6detail15normal_iteratorINSD_10device_ptrIfEEEEyS9_f6squareIfEEEvT0_PT3_T1_NS0_13GridEvenShareISO_EET2_T4_)
        /*008c*/ 	.word	0x00000000


	//----- nvinfo : EIATTR_REGCOUNT
	.align		4
.L_66:
        /*0090*/ 	.byte	0x04, 0x2f
        /*0092*/ 	.short	(.L_68 - .L_67)
	.align		4
.L_67:
        /*0094*/ 	.word	index@(_ZN3cub18CUB_300001_SM_10006detail6reduce28DeviceReduceSingleTileKernelINS2_10policy_hubIfyN4cuda3std3__44plusIfEEE10Policy1000EPfSC_iS9_ffNS7_10__identityEEEvT0_T1_T2_T3_T4_T6_)
        /*0098*/ 	.word	0x0000001e


	//----- nvinfo : EIATTR_FRAME_SIZE
	.align		4
.L_68:
        /*009c*/ 	.byte	0x04, 0x11
        /*009e*/ 	.short	(.L_70 - .L_69)
	.align		4
.L_69:
        /*00a0*/ 	.word	index@(_ZN3cub18CUB_300001_SM_10006detail6reduce28DeviceReduceSingleTileKernelINS2_10policy_hubIfyN4cuda3std3__44plusIfEEE10Policy1000EPfSC_iS9_ffNS7_10__identityEEEvT0_T1_T2_T3_T4_T6_)
        /*00a4*/ 	.word	0x00000000


	//----- nvinfo : EIATTR_MIN_STACK_SIZE
	.align		4
.L_70:
        /*00a8*/ 	.byte	0x04, 0x12
        /*00aa*/ 	.short	(.L_72 - .L_71)
	.align		4
.L_71:
        /*00ac*/ 	.word	index@(_ZN3cub18CUB_300001_SM_10006detail6reduce28DeviceReduceSingleTileKernelINS2_10policy_hubIfyN4cuda3std3__44plusIfEEE10Policy1000EPfSC_iS9_ffNS7_10__identityEEEvT0_T1_T2_T3_T4_T6_)
        /*00b0*/ 	.word	0x00000000


	//----- nvinfo : EIATTR_MIN_STACK_SIZE
	.align		4
.L_72:
        /*00b4*/ 	.byte	0x04, 0x12
        /*00b6*/ 	.short	(.L_74 - .L_73)
	.align		4
.L_73:
        /*00b8*/ 	.word	index@(_ZN3cub18CUB_300001_SM_10006detail6reduce18DeviceReduceKernelINS2_10policy_hubIfyN4cuda3std3__44plusIfEEE10Policy1000EN6thrust24THRUST_300001_SM_1000_NS6detail15normal_iteratorINSD_10device_ptrIfEEEEyS9_f6squareIfEEEvT0_PT3_T1_NS0_13GridEvenShareISO_EET2_T4_)
        /*00bc*/ 	.word	0x00000000


	//----- nvinfo : EIATTR_MIN_STACK_SIZE
	.align		4
.L_74:
        /*00c0*/ 	.byte	0x04, 0x12
        /*00c2*/ 	.short	(.L_76 - .L_75)
	.align		4
.L_75:
        /*00c4*/ 	.word	index@(_ZN3cub18CUB_300001_SM_10006detail6reduce28DeviceReduceSingleTileKernelINS2_10policy_hubIfyN4cuda3std3__44plusIfEEE10Policy1000EN6thrust24THRUST_300001_SM_1000_NS6detail15normal_iteratorINSD_10device_ptrIfEEEEPfyS9_ff6squareIfEEEvT0_T1_T2_T3_T4_T6_)
        /*00c8*/ 	.word	0x00000000


	//----- nvinfo : EIATTR_MIN_STACK_SIZE
	.align		4
.L_76:
        /*00cc*/ 	.byte	0x04, 0x12
        /*00ce*/ 	.short	(.L_78 - .L_77)
	.align		4
.L_77:
        /*00d0*/ 	.word	index@(_ZN3cub18CUB_300001_SM_10006detail6reduce28DeviceReduceSingleTileKernelINS2_10policy_hubIfjN4cuda3std3__44plusIfEEE10Policy1000EPfSC_iS9_ffNS7_10__identityEEEvT0_T1_T2_T3_T4_T6_)
        /*00d4*/ 	.word	0x00000000


	//----- nvinfo : EIATTR_MIN_STACK_SIZE
	.align		4
.L_78:
        /*00d8*/ 	.byte	0x04, 0x12
        /*00da*/ 	.short	(.L_80 - .L_79)
	.align		4
.L_79:
        /*00dc*/ 	.word	index@(_ZN3cub18CUB_300001_SM_10006detail6reduce18DeviceReduceKernelINS2_10policy_hubIfjN4cuda3std3__44plusIfEEE10Policy1000EN6thrust24THRUST_300001_SM_1000_NS6detail15normal_iteratorINSD_10device_ptrIfEEEEjS9_f6squareIfEEEvT0_PT3_T1_NS0_13GridEvenShareISO_EET2_T4_)
        /*00e0*/ 	.word	0x00000000


	//----- nvinfo : EIATTR_MIN_STACK_SIZE
	.align		4
.L_80:
        /*00e4*/ 	.byte	0x04, 0x12
        /*00e6*/ 	.short	(.L_82 - .L_81)
	.align		4
.L_81:
        /*00e8*/ 	.word	index@(_ZN3cub18CUB_300001_SM_10006detail6reduce28DeviceReduceSingleTileKernelINS2_10policy_hubIfjN4cuda3std3__44plusIfEEE10Policy1000EN6thrust24THRUST_300001_SM_1000_NS6detail15normal_iteratorINSD_10device_ptrIfEEEEPfjS9_ff6squareIfEEEvT0_T1_T2_T3_T4_T6_)
        /*00ec*/ 	.word	0x00000000


	//----- nvinfo : EIATTR_MIN_STACK_SIZE
	.align		4
.L_82:
        /*00f0*/ 	.byte	0x04, 0x12
        /*00f2*/ 	.short	(.L_84 - .L_83)
	.align		4
.L_83:
        /*00f4*/ 	.word	index@(_ZN3cub18CUB_300001_SM_10006detail11EmptyKernelIvEEvv)
        /*00f8*/ 	.word	0x00000000
.L_84:


//--------------------- .nv.compat                --------------------------
	.section	.nv.compat,"",@"SHT_CUDA_COMPAT_INFO"
	.align	4
        /*0000*/ 	.byte	0x02, 0x09, 0x00, 0x00, 0x02, 0x02, 0x01, 0x00, 0x02, 0x05, 0x05, 0x00, 0x03, 0x07, 0x01, 0x01
        /*0010*/ 	.byte	0x02, 0x03, 0x00, 0x00, 0x02, 0x06, 0x01, 0x00, 0x04, 0x0b, 0x08, 0x00, 0x09, 0x00, 0x00, 0x00
        /*0020*/ 	.byte	0x00, 0x00, 0x00, 0x00


//--------------------- .nv.info._ZN3cub18CUB_300001_SM_10006detail6reduce28DeviceReduceSingleTileKernelINS2_10policy_hubIfyN4cuda3std3__44plusIfEEE10Policy1000EPfSC_iS9_ffNS7_10__identityEEEvT0_T1_T2_T3_T4_T6_ --------------------------
	.section	.nv.info._ZN3cub18CUB_300001_SM_10006detail6reduce28DeviceReduceSingleTileKernelINS2_10policy_hubIfyN4cuda3std3__44plusIfEEE10Policy1000EPfSC_iS9_ffNS7_10__identityEEEvT0_T1_T2_T3_T4_T6_,"",@"SHT_CUDA_INFO"
	.sectionflags	@""
	.align	4


	//----- nvinfo : EIATTR_CUDA_API_VERSION
	.align		4
        /*0000*/ 	.byte	0x04, 0x37
        /*0002*/ 	.short	(.L_86 - .L_85)
.L_85:
        /*0004*/ 	.word	0x00000082


	//----- nvinfo : EIATTR_KPARAM_INFO
	.align		4
.L_86:
        /*0008*/ 	.byte	0x04, 0x17
        /*000a*/ 	.short	(.L_88 - .L_87)
.L_87:
        /*000c*/ 	.word	0x00000000
        /*0010*/ 	.short	0x0005
        /*0012*/ 	.short	0x001c
        /*0014*/ 	.byte	0x00, 0xf0, 0x05, 0x00


	//----- nvinfo : EIATTR_KPARAM_INFO
	.align		4
.L_88:
        /*0018*/ 	.byte	0x04, 0x17
        /*001a*/ 	.short	(.L_90 - .L_89)
.L_89:
        /*001c*/ 	.word	0x00000000
        /*0020*/ 	.short	0x0004
        /*0022*/ 	.short	0x0018
        /*0024*/ 	.byte	0x00, 0xf0, 0x11, 0x00


	//----- nvinfo : EIATTR_KPARAM_INFO
	.align		4
.L_90:
        /*0028*/ 	.byte	0x04, 0x17
        /*002a*/ 	.short	(.L_92 - .L_91)
.L_91:
        /*002c*/ 	.word	0x00000000
        /*0030*/ 	.short	0x0003
        /*0032*/ 	.short	0x0014
        /*0034*/ 	.byte	0x00, 0xf0, 0x05, 0x00


	//----- nvinfo : EIATTR_KPARAM_INFO
	.align		4
.L_92:
        /*0038*/ 	.byte	0x04, 0x17
        /*003a*/ 	.short	(.L_94 - .L_93)
.L_93:
        /*003c*/ 	.word	0x00000000
        /*0040*/ 	.short	0x0002
        /*0042*/ 	.short	0x0010
        /*0044*/ 	.byte	0x00, 0xf0, 0x11, 0x00


	//----- nvinfo : EIATTR_KPARAM_INFO
	.align		4
.L_94:
        /*0048*/ 	.byte	0x04, 0x17
        /*004a*/ 	.short	(.L_96 - .L_95)
.L_95:
        /*004c*/ 	.word	0x00000000
        /*0050*/ 	.short	0x0001
        /*0052*/ 	.short	0x0008
        /*0054*/ 	.byte	0x00, 0xf5, 0x21, 0x00


	//----- nvinfo : EIATTR_KPARAM_INFO
	.align		4
.L_96:
        /*0058*/ 	.byte	0x04, 0x17
        /*005a*/ 	.short	(.L_98 - .L_97)
.L_97:
        /*005c*/ 	.word	0x00000000
        /*0060*/ 	.short	0x0000
        /*0062*/ 	.short	0x0000
        /*0064*/ 	.byte	0x00, 0xf5, 0x21, 0x00


	//----- nvinfo : EIATTR_SPARSE_MMA_MASK
	.align		4
.L_98:
        /*0068*/ 	.byte	0x03, 0x50
        /*006a*/ 	.short	0x0000


	//----- nvinfo : EIATTR_MAXREG_COUNT
	.align		4
        /*006c*/ 	.byte	0x03, 0x1b
        /*006e*/ 	.short	0x00ff


	//----- nvinfo : EIATTR_NUM_BARRIERS
	.align		4
        /*0070*/ 	.byte	0x02, 0x4c
        /*0072*/ 	.byte	0x01
	.zero		1


	//----- nvinfo : EIATTR_MERCURY_ISA_VERSION
	.align		4
        /*0074*/ 	.byte	0x03, 0x5f
        /*0076*/ 	.short	0x0101


	//----- nvinfo : EIATTR_COOP_GROUP_MASK_REGIDS
	.align		4
        /*0078*/ 	.byte	0x04, 0x29
        /*007a*/ 	.short	(.L_100 - .L_99)


	//   ....[0]....
.L_99:
        /*007c*/ 	.word	0xffffffff


	//   ....[1]....
        /*0080*/ 	.word	0xffffffff


	//   ....[2]....
        /*0084*/ 	.word	0xffffffff


	//   ....[3]....
        /*0088*/ 	.word	0xffffffff


	//   ....[4]....
        /*008c*/ 	.word	0xffffffff


	//   ....[5]....
        /*0090*/ 	.word	0xffffffff


	//   ....[6]....
        /*0094*/ 	.word	0xffffffff


	//   ....[7]....
        /*0098*/ 	.word	0xffffffff


	//   ....[8]....
        /*009c*/ 	.word	0xffffffff


	//   ....[9]....
        /*00a0*/ 	.word	0xffffffff


	//   ....[10]....
        /*00a4*/ 	.word	0xffffffff


	//   ....[11]....
        /*00a8*/ 	.word	0xffffffff


	//   ....[12]....
        /*00ac*/ 	.word	0xffffffff


	//   ....[13]....
        /*00b0*/ 	.word	0xffffffff


	//   ....[14]....
        /*00b4*/ 	.word	0xffffffff


	//   ....[15]....
        /*00b8*/ 	.word	0xffffffff


	//   ....[16]....
        /*00bc*/ 	.word	0xffffffff


	//   ....[17]....
        /*00c0*/ 	.word	0xffffffff


	//   ....[18]....
        /*00c4*/ 	.word	0xffffffff


	//   ....[19]....
        /*00c8*/ 	.word	0xffffffff


	//   ....[20]....
        /*00cc*/ 	.word	0xffffffff


	//   ....[21]....
        /*00d0*/ 	.word	0xffffffff


	//   ....[22]....
        /*00d4*/ 	.word	0xffffffff


	//   ....[23]....
        /*00d8*/ 	.word	0xffffffff


	//   ....[24]....
        /*00dc*/ 	.word	0xffffffff


	//   ....[25]....
        /*00e0*/ 	.word	0xffffffff


	//   ....[26]....
        /*00e4*/ 	.word	0xffffffff


	//   ....[27]....
        /*00e8*/ 	.word	0xffffffff


	//   ....[28]....
        /*00ec*/ 	.word	0xffffffff


	//   ....[29]....
        /*00f0*/ 	.word	0xffffffff


	//----- nvinfo : EIATTR_COOP_GROUP_INSTR_OFFSETS
	.align		4
.L_100:
        /*00f4*/ 	.byte	0x04, 0x28
        /*00f6*/ 	.short	(.L_102 - .L_101)


	//   ....[0]....
.L_101:
        /*00f8*/ 	.word	0x00000980


	//   ....[1]....
        /*00fc*/ 	.word	0x000009e0


	//   ....[2]....
        /*0100*/ 	.word	0x00000a50


	//   ....[3]....
        /*0104*/ 	.word	0x00000aa0


	//   ....[4]....
        /*0108*/ 	.word	0x00000ad0


	//   ....[5]....
        /*010c*/ 	.word	0x00000c90


	//   ....[6]....
        /*0110*/ 	.word	0x00000d20


	//   ....[7]....
        /*0114*/ 	.word	0x00000d60


	//   ....[8]....
        /*0118*/ 	.word	0x00000db0


	//   ....[9]....
        /*011c*/ 	.word	0x00000df0


	//   ....[10]....
        /*0120*/ 	.word	0x00001c00


	//   ....[11]....
        /*0124*/ 	.word	0x00001c80


	//   ....[12]....
        /*0128*/ 	.word	0x00001cd0


	//   ....[13]....
        /*012c*/ 	.word	0x00001d10


	//   ....[14]....
        /*0130*/ 	.word	0x00001d40


	//   ....[15]....
        /*0134*/ 	.word	0x00002700


	//   ....[16]....
        /*0138*/ 	.word	0x00002760


	//   ....[17]....
        /*013c*/ 	.word	0x000027d0


	//   ....[18]....
        /*0140*/ 	.word	0x00002820


	//   ....[19]....
        /*0144*/ 	.word	0x00002850


	//   ....[20]....
        /*0148*/ 	.word	0x00002a10


	//   ....[21]....
        /*014c*/ 	.word	0x00002a90


	//   ....[22]....
        /*0150*/ 	.word	0x00002ad0


	//   ....[23]....
        /*0154*/ 	.word	0x00002b10


	//   ....[24]....
        /*0158*/ 	.word	0x00002b70


	//   ....[25]....
        /*015c*/ 	.word	0x00003b00


	//   ....[26]....
        /*0160*/ 	.word	0x00003b80


	//   ....[27]....
        /*0164*/ 	.word	0x00003bd0


	//   ....[28]....
        /*0168*/ 	.word	0x00003c10


	//   ....[29]....
        /*016c*/ 	.word	0x00003c40


	//----- nvinfo : EIATTR_VRC_CTA_INIT_COUNT
	.align		4
.L_102:
        /*0170*/ 	.byte	0x02, 0x4a
	.zero		1
	.zero		1


	//----- nvinfo : EIATTR_EXIT_INSTR_OFFSETS
	.align		4
        /*0174*/ 	.byte	0x04, 0x1c
        /*0176*/ 	.short	(.L_104 - .L_103)


	//   ....[0]....
.L_103:
        /*0178*/ 	.word	0x00000080


	//   ....[1]....
        /*017c*/ 	.word	0x000000c0


	//   ....[2]....
        /*0180*/ 	.word	0x00003d90


	//   ....[3]....
        /*0184*/ 	.word	0x00003de0


	//----- nvinfo : EIATTR_MAX_THREADS
	.align		4
.L_104:
        /*0188*/ 	.byte	0x04, 0x05
        /*018a*/ 	.short	(.L_106 - .L_105)
.L_105:
        /*018c*/ 	.word	0x00000100
        /*0190*/ 	.word	0x00000001
        /*0194*/ 	.word	0x00000001


	//----- nvinfo : EIATTR_CRS_STACK_SIZE
	.align		4
.L_106:
        /*0198*/ 	.byte	0x04, 0x1e
        /*019a*/ 	.short	(.L_108 - .L_107)
.L_107:
        /*019c*/ 	.word	0x00000000


	//----- nvinfo : EIATTR_CBANK_PARAM_SIZE
	.align		4
.L_108:
        /*01a0*/ 	.byte	0x03, 0x19
        /*01a2*/ 	.short	0x001d


	//----- nvinfo : EIATTR_PARAM_CBANK
	.align		4
        /*01a4*/ 	.byte	0x04, 0x0a
        /*01a6*/ 	.short	(.L_110 - .L_109)
	.align		4
.L_109:
        /*01a8*/ 	.word	index@(.nv.constant0._ZN3cub18CUB_300001_SM_10006detail6reduce28DeviceReduceSingleTileKernelINS2_10policy_hubIfyN4cuda3std3__44plusIfEEE10Policy1000EPfSC_iS9_ffNS7_10__identityEEEvT0_T1_T2_T3_T4_T6_)
        /*01ac*/ 	.short	0x0380
        /*01ae*/ 	.short	0x001d


	//----- nvinfo : EIATTR_SW_WAR
	.align		4
.L_110:
        /*01b0*/ 	.byte	0x04, 0x36
        /*01b2*/ 	.short	(.L_112 - .L_111)
.L_111:
        /*01b4*/ 	.word	0x00000008
.L_112:


//--------------------- .nv.info._ZN3cub18CUB_300001_SM_10006detail6reduce18DeviceReduceKernelINS2_10policy_hubIfyN4cuda3std3__44plusIfEEE10Policy1000EN6thrust24THRUST_300001_SM_1000_NS6detail15normal_iteratorINSD_10device_ptrIfEEEEyS9_f6squareIfEEEvT0_PT3_T1_NS0_13GridEvenShareISO_EET2_T4_ --------------------------
	.section	.nv.info._ZN3cub18CUB_300001_SM_10006detail6reduce18DeviceReduceKernelINS2_10policy_hubIfyN4cuda3std3__44plusIfEEE10Policy1000EN6thrust24THRUST_300001_SM_1000_NS6detail15normal_iteratorINSD_10device_ptrIfEEEEyS9_f6squareIfEEEvT0_PT3_T1_NS0_13GridEvenShareISO_EET2_T4_,"",@"SHT_CUDA_INFO"
	.sectionflags	@""
	.align	4


	//----- nvinfo : EIATTR_CUDA_API_VERSION
	.align		4
        /*0000*/ 	.byte	0x04, 0x37
        /*0002*/ 	.short	(.L_114 - .L_113)
.L_113:
        /*0004*/ 	.word	0x00000082


	//----- nvinfo : EIATTR_KPARAM_INFO
	.align		4
.L_114:
        /*0008*/ 	.byte	0x04, 0x17
        /*000a*/ 	.short	(.L_116 - .L_115)
.L_115:
        /*000c*/ 	.word	0x00000000
        /*0010*/ 	.short	0x0005
        /*0012*/ 	.short	0x0061
        /*0014*/ 	.byte	0x00, 0xf0, 0x05, 0x00


	//----- nvinfo : EIATTR_KPARAM_INFO
	.align		4
.L_116:
        /*0018*/ 	.byte	0x04, 0x17
        /*001a*/ 	.short	(.L_118 - .L_117)
.L_117:
        /*001c*/ 	.word	0x00000000
        /*0020*/ 	.short	0x0004
        /*0022*/ 	.short	0x0060
        /*0024*/ 	.byte	0x00, 0xf0, 0x05, 0x00


	//----- nvinfo : EIATTR_KPARAM_INFO
	.align		4
.L_118:
        /*0028*/ 	.byte	0x04, 0x17
        /*002a*/ 	.short	(.L_120 - .L_119)
.L_119:
        /*002c*/ 	.word	0x00000000
        /*0030*/ 	.short	0x0003
        /*0032*/ 	.short	0x0018
        /*0034*/ 	.byte	0x00, 0xf0, 0x21, 0x01


	//----- nvinfo : EIATTR_KPARAM_INFO
	.align		4
.L_120:
        /*0038*/ 	.byte	0x04, 0x17
        /*003a*/ 	.short	(.L_122 - .L_121)
.L_121:
        /*003c*/ 	.word	0x00000000
        /*0040*/ 	.short	0x0002
        /*0042*/ 	.short	0x0010
        /*0044*/ 	.byte	0x00, 0xf0, 0x21, 0x00


	//----- nvinfo : EIATTR_KPARAM_INFO
	.align		4
.L_122:
        /*0048*/ 	.byte	0x04, 0x17
        /*004a*/ 	.short	(.L_124 - .L_123)
.L_123:
        /*004c*/ 	.word	0x00000000
        /*0050*/ 	.short	0x0001
        /*0052*/ 	.short	0x0008
        /*0054*/ 	.byte	0x00, 0xf5, 0x21, 0x00


	//----- nvinfo : EIATTR_KPARAM_INFO
	.align		4
.L_124:
        /*0058*/ 	.byte	0x04, 0x17
        /*005a*/ 	.short	(.L_126 - .L_125)
.L_125:
        /*005c*/ 	.word	0x00000000
        /*0060*/ 	.short	0x0000
        /*0062*/ 	.short	0x0000
        /*0064*/ 	.byte	0x00, 0xf0, 0x21, 0x00


	//----- nvinfo : EIATTR_SPARSE_MMA_MASK
	.align		4
.L_126:
        /*0068*/ 	.byte	0x03, 0x50
        /*006a*/ 	.short	0x0000


	//----- nvinfo : EIATTR_MAXREG_COUNT
	.align		4
        /*006c*/ 	.byte	0x03, 0x1b
        /*006e*/ 	.short	0x00ff


	//----- nvinfo : EIATTR_NUM_BARRIERS
	.align		4
        /*0070*/ 	.byte	0x02, 0x4c
        /*0072*/ 	.byte	0x01
	.zero		1


	//----- nvinfo : EIATTR_MERCURY_ISA_VERSION
	.align		4
        /*0074*/ 	.byte	0x03, 0x5f
        /*0076*/ 	.short	0x0101


	//----- nvinfo : EIATTR_COOP_GROUP_MASK_REGIDS
	.align		4
        /*0078*/ 	.byte	0x04, 0x29
        /*007a*/ 	.short	(.L_128 - .L_127)


	//   ....[0]....
.L_127:
        /*007c*/ 	.word	0xffffffff


	//   ....[1]....
        /*0080*/ 	.word	0xffffffff


	//   ....[2]....
        /*0084*/ 	.word	0xffffffff


	//   ....[3]....
        /*0088*/ 	.word	0xffffffff


	//   ....[4]....
        /*008c*/ 	.word	0xffffffff


	//   ....[5]....
        /*0090*/ 	.word	0xffffffff


	//   ....[6]....
        /*0094*/ 	.word	0xffffffff


	//   ....[7]....
        /*0098*/ 	.word	0xffffffff


	//   ....[8]....
        /*009c*/ 	.word	0xffffffff


	//   ....[9]....
        /*00a0*/ 	.word	0xffffffff


	//   ....[10]....
        /*00a4*/ 	.word	0xffffffff


	//   ....[11]....
        /*00a8*/ 	.word	0xffffffff


	//   ....[12]....
        /*00ac*/ 	.word	0xffffffff


	//   ....[13]....
        /*00b0*/ 	.word	0xffffffff


	//   ....[14]....
        /*00b4*/ 	.word	0xffffffff


	//----- nvinfo : EIATTR_COOP_GROUP_INSTR_OFFSETS
	.align		4
.L_128:
        /*00b8*/ 	.byte	0x04, 0x28
        /*00ba*/ 	.short	(.L_130 - .L_129)


	//   ....[0]....
.L_129:
        /*00bc*/ 	.word	0x000009c0


	//   ....[1]....
        /*00c0*/ 	.word	0x00000a20


	//   ....[2]....
        /*00c4*/ 	.word	0x00000a90


	//   ....[3]....
        /*00c8*/ 	.word	0x00000ae0


	//   ....[4]....
        /*00cc*/ 	.word	0x00000b10


	//   ....[5]....
        /*00d0*/ 	.word	0x00000cd0


	//   ....[6]....
        /*00d4*/ 	.word	0x00000d60


	//   ....[7]....
        /*00d8*/ 	.word	0x00000da0


	//   ....[8]....
        /*00dc*/ 	.word	0x00000df0


	//   ....[9]....
        /*00e0*/ 	.word	0x00000e30


	//   ....[10]....
        /*00e4*/ 	.word	0x000020e0


	//   ....[11]....
        /*00e8*/ 	.word	0x00002170


	//   ....[12]....
        /*00ec*/ 	.word	0x000021c0


	//   ....[13]....
        /*00f0*/ 	.word	0x00002200


	//   ....[14]....
        /*00f4*/ 	.word	0x00002230


	//----- nvinfo : EIATTR_VRC_CTA_INIT_COUNT
	.align		4
.L_130:
        /*00f8*/ 	.byte	0x02, 0x4a
	.zero		1
	.zero		1


	//----- nvinfo : EIATTR_EXIT_INSTR_OFFSETS
	.align		4
        /*00fc*/ 	.byte	0x04, 0x1c
        /*00fe*/ 	.short	(.L_132 - .L_131)


	//   ....[0]....
.L_131:
        /*0100*/ 	.word	0x00002380


	//   ....[1]....
        /*0104*/ 	.word	0x000023e0


	//----- nvinfo : EIATTR_MAX_THREADS
	.align		4
.L_132:
        /*0108*/ 	.byte	0x04, 0x05
        /*010a*/ 	.short	(.L_134 - .L_133)
.L_133:
        /*010c*/ 	.word	0x00000100
        /*0110*/ 	.word	0x00000001
        /*0114*/ 	.word	0x00000001


	//----- nvinfo : EIATTR_CRS_STACK_SIZE
	.align		4
.L_134:
        /*0118*/ 	.byte	0x04, 0x1e
        /*011a*/ 	.short	(.L_136 - .L_135)
.L_135:
        /*011c*/ 	.word	0x00000000


	//----- nvinfo : EIATTR_CBANK_PARAM_SIZE
	.align		4
.L_136:
        /*0120*/ 	.byte	0x03, 0x19
        /*0122*/ 	.short	0x0062


	//----- nvinfo : EIATTR_PARAM_CBANK
	.align		4
        /*0124*/ 	.byte	0x04, 0x0a
        /*0126*/ 	.short	(.L_138 - .L_137)
	.align		4
.L_137:
        /*0128*/ 	.word	index@(.nv.constant0._ZN3cub18CUB_300001_SM_10006detail6reduce18DeviceReduceKernelINS2_10policy_hubIfyN4cuda3std3__44plusIfEEE10Policy1000EN6thrust24THRUST_300001_SM_1000_NS6detail15normal_iteratorINSD_10device_ptrIfEEEEyS9_f6squareIfEEEvT0_PT3_T1_NS0_13GridEvenShareISO_EET2_T4_)
        /*012c*/ 	.short	0x0380
        /*012e*/ 	.short	0x0062


	//----- nvinfo : EIATTR_SW_WAR
	.align		4
.L_138:
        /*0130*/ 	.byte	0x04, 0x36
        /*0132*/ 	.short	(.L_140 - .L_139)
.L_139:
        /*0134*/ 	.word	0x00000008
.L_140:


//--------------------- .nv.info._ZN3cub18CUB_300001_SM_10006detail6reduce28DeviceReduceSingleTileKernelINS2_10policy_hubIfyN4cuda3std3__44plusIfEEE10Policy1000EN6thrust24THRUST_300001_SM_1000_NS6detail15normal_iteratorINSD_10device_ptrIfEEEEPfyS9_ff6squareIfEEEvT0_T1_T2_T3_T4_T6_ --------------------------
	.section	.nv.info._ZN3cub18CUB_300001_SM_10006detail6reduce28DeviceReduceSingleTileKernelINS2_10policy_hubIfyN4cuda3std3__44plusIfEEE10Policy1000EN6thrust24THRUST_300001_SM_1000_NS6detail15normal_iteratorINSD_10device_ptrIfEEEEPfyS9_ff6squareIfEEEvT0_T1_T2_T3_T4_T6_,"",@"SHT_CUDA_INFO"
	.sectionflags	@""
	.align	4


	//----- nvinfo : EIATTR_CUDA_API_VERSION
	.align		4
        /*0000*/ 	.byte	0x04, 0x37
        /*0002*/ 	.short	(.L_142 - .L_141)
.L_141:
        /*0004*/ 	.word	0x00000082


	//----- nvinfo : EIATTR_KPARAM_INFO
	.align		4
.L_142:
        /*0008*/ 	.byte	0x04, 0x17
        /*000a*/ 	.short	(.L_144 - .L_143)
.L_143:
        /*000c*/ 	.word	0x00000000
        /*0010*/ 	.short	0x0005
        /*0012*/ 	.short	0x0020
        /*0014*/ 	.byte	0x00, 0xf0, 0x05, 0x00


	//----- nvinfo : EIATTR_KPARAM_INFO
	.align		4
.L_144:
        /*0018*/ 	.byte	0x04, 0x17
        /*001a*/ 	.short	(.L_146 - .L_145)
.L_145:
        /*001c*/ 	.word	0x00000000
        /*0020*/ 	.short	0x0004
        /*0022*/ 	.short	0x001c
        /*0024*/ 	.byte	0x00, 0xf0, 0x11, 0x00


	//----- nvinfo : EIATTR_KPARAM_INFO
	.align		4
.L_146:
        /*0028*/ 	.byte	0x04, 0x17
        /*002a*/ 	.short	(.L_148 - .L_147)
.L_147:
        /*002c*/ 	.word	0x00000000
        /*0030*/ 	.short	0x0003
        /*0032*/ 	.short	0x0018
        /*0034*/ 	.byte	0x00, 0xf0, 0x05, 0x00


	//----- nvinfo : EIATTR_KPARAM_INFO
	.align		4
.L_148:
        /*0038*/ 	.byte	0x04, 0x17
        /*003a*/ 	.short	(.L_150 - .L_149)
.L_149:
        /*003c*/ 	.word	0x00000000
        /*0040*/ 	.short	0x0002
        /*0042*/ 	.short	0x0010
        /*0044*/ 	.byte	0x00, 0xf0, 0x21, 0x00


	//----- nvinfo : EIATTR_KPARAM_INFO
	.align		4
.L_150:
        /*0048*/ 	.byte	0x04, 0x17
        /*004a*/ 	.short	(.L_152 - .L_151)
.L_151:
        /*004c*/ 	.word	0x00000000
        /*0050*/ 	.short	0x0001
        /*0052*/ 	.short	0x0008
        /*0054*/ 	.byte	0x00, 0xf5, 0x21, 0x00


	//----- nvinfo : EIATTR_KPARAM_INFO
	.align		4
.L_152:
        /*0058*/ 	.byte	0x04, 0x17
        /*005a*/ 	.short	(.L_154 - .L_153)
.L_153:
        /*005c*/ 	.word	0x00000000
        /*0060*/ 	.short	0x0000
        /*0062*/ 	.short	0x0000
        /*0064*/ 	.byte	0x00, 0xf0, 0x21, 0x00


	//----- nvinfo : EIATTR_SPARSE_MMA_MASK
	.align		4
.L_154:
        /*0068*/ 	.byte	0x03, 0x50
        /*006a*/ 	.short	0x0000


	//----- nvinfo : EIATTR_MAXREG_COUNT
	.align		4
        /*006c*/ 	.byte	0x03, 0x1b
        /*006e*/ 	.short	0x00ff


	//----- nvinfo : EIATTR_NUM_BARRIERS
	.align		4
        /*0070*/ 	.byte	0x02, 0x4c
        /*0072*/ 	.byte	0x01
	.zero		1


	//----- nvinfo : EIATTR_MERCURY_ISA_VERSION
	.align		4
        /*0074*/ 	.byte	0x03, 0x5f
        /*0076*/ 	.short	0x0101


	//----- nvinfo : EIATTR_COOP_GROUP_MASK_REGIDS
	.align		4
        /*0078*/ 	.byte	0x04, 0x29
        /*007a*/ 	.short	(.L_156 - .L_155)


	//   ....[0]....
.L_155:
        /*007c*/ 	.word	0xffffffff


	//   ....[1]....
        /*0080*/ 	.word	0xffffffff


	//   ....[2]....
        /*0084*/ 	.word	0xffffffff


	//   ....[3]....
        /*0088*/ 	.word	0xffffffff


	//   ....[4]....
        /*008c*/ 	.word	0xffffffff


	//   ....[5]....
        /*0090*/ 	.word	0xffffffff


	//   ....[6]....
        /*0094*/ 	.word	0xffffffff


	//   ....[7]....
        /*0098*/ 	.word	0xffffffff


	//   ....[8]....
        /*009c*/ 	.word	0xffffffff


	//   ....[9]....
        /*00a0*/ 	.word	0xffffffff


	//   ....[10]....
        /*00a4*/ 	.word	0xffffffff


	//   ....[11]....
        /*00a8*/ 	.word	0xffffffff


	//   ....[12]....
        /*00ac*/ 	.word	0xffffffff


	//   ....[13]....
        /*00b0*/ 	.word	0xffffffff


	//   ....[14]....
        /*00b4*/ 	.word	0xffffffff


	//----- nvinfo : EIATTR_COOP_GROUP_INSTR_OFFSETS
	.align		4
.L_156:
        /*00b8*/ 	.byte	0x04, 0x28
        /*00ba*/ 	.short	(.L_158 - .L_157)


	//   ....[0]....
.L_157:
        /*00bc*/ 	.word	0x00000940


	//   ....[1]....
        /*00c0*/ 	.word	0x000009a0


	//   ....[2]....
        /*00c4*/ 	.word	0x00000a10


	//   ....[3]....
        /*00c8*/ 	.word	0x00000a60


	//   ....[4]....
        /*00cc*/ 	.word	0x00000a90


	//   ....[5]....
        /*00d0*/ 	.word	0x00000c50


	//   ....[6]....
        /*00d4*/ 	.word	0x00000ce0


	//   ....[7]....
        /*00d8*/ 	.word	0x00000d30


	//   ....[8]....
        /*00dc*/ 	.word	0x00000d70


	//   ....[9]....
        /*00e0*/ 	.word	0x00000db0


	//   ....[10]....
        /*00e4*/ 	.word	0x00001ed0


	//   ....[11]....
        /*00e8*/ 	.word	0x00001f50


	//   ....[12]....
        /*00ec*/ 	.word	0x00001fa0


	//   ....[13]....
        /*00f0*/ 	.word	0x00001fe0


	//   ....[14]....
        /*00f4*/ 	.word	0x00002010


	//----- nvinfo : EIATTR_VRC_CTA_INIT_COUNT
	.align		4
.L_158:
        /*00f8*/ 	.byte	0x02, 0x4a
	.zero		1
	.zero		1


	//----- nvinfo : EIATTR_EXIT_INSTR_OFFSETS
	.align		4
        /*00fc*/ 	.byte	0x04, 0x1c
        /*00fe*/ 	.short	(.L_160 - .L_159)


	//   ....[0]....
.L_159:
        /*0100*/ 	.word	0x000000a0


	//   ....[1]....
        /*0104*/ 	.word	0x000000e0


	//   ....[2]....
        /*0108*/ 	.word	0x00002150


	//   ....[3]....
        /*010c*/ 	.word	0x000021a0


	//----- nvinfo : EIATTR_MAX_THREADS
	.align		4
.L_160:
        /*0110*/ 	.byte	0x04, 0x05
        /*0112*/ 	.short	(.L_162 - .L_161)
.L_161:
        /*0114*/ 	.word	0x00000100
        /*0118*/ 	.word	0x00000001
        /*011c*/ 	.word	0x00000001


	//----- nvinfo : EIATTR_CRS_STACK_SIZE
	.align		4
.L_162:
        /*0120*/ 	.byte	0x04, 0x1e
        /*0122*/ 	.short	(.L_164 - .L_163)
.L_163:
        /*0124*/ 	.word	0x00000000


	//----- nvinfo : EIATTR_CBANK_PARAM_SIZE
	.align		4
.L_164:
        /*0128*/ 	.byte	0x03, 0x19
        /*012a*/ 	.short	0x0021


	//----- nvinfo : EIATTR_PARAM_CBANK
	.align		4
        /*012c*/ 	.byte	0x04, 0x0a
        /*012e*/ 	.short	(.L_166 - .L_165)
	.align		4
.L_165:
        /*0130*/ 	.word	index@(.nv.constant0._ZN3cub18CUB_300001_SM_10006detail6reduce28DeviceReduceSingleTileKernelINS2_10policy_hubIfyN4cuda3std3__44plusIfEEE10Policy1000EN6thrust24THRUST_300001_SM_1000_NS6detail15normal_iteratorINSD_10device_ptrIfEEEEPfyS9_ff6squareIfEEEvT0_T1_T2_T3_T4_T6_)
        /*0134*/ 	.short	0x0380
        /*0136*/ 	.short	0x0021


	//----- nvinfo : EIATTR_SW_WAR
	.align		4
.L_166:
        /*0138*/ 	.byte	0x04, 0x36
        /*013a*/ 	.short	(.L_168 - .L_167)
.L_167:
        /*013c*/ 	.word	0x00000008
.L_168:


//--------------------- .nv.info._ZN3cub18CUB_300001_SM_10006detail6reduce28DeviceReduceSingleTileKernelINS2_10policy_hubIfjN4cuda3std3__44plusIfEEE10Policy1000EPfSC_iS9_ffNS7_10__identityEEEvT0_T1_T2_T3_T4_T6_ --------------------------
	.section	.nv.info._ZN3cub18CUB_300001_SM_10006detail6reduce28DeviceReduceSingleTileKernelINS2_10policy_hubIfjN4cuda3std3__44plusIfEEE10Policy1000EPfSC_iS9_ffNS7_10__identityEEEvT0_T1_T2_T3_T4_T6_,"",@"SHT_CUDA_INFO"
	.sectionflags	@""
	.align	4


	//----- nvinfo : EIATTR_CUDA_API_VERSION
	.align		4
        /*0000*/ 	.byte	0x04, 0x37
        /*0002*/ 	.short	(.L_170 - .L_169)
.L_169:
        /*0004*/ 	.word	0x00000082


	//----- nvinfo : EIATTR_KPARAM_INFO
	.align		4
.L_170:
        /*0008*/ 	.byte	0x04, 0x17
        /*000a*/ 	.short	(.L_172 - .L_171)
.L_171:
        /*000c*/ 	.word	0x00000000
        /*0010*/ 	.short	0x0005
        /*0012*/ 	.short	0x001c
        /*0014*/ 	.byte	0x00, 0xf0, 0x05, 0x00


	//----- nvinfo : EIATTR_KPARAM_INFO
	.align		4
.L_172:
        /*0018*/ 	.byte	0x04, 0x17
        /*001a*/ 	.short	(.L_174 - .L_173)
.L_173:
        /*001c*/ 	.word	0x00000000
        /*0020*/ 	.short	0x0004
        /*0022*/ 	.short	0x0018
        /*0024*/ 	.byte	0x00, 0xf0, 0x11, 0x00


	//----- nvinfo : EIATTR_KPARAM_INFO
	.align		4
.L_174:
        /*0028*/ 	.byte	0x04, 0x17
        /*002a*/ 	.short	(.L_176 - .L_175)
.L_175:
        /*002c*/ 	.word	0x00000000
        /*0030*/ 	.short	0x0003
        /*0032*/ 	.short	0x0014
        /*0034*/ 	.byte	0x00, 0xf0, 0x05, 0x00


	//----- nvinfo : EIATTR_KPARAM_INFO
	.align		4
.L_176:
        /*0038*/ 	.byte	0x04, 0x17
        /*003a*/ 	.short	(.L_178 - .L_177)
.L_177:
        /*003c*/ 	.word	0x00000000
        /*0040*/ 	.short	0x0002
        /*0042*/ 	.short	0x0010
        /*0044*/ 	.byte	0x00, 0xf0, 0x11, 0x00


	//----- nvinfo : EIATTR_KPARAM_INFO
	.align		4
.L_178:
        /*0048*/ 	.byte	0x04, 0x17
        /*004a*/ 	.short	(.L_180 - .L_179)
.L_179:
        /*004c*/ 	.word	0x00000000
        /*0050*/ 	.short	0x0001
        /*0052*/ 	.short	0x0008
        /*0054*/ 	.byte	0x00, 0xf5, 0x21, 0x00


	//----- nvinfo : EIATTR_KPARAM_INFO
	.align		4
.L_180:
        /*0058*/ 	.byte	0x04, 0x17
        /*005a*/ 	.short	(.L_182 - .L_181)
.L_181:
        /*005c*/ 	.word	0x00000000
        /*0060*/ 	.short	0x0000
        /*0062*/ 	.short	0x0000
        /*0064*/ 	.byte	0x00, 0xf5, 0x21, 0x00


	//----- nvinfo : EIATTR_SPARSE_MMA_MASK
	.align		4
.L_182:
        /*0068*/ 	.byte	0x03, 0x50
        /*006a*/ 	.short	0x0000


	//----- nvinfo : EIATTR_MAXREG_COUNT
	.align		4
        /*006c*/ 	.byte	0x03, 0x1b
        /*006e*/ 	.short	0x0080


	//----- nvinfo : EIATTR_NUM_BARRIERS
	.align		4
        /*0070*/ 	.byte	0x02, 0x4c
        /*0072*/ 	.byte	0x01
	.zero		1


	//----- nvinfo : EIATTR_MERCURY_ISA_VERSION
	.align		4
        /*0074*/ 	.byte	0x03, 0x5f
        /*0076*/ 	.short	0x0101


	//----- nvinfo : EIATTR_UNUSED_LOAD_BYTE_OFFSET
	.align		4
        /*0078*/ 	.byte	0x04, 0x44
        /*007a*/ 	.short	(.L_184 - .L_183)


	//   ....[0]....
.L_183:
        /*007c*/ 	.word	0x00000b70
        /*0080*/ 	.word	0x0000fff0


	//   ....[1]....
        /*0084*/ 	.word	0x00000f80
        /*0088*/ 	.word	0x0000fff0


	//   ....[2]....
        /*008c*/ 	.word	0x00002010
        /*0090*/ 	.word	0x0000fff0


	//   ....[3]....
        /*0094*/ 	.word	0x00002bb0
        /*0098*/ 	.word	0x0000fff0


	//   ....[4]....
        /*009c*/ 	.word	0x00002fc0
        /*00a0*/ 	.word	0x0000fff0


	//   ....[5]....
        /*00a4*/ 	.word	0x00004140
        /*00a8*/ 	.word	0x0000fff0


	//----- nvinfo : EIATTR_COOP_GROUP_MASK_REGIDS
	.align		4
.L_184:
        /*00ac*/ 	.byte	0x04, 0x29
        /*00ae*/ 	.short	(.L_186 - .L_185)


	//   ....[0]....
.L_185:
        /*00b0*/ 	.word	0xffffffff


	//   ....[1]....
        /*00b4*/ 	.word	0xffffffff


	//   ....[2]....
        /*00b8*/ 	.word	0xffffffff


	//   ....[3]....
        /*00bc*/ 	.word	0xffffffff


	//   ....[4]....
        /*00c0*/ 	.word	0xffffffff


	//   ....[5]....
        /*00c4*/ 	.word	0xffffffff


	//   ....[6]....
        /*00c8*/ 	.word	0xffffffff


	//   ....[7]....
        /*00cc*/ 	.word	0xffffffff


	//   ....[8]....
        /*00d0*/ 	.word	0xffffffff


	//   ....[9]....
        /*00d4*/ 	.word	0xffffffff


	//   ....[10]....
        /*00d8*/ 	.word	0xffffffff


	//   ....[11]....
        /*00dc*/ 	.word	0xffffffff


	//   ....[12]....
        /*00e0*/ 	.word	0xffffffff


	//   ....[13]....
        /*00e4*/ 	.word	0xffffffff


	//   ....[14]....
        /*00e8*/ 	.word	0xffffffff


	//   ....[15]....
        /*00ec*/ 	.word	0xffffffff


	//   ....[16]....
        /*00f0*/ 	.word	0xffffffff


	//   ....[17]....
        /*00f4*/ 	.word	0xffffffff


	//   ....[18]....
        /*00f8*/ 	.word	0xffffffff


	//   ....[19]....
        /*00fc*/ 	.word	0xffffffff


	//   ....[20]....
        /*0100*/ 	.word	0xffffffff


	//   ....[21]....
        /*0104*/ 	.word	0xffffffff


	//   ....[22]....
        /*0108*/ 	.word	0xffffffff


	//   ....[23]....
        /*010c*/ 	.word	0xffffffff


	//   ....[24]....
        /*0110*/ 	.word	0xffffffff


	//   ....[25]....
        /*0114*/ 	.word	0xffffffff


	//   ....[26]....
        /*0118*/ 	.word	0xffffffff


	//   ....[27]....
        /*011c*/ 	.word	0xffffffff


	//   ....[28]....
        /*0120*/ 	.word	0xffffffff


	//   ....[29]....
        /*0124*/ 	.word	0xffffffff


	//----- nvinfo : EIATTR_COOP_GROUP_INSTR_OFFSETS
	.align		4
.L_186:
        /*0128*/ 	.byte	0x04, 0x28
        /*012a*/ 	.short	(.L_188 - .L_187)


	//   ....[0]....
.L_187:
        /*012c*/ 	.word	0x00000980


	//   ....[1]....
        /*0130*/ 	.word	0x000009e0


	//   ....[2]....
        /*0134*/ 	.word	0x00000a50


	//   ....[3]....
        /*0138*/ 	.word	0x00000aa0


	//   ....[4]....
        /*013c*/ 	.word	0x00000ad0


	//   ....[5]....
        /*0140*/ 	.word	0x00000d20


	//   ....[6]....
        /*0144*/ 	.word	0x00000db0


	//   ....[7]....
        /*0148*/ 	.word	0x00000df0


	//   ....[8]....
        /*014c*/ 	.word	0x00000e40


	//   ....[9]....
        /*0150*/ 	.word	0x00000e80


	//   ....[10]....
        /*0154*/ 	.word	0x00001e30


	//   ....[11]....
        /*0158*/ 	.word	0x00001eb0


	//   ....[12]....
        /*015c*/ 	.word	0x00001f00


	//   ....[13]....
        /*0160*/ 	.word	0x00001f40


	//   ....[14]....
        /*0164*/ 	.word	0x00001f70


	//   ....[15]....
        /*0168*/ 	.word	0x000029c0


	//   ....[16]....
        /*016c*/ 	.word	0x00002a20


	//   ....[17]....
        /*0170*/ 	.word	0x00002a90


	//   ....[18]....
        /*0174*/ 	.word	0x00002ae0


	//   ....[19]....
        /*0178*/ 	.word	0x00002b10


	//   ....[20]....
        /*017c*/ 	.word	0x00002d60


	//   ....[21]....
        /*0180*/ 	.word	0x00002de0


	//   ....[22]....
        /*0184*/ 	.word	0x00002e20


	//   ....[23]....
        /*0188*/ 	.word	0x00002e60


	//   ....[24]....
        /*018c*/ 	.word	0x00002ec0


	//   ....[25]....
        /*0190*/ 	.word	0x00003f60


	//   ....[26]....
        /*0194*/ 	.word	0x00003fe0


	//   ....[27]....
        /*0198*/ 	.word	0x00004030


	//   ....[28]....
        /*019c*/ 	.word	0x00004070


	//   ....[29]....
        /*01a0*/ 	.word	0x000040a0


	//----- nvinfo : EIATTR_VRC_CTA_INIT_COUNT
	.align		4
.L_188:
        /*01a4*/ 	.byte	0x02, 0x4a
	.zero		1
	.zero		1


	//----- nvinfo : EIATTR_EXIT_INSTR_OFFSETS
	.align		4
        /*01a8*/ 	.byte	0x04, 0x1c
        /*01aa*/ 	.short	(.L_190 - .L_189)


	//   ....[0]....
.L_189:
        /*01ac*/ 	.word	0x00000080


	//   ....[1]....
        /*01b0*/ 	.word	0x000000c0


	//   ....[2]....
        /*01b4*/ 	.word	0x00004280


	//   ....[3]....
        /*01b8*/ 	.word	0x000042d0


	//----- nvinfo : EIATTR_MAX_THREADS
	.align		4
.L_190:
        /*01bc*/ 	.byte	0x04, 0x05
        /*01be*/ 	.short	(.L_192 - .L_191)
.L_191:
        /*01c0*/ 	.word	0x00000200
        /*01c4*/ 	.word	0x00000001
        /*01c8*/ 	.word	0x00000001


	//----- nvinfo : EIATTR_CRS_STACK_SIZE
	.align		4
.L_192:
        /*01cc*/ 	.byte	0x04, 0x1e
        /*01ce*/ 	.short	(.L_194 - .L_193)
.L_193:
        /*01d0*/ 	.word	0x00000000


	//----- nvinfo : EIATTR_CBANK_PARAM_SIZE
	.align		4
.L_194:
        /*01d4*/ 	.byte	0x03, 0x19
        /*01d6*/ 	.short	0x001d


	//----- nvinfo : EIATTR_PARAM_CBANK
	.align		4
        /*01d8*/ 	.byte	0x04, 0x0a
        /*01da*/ 	.short	(.L_196 - .L_195)
	.align		4
.L_195:
        /*01dc*/ 	.word	index@(.nv.constant0._ZN3cub18CUB_300001_SM_10006detail6reduce28DeviceReduceSingleTileKernelINS2_10policy_hubIfjN4cuda3std3__44plusIfEEE10Policy1000EPfSC_iS9_ffNS7_10__identityEEEvT0_T1_T2_T3_T4_T6_)
        /*01e0*/ 	.short	0x0380
        /*01e2*/ 	.short	0x001d


	//----- nvinfo : EIATTR_SW_WAR
	.align		4
.L_196:
        /*01e4*/ 	.byte	0x04, 0x36
        /*01e6*/ 	.short	(.L_198 - .L_197)
.L_197:
        /*01e8*/ 	.word	0x00000008
.L_198:


//--------------------- .nv.info._ZN3cub18CUB_300001_SM_10006detail6reduce18DeviceReduceKernelINS2_10policy_hubIfjN4cuda3std3__44plusIfEEE10Policy1000EN6thrust24THRUST_300001_SM_1000_NS6detail15normal_iteratorINSD_10device_ptrIfEEEEjS9_f6squareIfEEEvT0_PT3_T1_NS0_13GridEvenShareISO_EET2_T4_ --------------------------
	.section	.nv.info._ZN3cub18CUB_300001_SM_10006detail6reduce18DeviceReduceKernelINS2_10policy_hubIfjN4cuda3std3__44plusIfEEE10Policy1000EN6thrust24THRUST_300001_SM_1000_NS6detail15normal_iteratorINSD_10device_ptrIfEEEEjS9_f6squareIfEEEvT0_PT3_T1_NS0_13GridEvenShareISO_EET2_T4_,"",@"SHT_CUDA_INFO"
	.sectionflags	@""
	.align	4


	//----- nvinfo : EIATTR_CUDA_API_VERSION
	.align		4
        /*0000*/ 	.byte	0x04, 0x37
        /*0002*/ 	.short	(.L_200 - .L_199)
.L_199:
        /*0004*/ 	.word	0x00000082


	//----- nvinfo : EIATTR_KPARAM_INFO
	.align		4
.L_200:
        /*0008*/ 	.byte	0x04, 0x17
        /*000a*/ 	.short	(.L_202 - .L_201)
.L_201:
        /*000c*/ 	.word	0x00000000
        /*0010*/ 	.short	0x0005
        /*0012*/ 	.short	0x003d
        /*0014*/ 	.byte	0x00, 0xf0, 0x05, 0x00


	//----- nvinfo : EIATTR_KPARAM_INFO
	.align		4
.L_202:
        /*0018*/ 	.byte	0x04, 0x17
        /*001a*/ 	.short	(.L_204 - .L_203)
.L_203:
        /*001c*/ 	.word	0x00000000
        /*0020*/ 	.short	0x0004
        /*0022*/ 	.short	0x003c
        /*0024*/ 	.byte	0x00, 0xf0, 0x05, 0x00


	//----- nvinfo : EIATTR_KPARAM_INFO
	.align		4
.L_204:
        /*0028*/ 	.byte	0x04, 0x17
        /*002a*/ 	.short	(.L_206 - .L_205)
.L_205:
        /*002c*/ 	.word	0x00000000
        /*0030*/ 	.short	0x0003
        /*0032*/ 	.short	0x0014
        /*0034*/ 	.byte	0x00, 0xf0, 0xa1, 0x00


	//----- nvinfo : EIATTR_KPARAM_INFO
	.align		4
.L_206:
        /*0038*/ 	.byte	0x04, 0x17
        /*003a*/ 	.short	(.L_208 - .L_207)
.L_207:
        /*003c*/ 	.word	0x00000000
        /*0040*/ 	.short	0x0002
        /*0042*/ 	.short	0x0010
        /*0044*/ 	.byte	0x00, 0xf0, 0x11, 0x00


	//----- nvinfo : EIATTR_KPARAM_INFO
	.align		4
.L_208:
        /*0048*/ 	.byte	0x04, 0x17
        /*004a*/ 	.short	(.L_210 - .L_209)
.L_209:
        /*004c*/ 	.word	0x00000000
        /*0050*/ 	.short	0x0001
        /*0052*/ 	.short	0x0008
        /*0054*/ 	.byte	0x00, 0xf5, 0x21, 0x00


	//----- nvinfo : EIATTR_KPARAM_INFO
	.align		4
.L_210:
        /*0058*/ 	.byte	0x04, 0x17
        /*005a*/ 	.short	(.L_212 - .L_211)
.L_211:
        /*005c*/ 	.word	0x00000000
        /*0060*/ 	.short	0x0000
        /*0062*/ 	.short	0x0000
        /*0064*/ 	.byte	0x00, 0xf0, 0x21, 0x00


	//----- nvinfo : EIATTR_SPARSE_MMA_MASK
	.align		4
.L_212:
        /*0068*/ 	.byte	0x03, 0x50
        /*006a*/ 	.short	0x0000


	//----- nvinfo : EIATTR_MAXREG_COUNT
	.align		4
        /*006c*/ 	.byte	0x03, 0x1b
        /*006e*/ 	.short	0x0080


	//----- nvinfo : EIATTR_NUM_BARRIERS
	.align		4
        /*0070*/ 	.byte	0x02, 0x4c
        /*0072*/ 	.byte	0x01
	.zero		1


	//----- nvinfo : EIATTR_MERCURY_ISA_VERSION
	.align		4
        /*0074*/ 	.byte	0x03, 0x5f
        /*0076*/ 	.short	0x0101


	//----- nvinfo : EIATTR_UNUSED_LOAD_BYTE_OFFSET
	.align		4
        /*0078*/ 	.byte	0x04, 0x44
        /*007a*/ 	.short	(.L_214 - .L_213)


	//   ....[0]....
.L_213:
        /*007c*/ 	.word	0x00000df0
        /*0080*/ 	.word	0x0000fff0


	//   ....[1]....
        /*0084*/ 	.word	0x00001200
        /*0088*/ 	.word	0x0000fff0


	//   ....[2]....
        /*008c*/ 	.word	0x000027c0
        /*0090*/ 	.word	0x0000fff0


	//----- nvinfo : EIATTR_COOP_GROUP_MASK_REGIDS
	.align		4
.L_214:
        /*0094*/ 	.byte	0x04, 0x29
        /*0096*/ 	.short	(.L_216 - .L_215)


	//   ....[0]....
.L_215:
        /*0098*/ 	.word	0xffffffff


	//   ....[1]....
        /*009c*/ 	.word	0xffffffff


	//   ....[2]....
        /*00a0*/ 	.word	0xffffffff


	//   ....[3]....
        /*00a4*/ 	.word	0xffffffff


	//   ....[4]....
        /*00a8*/ 	.word	0xffffffff


	//   ....[5]....
        /*00ac*/ 	.word	0xffffffff


	//   ....[6]....
        /*00b0*/ 	.word	0xffffffff


	//   ....[7]....
        /*00b4*/ 	.word	0xffffffff


	//   ....[8]....
        /*00b8*/ 	.word	0xffffffff


	//   ....[9]....
        /*00bc*/ 	.word	0xffffffff


	//   ....[10]....
        /*00c0*/ 	.word	0xffffffff


	//   ....[11]....
        /*00c4*/ 	.word	0xffffffff


	//   ....[12]....
        /*00c8*/ 	.word	0xffffffff


	//   ....[13]....
        /*00cc*/ 	.word	0xffffffff


	//   ....[14]....
        /*00d0*/ 	.word	0xffffffff


	//----- nvinfo : EIATTR_COOP_GROUP_INSTR_OFFSETS
	.align		4
.L_216:
        /*00d4*/ 	.byte	0x04, 0x28
        /*00d6*/ 	.short	(.L_218 - .L_217)


	//   ....[0]....
.L_217:
        /*00d8*/ 	.word	0x00000c00


	//   ....[1]....
        /*00dc*/ 	.word	0x00000c60


	//   ....[2]....
        /*00e0*/ 	.word	0x00000cd0


	//   ....[3]....
        /*00e4*/ 	.word	0x00000d20


	//   ....[4]....
        /*00e8*/ 	.word	0x00000d50


	//   ....[5]....
        /*00ec*/ 	.word	0x00000fa0


	//   ....[6]....
        /*00f0*/ 	.word	0x00001030


	//   ....[7]....
        /*00f4*/ 	.word	0x00001080


	//   ....[8]....
        /*00f8*/ 	.word	0x000010c0


	//   ....[9]....
        /*00fc*/ 	.word	0x00001100


	//   ....[10]....
        /*0100*/ 	.word	0x000025d0


	//   ....[11]....
        /*0104*/ 	.word	0x00002660


	//   ....[12]....
        /*0108*/ 	.word	0x000026b0


	//   ....[13]....
        /*010c*/ 	.word	0x000026f0


	//   ....[14]....
        /*0110*/ 	.word	0x00002720


	//----- nvinfo : EIATTR_VRC_CTA_INIT_COUNT
	.align		4
.L_218:
        /*0114*/ 	.byte	0x02, 0x4a
	.zero		1
	.zero		1


	//----- nvinfo : EIATTR_EXIT_INSTR_OFFSETS
	.align		4
        /*0118*/ 	.byte	0x04, 0x1c
        /*011a*/ 	.short	(.L_220 - .L_219)


	//   ....[0]....
.L_219:
        /*011c*/ 	.word	0x00002900


	//   ....[1]....
        /*0120*/ 	.word	0x00002940


	//----- nvinfo : EIATTR_MAX_THREADS
	.align		4
.L_220:
        /*0124*/ 	.byte	0x04, 0x05
        /*0126*/ 	.short	(.L_222 - .L_221)
.L_221:
        /*0128*/ 	.word	0x00000200
        /*012c*/ 	.word	0x00000001
        /*0130*/ 	.word	0x00000001


	//----- nvinfo : EIATTR_CRS_STACK_SIZE
	.align		4
.L_222:
        /*0134*/ 	.byte	0x04, 0x1e
        /*0136*/ 	.short	(.L_224 - .L_223)
.L_223:
        /*0138*/ 	.word	0x00000000


	//----- nvinfo : EIATTR_CBANK_PARAM_SIZE
	.align		4
.L_224:
        /*013c*/ 	.byte	0x03, 0x19
        /*013e*/ 	.short	0x003e


	//----- nvinfo : EIATTR_PARAM_CBANK
	.align		4
        /*0140*/ 	.byte	0x04, 0x0a
        /*0142*/ 	.short	(.L_226 - .L_225)
	.align		4
.L_225:
        /*0144*/ 	.word	index@(.nv.constant0._ZN3cub18CUB_300001_SM_10006detail6reduce18DeviceReduceKernelINS2_10policy_hubIfjN4cuda3std3__44plusIfEEE10Policy1000EN6thrust24THRUST_300001_SM_1000_NS6detail15normal_iteratorINSD_10device_ptrIfEEEEjS9_f6squareIfEEEvT0_PT3_T1_NS0_13GridEvenShareISO_EET2_T4_)
        /*0148*/ 	.short	0x0380
        /*014a*/ 	.short	0x003e


	//----- nvinfo : EIATTR_SW_WAR
	.align		4
.L_226:
        /*014c*/ 	.byte	0x04, 0x36
        /*014e*/ 	.short	(.L_228 - .L_227)
.L_227:
        /*0150*/ 	.word	0x00000008
.L_228:


//--------------------- .nv.info._ZN3cub18CUB_300001_SM_10006detail6reduce28DeviceReduceSingleTileKernelINS2_10policy_hubIfjN4cuda3std3__44plusIfEEE10Policy1000EN6thrust24THRUST_300001_SM_1000_NS6detail15normal_iteratorINSD_10device_ptrIfEEEEPfjS9_ff6squareIfEEEvT0_T1_T2_T3_T4_T6_ --------------------------
	.section	.nv.info._ZN3cub18CUB_300001_SM_10006detail6reduce28DeviceReduceSingleTileKernelINS2_10policy_hubIfjN4cuda3std3__44plusIfEEE10Policy1000EN6thrust24THRUST_300001_SM_1000_NS6detail15normal_iteratorINSD_10device_ptrIfEEEEPfjS9_ff6squareIfEEEvT0_T1_T2_T3_T4_T6_,"",@"SHT_CUDA_INFO"
	.sectionflags	@""
	.align	4


	//----- nvinfo : EIATTR_CUDA_API_VERSION
	.align		4
        /*0000*/ 	.byte	0x04, 0x37
        /*0002*/ 	.short	(.L_230 - .L_229)
.L_229:
        /*0004*/ 	.word	0x00000082


	//----- nvinfo : EIATTR_KPARAM_INFO
	.align		4
.L_230:
        /*0008*/ 	.byte	0x04, 0x17
        /*000a*/ 	.short	(.L_232 - .L_231)
.L_231:
        /*000c*/ 	.word	0x00000000
        /*0010*/ 	.short	0x0005
        /*0012*/ 	.short	0x001c
        /*0014*/ 	.byte	0x00, 0xf0, 0x05, 0x00


	//----- nvinfo : EIATTR_KPARAM_INFO
	.align		4
.L_232:
        /*0018*/ 	.byte	0x04, 0x17
        /*001a*/ 	.short	(.L_234 - .L_233)
.L_233:
        /*001c*/ 	.word	0x00000000
        /*0020*/ 	.short	0x0004
        /*0022*/ 	.short	0x0018
        /*0024*/ 	.byte	0x00, 0xf0, 0x11, 0x00


	//----- nvinfo : EIATTR_KPARAM_INFO
	.align		4
.L_234:
        /*0028*/ 	.byte	0x04, 0x17
        /*002a*/ 	.short	(.L_236 - .L_235)
.L_235:
        /*002c*/ 	.word	0x00000000
        /*0030*/ 	.short	0x0003
        /*0032*/ 	.short	0x0014
        /*0034*/ 	.byte	0x00, 0xf0, 0x05, 0x00


	//----- nvinfo : EIATTR_KPARAM_INFO
	.align		4
.L_236:
        /*0038*/ 	.byte	0x04, 0x17
        /*003a*/ 	.short	(.L_238 - .L_237)
.L_237:
        /*003c*/ 	.word	0x00000000
        /*0040*/ 	.short	0x0002
        /*0042*/ 	.short	0x0010
        /*0044*/ 	.byte	0x00, 0xf0, 0x11, 0x00


	//----- nvinfo : EIATTR_KPARAM_INFO
	.align		4
.L_238:
        /*0048*/ 	.byte	0x04, 0x17
        /*004a*/ 	.short	(.L_240 - .L_239)
.L_239:
        /*004c*/ 	.word	0x00000000
        /*0050*/ 	.short	0x0001
        /*0052*/ 	.short	0x0008
        /*0054*/ 	.byte	0x00, 0xf5, 0x21, 0x00


	//----- nvinfo : EIATTR_KPARAM_INFO
	.align		4
.L_240:
        /*0058*/ 	.byte	0x04, 0x17
        /*005a*/ 	.short	(.L_242 - .L_241)
.L_241:
        /*005c*/ 	.word	0x00000000
        /*0060*/ 	.short	0x0000
        /*0062*/ 	.short	0x0000
        /*0064*/ 	.byte	0x00, 0xf0, 0x21, 0x00


	//----- nvinfo : EIATTR_SPARSE_MMA_MASK
	.align		4
.L_242:
        /*0068*/ 	.byte	0x03, 0x50
        /*006a*/ 	.short	0x0000


	//----- nvinfo : EIATTR_MAXREG_COUNT
	.align		4
        /*006c*/ 	.byte	0x03, 0x1b
        /*006e*/ 	.short	0x0080


	//----- nvinfo : EIATTR_NUM_BARRIERS
	.align		4
        /*0070*/ 	.byte	0x02, 0x4c
        /*0072*/ 	.byte	0x01
	.zero		1


	//----- nvinfo : EIATTR_MERCURY_ISA_VERSION
	.align		4
        /*0074*/ 	.byte	0x03, 0x5f
        /*0076*/ 	.short	0x0101


	//----- nvinfo : EIATTR_UNUSED_LOAD_BYTE_OFFSET
	.align		4
        /*0078*/ 	.byte	0x04, 0x44
        /*007a*/ 	.short	(.L_244 - .L_243)


	//   ....[0]....
.L_243:
        /*007c*/ 	.word	0x00000b10
        /*0080*/ 	.word	0x0000fff0


	//   ....[1]....
        /*0084*/ 	.word	0x00000f20
        /*0088*/ 	.word	0x0000fff0


	//   ....[2]....
        /*008c*/ 	.word	0x00002370
        /*0090*/ 	.word	0x0000fff0


	//----- nvinfo : EIATTR_COOP_GROUP_MASK_REGIDS
	.align		4
.L_244:
        /*0094*/ 	.byte	0x04, 0x29
        /*0096*/ 	.short	(.L_246 - .L_245)


	//   ....[0]....
.L_245:
        /*0098*/ 	.word	0xffffffff


	//   ....[1]....
        /*009c*/ 	.word	0xffffffff


	//   ....[2]....
        /*00a0*/ 	.word	0xffffffff


	//   ....[3]....
        /*00a4*/ 	.word	0xffffffff


	//   ....[4]....
        /*00a8*/ 	.word	0xffffffff


	//   ....[5]....
        /*00ac*/ 	.word	0xffffffff


	//   ....[6]....
        /*00b0*/ 	.word	0xffffffff


	//   ....[7]....
        /*00b4*/ 	.word	0xffffffff


	//   ....[8]....
        /*00b8*/ 	.word	0xffffffff


	//   ....[9]....
        /*00bc*/ 	.word	0xffffffff


	//   ....[10]....
        /*00c0*/ 	.word	0xffffffff


	//   ....[11]....
        /*00c4*/ 	.word	0xffffffff


	//   ....[12]....
        /*00c8*/ 	.word	0xffffffff


	//   ....[13]....
        /*00cc*/ 	.word	0xffffffff


	//   ....[14]....
        /*00d0*/ 	.word	0xffffffff


	//----- nvinfo : EIATTR_COOP_GROUP_INSTR_OFFSETS
	.align		4
.L_246:
        /*00d4*/ 	.byte	0x04, 0x28
        /*00d6*/ 	.short	(.L_248 - .L_247)


	//   ....[0]....
.L_247:
        /*00d8*/ 	.word	0x00000920


	//   ....[1]....
        /*00dc*/ 	.word	0x00000980


	//   ....[2]....
        /*00e0*/ 	.word	0x000009f0


	//   ....[3]....
        /*00e4*/ 	.word	0x00000a40


	//   ....[4]....
        /*00e8*/ 	.word	0x00000a70


	//   ....[5]....
        /*00ec*/ 	.word	0x00000cc0


	//   ....[6]....
        /*00f0*/ 	.word	0x00000d50


	//   ....[7]....
        /*00f4*/ 	.word	0x00000d90


	//   ....[8]....
        /*00f8*/ 	.word	0x00000de0


	//   ....[9]....
        /*00fc*/ 	.word	0x00000e20


	//   ....[10]....
        /*0100*/ 	.word	0x00002190


	//   ....[11]....
        /*0104*/ 	.word	0x00002210


	//   ....[12]....
        /*0108*/ 	.word	0x00002260


	//   ....[13]....
        /*010c*/ 	.word	0x000022a0


	//   ....[14]....
        /*0110*/ 	.word	0x000022d0


	//----- nvinfo : EIATTR_VRC_CTA_INIT_COUNT
	.align		4
.L_248:
        /*0114*/ 	.byte	0x02, 0x4a
	.zero		1
	.zero		1


	//----- nvinfo : EIATTR_EXIT_INSTR_OFFSETS
	.align		4
        /*0118*/ 	.byte	0x04, 0x1c
        /*011a*/ 	.short	(.L_250 - .L_249)


	//   ....[0]....
.L_249:
        /*011c*/ 	.word	0x00000080


	//   ....[1]....
        /*0120*/ 	.word	0x000000c0


	//   ....[2]....
        /*0124*/ 	.word	0x000024b0


	//   ....[3]....
        /*0128*/ 	.word	0x00002500


	//----- nvinfo : EIATTR_MAX_THREADS
	.align		4
.L_250:
        /*012c*/ 	.byte	0x04, 0x05
        /*012e*/ 	.short	(.L_252 - .L_251)
.L_251:
        /*0130*/ 	.word	0x00000200
        /*0134*/ 	.word	0x00000001
        /*0138*/ 	.word	0x00000001


	//----- nvinfo : EIATTR_CRS_STACK_SIZE
	.align		4
.L_252:
        /*013c*/ 	.byte	0x04, 0x1e
        /*013e*/ 	.short	(.L_254 - .L_253)
.L_253:
        /*0140*/ 	.word	0x00000000


	//----- nvinfo : EIATTR_CBANK_PARAM_SIZE
	.align		4
.L_254:
        /*0144*/ 	.byte	0x03, 0x19
        /*0146*/ 	.short	0x001d


	//----- nvinfo : EIATTR_PARAM_CBANK
	.align		4
        /*0148*/ 	.byte	0x04, 0x0a
        /*014a*/ 	.short	(.L_256 - .L_255)
	.align		4
.L_255:
        /*014c*/ 	.word	index@(.nv.constant0._ZN3cub18CUB_300001_SM_10006detail6reduce28DeviceReduceSingleTileKernelINS2_10policy_hubIfjN4cuda3std3__44plusIfEEE10Policy1000EN6thrust24THRUST_300001_SM_1000_NS6detail15normal_iteratorINSD_10device_ptrIfEEEEPfjS9_ff6squareIfEEEvT0_T1_T2_T3_T4_T6_)
        /*0150*/ 	.short	0x0380
        /*0152*/ 	.short	0x001d


	//----- nvinfo : EIATTR_SW_WAR
	.align		4
.L_256:
        /*0154*/ 	.byte	0x04, 0x36
        /*0156*/ 	.short	(.L_258 - .L_257)
.L_257:
        /*0158*/ 	.word	0x00000008
.L_258:


//--------------------- .nv.info._ZN3cub18CUB_300001_SM_10006detail11EmptyKernelIvEEvv --------------------------
	.section	.nv.info._ZN3cub18CUB_300001_SM_10006detail11EmptyKernelIvEEvv,"",@"SHT_CUDA_INFO"
	.sectionflags	@""
	.align	4


	//----- nvinfo : EIATTR_CUDA_API_VERSION
	.align		4
        /*0000*/ 	.byte	0x04, 0x37
        /*0002*/ 	.short	(.L_260 - .L_259)
.L_259:
        /*0004*/ 	.word	0x00000082


	//----- nvinfo : EIATTR_SPARSE_MMA_MASK
	.align		4
.L_260:
        /*0008*/ 	.byte	0x03, 0x50
        /*000a*/ 	.short	0x0000


	//----- nvinfo : EIATTR_MAXREG_COUNT
	.align		4
        /*000c*/ 	.byte	0x03, 0x1b
        /*000e*/ 	.short	0x00ff


	//----- nvinfo : EIATTR_MERCURY_ISA_VERSION
	.align		4
        /*0010*/ 	.byte	0x03, 0x5f
        /*0012*/ 	.short	0x0101


	//----- nvinfo : EIATTR_VRC_CTA_INIT_COUNT
	.align		4
        /*0014*/ 	.byte	0x02, 0x4a
	.zero		1
	.zero		1


	//----- nvinfo : EIATTR_EXIT_INSTR_OFFSETS
	.align		4
        /*0018*/ 	.byte	0x04, 0x1c
        /*001a*/ 	.short	(.L_262 - .L_261)


	//   ....[0]....
.L_261:
        /*001c*/ 	.word	0x00000010


	//----- nvinfo : EIATTR_SW_WAR
	.align		4
.L_262:
        /*0020*/ 	.byte	0x04, 0x36
        /*0022*/ 	.short	(.L_264 - .L_263)
.L_263:
        /*0024*/ 	.word	0x00000008
.L_264:


//--------------------- .nv.callgraph             --------------------------
	.section	.nv.callgraph,"",@"SHT_CUDA_CALLGRAPH"
	.align	4
	.sectionentsize	8
	.align		4
        /*0000*/ 	.word	0x00000000
	.align		4
        /*0004*/ 	.word	0xffffffff
	.align		4
        /*0008*/ 	.word	0x00000000
	.align		4
        /*000c*/ 	.word	0xfffffffe
	.align		4
        /*0010*/ 	.word	0x00000000
	.align		4
        /*0014*/ 	.word	0xfffffffd
	.align		4
        /*0018*/ 	.word	0x00000000
	.align		4
        /*001c*/ 	.word	0xfffffffc


//--------------------- .nv.constant4             --------------------------
	.section	.nv.constant4,"a",@progbits
	.align	8
	.align		8
.nv.constant4:
        /*0000*/ 	.dword	_ZN30_INTERNAL_6607fd7a_4_k_cu_main4cuda3std3__45__cpo5beginE
	.align		8
        /*0008*/ 	.dword	_ZN30_INTERNAL_6607fd7a_4_k_cu_main4cuda3std3__45__cpo3endE
	.align		8
        /*0010*/ 	.dword	_ZN30_INTERNAL_6607fd7a_4_k_cu_main4cuda3std3__45__cpo6cbeginE
	.align		8
        /*0018*/ 	.dword	_ZN30_INTERNAL_6607fd7a_4_k_cu_main4cuda3std3__45__cpo4cendE
	.align		8
        /*0020*/ 	.dword	_ZN30_INTERNAL_6607fd7a_4_k_cu_main4cuda3std3__45__cpo6rbeginE
	.align		8
        /*0028*/ 	.dword	_ZN30_INTERNAL_6607fd7a_4_k_cu_main4cuda3std3__45__cpo4rendE
	.align		8
        /*0030*/ 	.dword	_ZN30_INTERNAL_6607fd7a_4_k_cu_main4cuda3std3__45__cpo7crbeginE
	.align		8
        /*0038*/ 	.dword	_ZN30_INTERNAL_6607fd7a_4_k_cu_main4cuda3std3__45__cpo5crendE
	.align		8
        /*0040*/ 	.dword	_ZN30_INTERNAL_6607fd7a_4_k_cu_main4cuda3std3__432_GLOBAL__N__6607fd7a_4_k_cu_main6ignoreE
	.align		8
        /*0048*/ 	.dword	_ZN30_INTERNAL_6607fd7a_4_k_cu_main4cuda3std3__419piecewise_constructE
	.align		8
        /*0050*/ 	.dword	_ZN30_INTERNAL_6607fd7a_4_k_cu_main4cuda3std3__48in_placeE
	.align		8
        /*0058*/ 	.dword	_ZN30_INTERNAL_6607fd7a_4_k_cu_main4cuda3std3__420unreachable_sentinelE
	.align		8
        /*0060*/ 	.dword	_ZN30_INTERNAL_6607fd7a_4_k_cu_main4cuda3std3__47nulloptE
	.align		8
        /*0068*/ 	.dword	_ZN30_INTERNAL_6607fd7a_4_k_cu_main4cuda3std3__48unexpectE
	.align		8
        /*0070*/ 	.dword	_ZN30_INTERNAL_6607fd7a_4_k_cu_main4cuda3std6ranges3__45__cpo4swapE
	.align		8
        /*0078*/ 	.dword	_ZN30_INTERNAL_6607fd7a_4_k_cu_main4cuda3std6ranges3__45__cpo9iter_moveE
	.align		8
        /*0080*/ 	.dword	_ZN30_INTERNAL_6607fd7a_4_k_cu_main4cuda3std6ranges3__45__cpo5beginE
	.align		8
        /*0088*/ 	.dword	_ZN30_INTERNAL_6607fd7a_4_k_cu_main4cuda3std6ranges3__45__cpo3endE
	.align		8
        /*0090*/ 	.dword	_ZN30_INTERNAL_6607fd7a_4_k_cu_main4cuda3std6ranges3__45__cpo6cbeginE
	.align		8
        /*0098*/ 	.dword	_ZN30_INTERNAL_6607fd7a_4_k_cu_main4cuda3std6ranges3__45__cpo4cendE
	.align		8
        /*00a0*/ 	.dword	_ZN30_INTERNAL_6607fd7a_4_k_cu_main4cuda3std6ranges3__45__cpo7advanceE
	.align		8
        /*00a8*/ 	.dword	_ZN30_INTERNAL_6607fd7a_4_k_cu_main4cuda3std6ranges3__45__cpo9iter_swapE
	.align		8
        /*00b0*/ 	.dword	_ZN30_INTERNAL_6607fd7a_4_k_cu_main4cuda3std6ranges3__45__cpo4nextE
	.align		8
        /*00b8*/ 	.dword	_ZN30_INTERNAL_6607fd7a_4_k_cu_main4cuda3std6ranges3__45__cpo4prevE
	.align		8
        /*00c0*/ 	.dword	_ZN30_INTERNAL_6607fd7a_4_k_cu_main4cuda3std6ranges3__45__cpo4dataE
	.align		8
        /*00c8*/ 	.dword	_ZN30_INTERNAL_6607fd7a_4_k_cu_main4cuda3std6ranges3__45__cpo5cdataE
	.align		8
        /*00d0*/ 	.dword	_ZN30_INTERNAL_6607fd7a_4_k_cu_main4cuda3std6ranges3__45__cpo4sizeE
	.align		8
        /*00d8*/ 	.dword	_ZN30_INTERNAL_6607fd7a_4_k_cu_main4cuda3std6ranges3__45__cpo5ssizeE
	.align		8
        /*00e0*/ 	.dword	_ZN30_INTERNAL_6607fd7a_4_k_cu_main4cuda3std6ranges3__45__cpo8distanceE
	.align		8
        /*00e8*/ 	.dword	_ZN30_INTERNAL_6607fd7a_4_k_cu_main6thrust24THRUST_300001_SM_1000_NS8cuda_cub3parE
	.align		8
        /*00f0*/ 	.dword	_ZN30_INTERNAL_6607fd7a_4_k_cu_main6thrust24THRUST_300001_SM_1000_NS8cuda_cub10par_nosyncE
	.align		8
        /*00f8*/ 	.dword	_ZN30_INTERNAL_6607fd7a_4_k_cu_main6thrust24THRUST_300001_SM_1000_NS6system6detail10sequential3seqE
	.align		8
        /*0100*/ 	.dword	_ZN30_INTERNAL_6607fd7a_4_k_cu_main6thrust24THRUST_300001_SM_1000_NS12placeholders2_1E
	.align		8
        /*0108*/ 	.dword	_ZN30_INTERNAL_6607fd7a_4_k_cu_main6thrust24THRUST_300001_SM_1000_NS12placeholders2_2E
	.align		8
        /*0110*/ 	.dword	_ZN30_INTERNAL_6607fd7a_4_k_cu_main6thrust24THRUST_300001_SM_1000_NS12placeholders2_3E
	.align		8
        /*0118*/ 	.dword	_ZN30_INTERNAL_6607fd7a_4_k_cu_main6thrust24THRUST_300001_SM_1000_NS12placeholders2_4E
	.align		8
        /*0120*/ 	.dword	_ZN30_INTERNAL_6607fd7a_4_k_cu_main6thrust24THRUST_300001_SM_1000_NS12placeholders2_5E
	.align		8
        /*0128*/ 	.dword	_ZN30_INTERNAL_6607fd7a_4_k_cu_main6thrust24THRUST_300001_SM_1000_NS12placeholders2_6E
	.align		8
        /*0130*/ 	.dword	_ZN30_INTERNAL_6607fd7a_4_k_cu_main6thrust24THRUST_300001_SM_1000_NS12placeholders2_7E
	.align		8
        /*0138*/ 	.dword	_ZN30_INTERNAL_6607fd7a_4_k_cu_main6thrust24THRUST_300001_SM_1000_NS12placeholders2_8E
	.align		8
        /*0140*/ 	.dword	_ZN30_INTERNAL_6607fd7a_4_k_cu_main6thrust24THRUST_300001_SM_1000_NS12placeholders2_9E
	.align		8
        /*0148*/ 	.dword	_ZN30_INTERNAL_6607fd7a_4_k_cu_main6thrust24THRUST_300001_SM_1000_NS12placeholders3_10E
	.align		8
        /*0150*/ 	.dword	_ZN30_INTERNAL_6607fd7a_4_k_cu_main6thrust24THRUST_300001_SM_1000_NS3seqE


//--------------------- .text._ZN3cub18CUB_300001_SM_10006detail6reduce28DeviceReduceSingleTileKernelINS2_10policy_hubIfyN4cuda3std3__44plusIfEEE10Policy1000EPfSC_iS9_ffNS7_10__identityEEEvT0_T1_T2_T3_T4_T6_ --------------------------
	.section	.text._ZN3cub18CUB_300001_SM_10006detail6reduce28DeviceReduceSingleTileKernelINS2_10policy_hubIfyN4cuda3std3__44plusIfEEE10Policy1000EPfSC_iS9_ffNS7_10__identityEEEvT0_T1_T2_T3_T4_T6_,"ax",@progbits
	.align	128
        .global         _ZN3cub18CUB_300001_SM_10006detail6reduce28DeviceReduceSingleTileKernelINS2_10policy_hubIfyN4cuda3std3__44plusIfEEE10Policy1000EPfSC_iS9_ffNS7_10__identityEEEvT0_T1_T2_T3_T4_T6_
        .type           _ZN3cub18CUB_300001_SM_10006detail6reduce28DeviceReduceSingleTileKernelINS2_10policy_hubIfyN4cuda3std3__44plusIfEEE10Policy1000EPfSC_iS9_ffNS7_10__identityEEEvT0_T1_T2_T3_T4_T6_,@function
        .size           _ZN3cub18CUB_300001_SM_10006detail6reduce28DeviceReduceSingleTileKernelINS2_10policy_hubIfyN4cuda3std3__44plusIfEEE10Policy1000EPfSC_iS9_ffNS7_10__identityEEEvT0_T1_T2_T3_T4_T6_,(.L_x_236 - _ZN3cub18CUB_300001_SM_10006detail6reduce28DeviceReduceSingleTileKernelINS2_10policy_hubIfyN4cuda3std3__44plusIfEEE10Policy1000EPfSC_iS9_ffNS7_10__identityEEEvT0_T1_T2_T3_T4_T6_)
        .other          _ZN3cub18CUB_300001_SM_10006detail6reduce28DeviceReduceSingleTileKernelINS2_10policy_hubIfyN4cuda3std3__44plusIfEEE10Policy1000EPfSC_iS9_ffNS7_10__identityEEEvT0_T1_T2_T3_T4_T6_,@"STO_CUDA_ENTRY STV_DEFAULT"
_ZN3cub18CUB_300001_SM_10006detail6reduce28DeviceReduceSingleTileKernelINS2_10policy_hubIfyN4cuda3std3__44plusIfEEE10Policy1000EPfSC_iS9_ffNS7_10__identityEEEvT0_T1_T2_T3_T4_T6_:
.text._ZN3cub18CUB_300001_SM_10006detail6reduce28DeviceReduceSingleTileKernelINS2_10policy_hubIfyN4cuda3std3__44plusIfEEE10Policy1000EPfSC_iS9_ffNS7_10__identityEEEvT0_T1_T2_T3_T4_T6_:
[----:B------:R-:W-:Y:S01]  /*0000*/  LDC R1, c[0x0][0x37c] ;  /* 0x0000df00ff017b82 */ /* 0x000fe20000000800 */
[----:B------:R-:W0:Y:S01]  /*0010*/  LDCU UR4, c[0x0][0x390] ;  /* 0x00007200ff0477ac */ /* 0x000e220008000800 */
[----:B------:R-:W1:Y:S01]  /*0020*/  LDCU.64 UR6, c[0x0][0x358] ;  /* 0x00006b00ff0677ac */ /* 0x000e620008000a00 */
[----:B0-----:R-:W-:-:S04]  /*0030*/  MOV R20, UR4 ;  /* 0x0000000400147c02 */ /* 0x001fc80008000f00 */
[----:B------:R-:W-:-:S13]  /*0040*/  ISETP.NE.AND P0, PT, R20, RZ, PT ;  /* 0x000000ff1400720c */ /* 0x000fda0003f05270 */
[----:B-1----:R-:W-:Y:S05]  /*0050*/  @P0 BRA `(.L_x_0) ;  /* 0x00000000001c0947 */ /* 0x002fea0003800000 */
[----:B------:R-:W0:Y:S02]  /*0060*/  S2R R0, SR_TID.X ;  /* 0x0000000000007919 */ /* 0x000e240000002100 */
[----:B0-----:R-:W-:-:S13]  /*0070*/  ISETP.NE.AND P0, PT, R0, RZ, PT ;  /* 0x000000ff0000720c */ /* 0x001fda0003f05270 */
[----:B------:R-:W-:Y:S05]  /*0080*/  @P0 EXIT ;  /* 0x000000000000094d */ /* 0x000fea0003800000 */
[----:B------:R-:W0:Y:S08]  /*0090*/  LDC R5, c[0x0][0x398] ;  /* 0x0000e600ff057b82 */ /* 0x000e300000000800 */
[----:B------:R-:W0:Y:S02]  /*00a0*/  LDC.64 R2, c[0x0][0x388] ;  /* 0x0000e200ff027b82 */ /* 0x000e240000000a00 */
[----:B0-----:R-:W-:Y:S01]  /*00b0*/  STG.E desc[UR6][R2.64], R5 ;  /* 0x0000000502007986 */ /* 0x001fe2000c101906 */
[----:B------:R-:W-:Y:S05]  /*00c0*/  EXIT ;  /* 0x000000000000794d */ /* 0x000fea0003800000 */
.L_x_0:
[----:B------:R-:W0:Y:S01]  /*00d0*/  LDCU UR4, c[0x0][0x380] ;  /* 0x00007000ff0477ac */ /* 0x000e220008000800 */
[----:B------:R-:W-:Y:S01]  /*00e0*/  BSSY.RECONVERGENT B0, `(.L_x_1) ;  /* 0x00003ca000007945 */ /* 0x000fe20003800200 */
[----:B0-----:R-:W-:-:S09]  /*00f0*/  ULOP3.LUT UP0, URZ, UR4, 0xf, URZ, 0xc0, !UPT ;  /* 0x0000000f04ff7892 */ /* 0x001fd2000f80c0ff */
[----:B------:R-:W-:Y:S05]  /*0100*/  BRA.U UP0, `(.L_x_2) ;  /* 0x0000001d00607547 */ /* 0x000fea000b800000 */
[----:B------:R-:W-:-:S13]  /*0110*/  ISETP.GT.AND P0, PT, R20, 0xfff, PT ;  /* 0x00000fff1400780c */ /* 0x000fda0003f04270 */
[----:B------:R-:W-:Y:S05]  /*0120*/  @P0 BRA `(.L_x_3) ;  /* 0x0000000c00a80947 */ /* 0x000fea0003800000 */
[----:B------:R-:W0:Y:S01]  /*0130*/  S2R R9, SR_TID.X ;  /* 0x0000000000097919 */ /* 0x000e220000002100 */
[----:B------:R-:W-:Y:S01]  /*0140*/  BSSY.RECONVERGENT B1, `(.L_x_4) ;  /* 0x0000009000017945 */ /* 0x000fe20003800200 */
[----:B------:R-:W-:Y:S01]  /*0150*/  HFMA2 R0, -RZ, RZ, 0, 0 ;  /* 0x00000000ff007431 */ /* 0x000fe200000001ff */
[----:B0-----:R-:W-:Y:S02]  /*0160*/  ISETP.GE.AND P0, PT, R9, R20, PT ;  /* 0x000000140900720c */ /* 0x001fe40003f06270 */
[----:B------:R-:W-:-:S11]  /*0170*/  MOV R11, R9 ;  /* 0x00000009000b7202 */ /* 0x000fd60000000f00 */
[----:B------:R-:W-:Y:S05]  /*0180*/  @P0 BRA `(.L_x_5) ;  /* 0x0000000000100947 */ /* 0x000fea0003800000 */
[----:B------:R-:W0:Y:S02]  /*0190*/  LDC.64 R2, c[0x0][0x380] ;  /* 0x0000e000ff027b82 */ /* 0x000e240000000a00 */
[----:B0-----:R-:W-:-:S05]  /*01a0*/  IMAD.WIDE.U32 R2, R9, 0x4, R2 ;  /* 0x0000000409027825 */ /* 0x001fca00078e0002 */
[----:B------:R0:W5:Y:S01]  /*01b0*/  LDG.E.CONSTANT R0, desc[UR6][R2.64] ;  /* 0x0000000602007981 */ /* 0x000162000c1e9900 */
[----:B------:R-:W-:-:S07]  /*01c0*/  IADD3 R11, PT, PT, R9, 0x100, RZ ;  /* 0x00000100090b7810 */ /* 0x000fce0007ffe0ff */
.L_x_5:
[----:B------:R-:W-:Y:S05]  /*01d0*/  BSYNC.RECONVERGENT B1 ;  /* 0x0000000000017941 */ /* 0x000fea0003800200 */
.L_x_4:
[----:B------:R-:W-:Y:S01]  /*01e0*/  ISETP.GE.AND P0, PT, R11, R20, PT ;  /* 0x000000140b00720c */ /* 0x000fe20003f06270 */
[----:B------:R-:W-:-:S12]  /*01f0*/  BSSY.RECONVERGENT B1, `(.L_x_6) ;  /* 0x0000074000017945 */ /* 0x000fd80003800200 */
[----:B------:R-:W-:Y:S05]  /*0200*/  @P0 BRA `(.L_x_7) ;  /* 0x0000000400c80947 */ /* 0x000fea0003800000 */
[----:B0-----:R-:W-:Y:S01]  /*0210*/  LOP3.LUT R3, RZ, R11, RZ, 0x33, !PT ;  /* 0x0000000bff037212 */ /* 0x001fe200078e33ff */
[----:B------:R-:W-:Y:S03]  /*0220*/  BSSY.RECONVERGENT B2, `(.L_x_8) ;  /* 0x0000015000027945 */ /* 0x000fe60003800200 */
[----:B------:R-:W-:-:S04]  /*0230*/  IADD3 R4, PT, PT, R3, R20, RZ ;  /* 0x0000001403047210 */ /* 0x000fc80007ffe0ff */
[C---:B------:R-:W-:Y:S02]  /*0240*/  LOP3.LUT R2, R4.reuse, 0x300, RZ, 0xc0, !PT ;  /* 0x0000030004027812 */ /* 0x040fe400078ec0ff */
[----:B------:R-:W-:Y:S02]  /*0250*/  ISETP.GE.U32.AND P1, PT, R4, 0x300, PT ;  /* 0x000003000400780c */ /* 0x000fe40003f26070 */
[----:B------:R-:W-:-:S13]  /*0260*/  ISETP.NE.AND P0, PT, R2, 0x300, PT ;  /* 0x000003000200780c */ /* 0x000fda0003f05270 */
[----:B------:R-:W-:Y:S05]  /*0270*/  @!P0 BRA `(.L_x_9) ;  /* 0x00000000003c8947 */ /* 0x000fea0003800000 */
[----:B------:R-:W0:Y:S01]  /*0280*/  LDC.64 R2, c[0x0][0x380] ;  /* 0x0000e000ff027b82 */ /* 0x000e220000000a00 */
[----:B------:R-:W-:-:S04]  /*0290*/  LEA.HI R4, R4, 0x1, RZ, 0x18 ;  /* 0x0000000104047811 */ /* 0x000fc800078fc0ff */
[----:B------:R-:W-:-:S04]  /*02a0*/  LOP3.LUT R4, R4, 0x3, RZ, 0xc0, !PT ;  /* 0x0000000304047812 */ /* 0x000fc800078ec0ff */
[----:B------:R-:W-:Y:S01]  /*02b0*/  IADD3 R4, PT, PT, -R4, RZ, RZ ;  /* 0x000000ff04047210 */ /* 0x000fe20007ffe1ff */
[----:B0-----:R-:W-:-:S05]  /*02c0*/  IMAD.WIDE.U32 R2, R11, 0x4, R2 ;  /* 0x000000040b027825 */ /* 0x001fca00078e0002 */
[----:B------:R-:W-:-:S07]  /*02d0*/  MOV R5, R3 ;  /* 0x0000000300057202 */ /* 0x000fce0000000f00 */
.L_x_10:
[----:B------:R-:W-:-:S06]  /*02e0*/  MOV R3, R5 ;  /* 0x0000000500037202 */ /* 0x000fcc0000000f00 */
[----:B------:R0:W2:Y:S01]  /*02f0*/  LDG.E.CONSTANT R3, desc[UR6][R2.64] ;  /* 0x0000000602037981 */ /* 0x0000a2000c1e9900 */
[----:B------:R-:W-:Y:S01]  /*0300*/  IADD3 R4, PT, PT, R4, 0x1, RZ ;  /* 0x0000000104047810 */ /* 0x000fe20007ffe0ff */
[----:B------:R-:W-:-:S03]  /*0310*/  VIADD R11, R11, 0x100 ;  /* 0x000001000b0b7836 */ /* 0x000fc60000000000 */
[----:B------:R-:W-:Y:S02]  /*0320*/  ISETP.NE.AND P0, PT, R4, RZ, PT ;  /* 0x000000ff0400720c */ /* 0x000fe40003f05270 */
[----:B0-----:R-:W-:-:S04]  /*0330*/  IADD3 R2, P2, PT, R2, 0x400, RZ ;  /* 0x0000040002027810 */ /* 0x001fc80007f5e0ff */
[----:B------:R-:W-:Y:S01]  /*0340*/  IADD3.X R5, PT, PT, RZ, R5, RZ, P2, !PT ;  /* 0x00000005ff057210 */ /* 0x000fe200017fe4ff */
[----:B--2--5:R-:W-:-:S06]  /*0350*/  FADD R0, R3, R0 ;  /* 0x0000000003007221 */ /* 0x024fcc0000000000 */
[----:B------:R-:W-:Y:S05]  /*0360*/  @P0 BRA `(.L_x_10) ;  /* 0xfffffffc00dc0947 */ /* 0x000fea000383ffff */
.L_x_9:
[----:B------:R-:W-:Y:S05]  /*0370*/  BSYNC.RECONVERGENT B2 ;  /* 0x0000000000027941 */ /* 0x000fea0003800200 */
.L_x_8:
[----:B------:R-:W-:Y:S05]  /*0380*/  @!P1 BRA `(.L_x_7) ;  /* 0x0000000400689947 */ /* 0x000fea0003800000 */
[----:B------:R-:W-:Y:S01]  /*0390*/  IADD3 R2, PT, PT, -R11, R20, RZ ;  /* 0x000000140b027210 */ /* 0x000fe20007ffe1ff */
[----:B------:R-:W-:Y:S01]  /*03a0*/  BSSY.RECONVERGENT B2, `(.L_x_11) ;  /* 0x0000031000027945 */ /* 0x000fe20003800200 */
[----:B------:R-:W-:Y:S02]  /*03b0*/  PLOP3.LUT P0, PT, PT, PT, PT, 0x80, 0x8 ;  /* 0x000000000008781c */ /* 0x000fe40003f0f070 */
[----:B------:R-:W-:-:S13]  /*03c0*/  ISETP.GT.AND P1, PT, R2, 0xc00, PT ;  /* 0x00000c000200780c */ /* 0x000fda0003f24270 */
[----:B------:R-:W-:Y:S05]  /*03d0*/  @!P1 BRA `(.L_x_12) ;  /* 0x0000000000b49947 */ /* 0x000fea0003800000 */
[----:B------:R-:W-:Y:S02]  /*03e0*/  PLOP3.LUT P0, PT, PT, PT, PT, 0x8, 0x80 ;  /* 0x000000000080781c */ /* 0x000fe40003f0e170 */
[----:B------:R-:W-:-:S11]  /*03f0*/  IADD3 R8, PT, PT, R20, -0xc00, RZ ;  /* 0xfffff40014087810 */ /* 0x000fd60007ffe0ff */
.L_x_13:
[----:B------:R-:W0:Y:S01]  /*0400*/  LDC.64 R6, c[0x0][0x380] ;  /* 0x0000e000ff067b82 */ /* 0x000e220000000a00 */
[C---:B------:R-:W-:Y:S01]  /*0410*/  IADD3 R5, PT, PT, R11.reuse, 0x400, RZ ;  /* 0x000004000b057810 */ /* 0x040fe20007ffe0ff */
[----:B0-----:R-:W-:-:S05]  /*0420*/  IMAD.WIDE R24, R11, 0x4, R6 ;  /* 0x000000040b187825 */ /* 0x001fca00078e0206 */
[----:B------:R-:W2:Y:S04]  /*0430*/  LDG.E.CONSTANT R13, desc[UR6][R24.64] ;  /* 0x00000006180d7981 */ /* 0x000ea8000c1e9900 */
[----:B------:R-:W3:Y:S01]  /*0440*/  LDG.E.CONSTANT R10, desc[UR6][R24.64+0x400] ;  /* 0x00040006180a7981 */ /* 0x000ee2000c1e9900 */
[----:B------:R-:W-:-:S03]  /*0450*/  IMAD.WIDE R4, R5, 0x4, R6 ;  /* 0x0000000405047825 */ /* 0x000fc600078e0206 */
[----:B------:R-:W4:Y:S04]  /*0460*/  LDG.E.CONSTANT R12, desc[UR6][R24.64+0x800] ;  /* 0x00080006180c7981 */ /* 0x000f28000c1e9900 */
[----:B------:R-:W4:Y:S04]  /*0470*/  LDG.E.CONSTANT R17, desc[UR6][R24.64+0xc00] ;  /* 0x000c000618117981 */ /* 0x000f28000c1e9900 */
[----:B------:R-:W4:Y:S01]  /*0480*/  LDG.E.CONSTANT R16, desc[UR6][R4.64] ;  /* 0x0000000604107981 */ /* 0x000f22000c1e9900 */
[----:B------:R-:W-:-:S03]  /*0490*/  IADD3 R3, PT, PT, R11, 0x800, RZ ;  /* 0x000008000b037810 */ /* 0x000fc60007ffe0ff */
[----:B------:R-:W4:Y:S04]  /*04a0*/  LDG.E.CONSTANT R15, desc[UR6][R4.64+0x400] ;  /* 0x00040006040f7981 */ /* 0x000f28000c1e9900 */
[----:B------:R-:W4:Y:S01]  /*04b0*/  LDG.E.CONSTANT R14, desc[UR6][R4.64+0x800] ;  /* 0x00080006040e7981 */ /* 0x000f22000c1e9900 */
[----:B------:R-:W-:-:S03]  /*04c0*/  IMAD.WIDE R2, R3, 0x4, R6 ;  /* 0x0000000403027825 */ /* 0x000fc600078e0206 */
[----:B------:R-:W4:Y:S04]  /*04d0*/  LDG.E.CONSTANT R22, desc[UR6][R4.64+0xc00] ;  /* 0x000c000604167981 */ /* 0x000f28000c1e9900 */
[----:B------:R-:W4:Y:S01]  /*04e0*/  LDG.E.CONSTANT R21, desc[UR6][R2.64] ;  /* 0x0000000602157981 */ /* 0x000f22000c1e9900 */
[----:B------:R-:W-:-:S03]  /*04f0*/  IADD3 R23, PT, PT, R11, 0xc00, RZ ;  /* 0x00000c000b177810 */ /* 0x000fc60007ffe0ff */
[----:B------:R-:W4:Y:S04]  /*0500*/  LDG.E.CONSTANT R19, desc[UR6][R2.64+0x400] ;  /* 0x0004000602137981 */ /* 0x000f28000c1e9900 */
[----:B------:R-:W4:Y:S01]  /*0510*/  LDG.E.CONSTANT R18, desc[UR6][R2.64+0x800] ;  /* 0x0008000602127981 */ /* 0x000f22000c1e9900 */
[----:B------:R-:W-:-:S03]  /*0520*/  IMAD.WIDE R6, R23, 0x4, R6 ;  /* 0x0000000417067825 */ /* 0x000fc600078e0206 */
[----:B------:R-:W4:Y:S04]  /*0530*/  LDG.E.CONSTANT R26, desc[UR6][R2.64+0xc00] ;  /* 0x000c0006021a7981 */ /* 0x000f28000c1e9900 */
[----:B------:R-:W4:Y:S04]  /*0540*/  LDG.E.CONSTANT R25, desc[UR6][R6.64] ;  /* 0x0000000606197981 */ /* 0x000f28000c1e9900 */
[----:B------:R-:W4:Y:S04]  /*0550*/  LDG.E.CONSTANT R23, desc[UR6][R6.64+0x400] ;  /* 0x0004000606177981 */ /* 0x000f28000c1e9900 */
[----:B------:R-:W4:Y:S04]  /*0560*/  LDG.E.CONSTANT R24, desc[UR6][R6.64+0x800] ;  /* 0x0008000606187981 */ /* 0x000f28000c1e9900 */
[----:B------:R-:W4:Y:S01]  /*0570*/  LDG.E.CONSTANT R27, desc[UR6][R6.64+0xc00] ;  /* 0x000c0006061b7981 */ /* 0x000f22000c1e9900 */
[----:B------:R-:W-:-:S04]  /*0580*/  IADD3 R11, PT, PT, R11, 0x1000, RZ ;  /* 0x000010000b0b7810 */ /* 0x000fc80007ffe0ff */
[----:B------:R-:W-:Y:S01]  /*0590*/  ISETP.GE.AND P1, PT, R11, R8, PT ;  /* 0x000000080b00720c */ /* 0x000fe20003f26270 */
[----:B--2--5:R-:W-:-:S04]  /*05a0*/  FADD R13, R13, R0 ;  /* 0x000000000d0d7221 */ /* 0x024fc80000000000 */
[----:B---3--:R-:W-:-:S04]  /*05b0*/  FADD R13, R13, R10 ;  /* 0x0000000a0d0d7221 */ /* 0x008fc80000000000 */
[----:B----4-:R-:W-:-:S04]  /*05c0*/  FADD R12, R13, R12 ;  /* 0x0000000c0d0c7221 */ /* 0x010fc80000000000 */
[----:B------:R-:W-:-:S04]  /*05d0*/  FADD R17, R12, R17 ;  /* 0x000000110c117221 */ /* 0x000fc80000000000 */
        /* <DEDUP_REMOVED lines=11> */
[----:B------:R-:W-:Y:S01]  /*0690*/  FADD R0, R24, R27 ;  /* 0x0000001b18007221 */ /* 0x000fe20000000000 */
[----:B------:R-:W-:Y:S06]  /*06a0*/  @!P1 BRA `(.L_x_13) ;  /* 0xfffffffc00549947 */ /* 0x000fec000383ffff */
.L_x_12:
[----:B------:R-:W-:Y:S05]  /*06b0*/  BSYNC.RECONVERGENT B2 ;  /* 0x0000000000027941 */ /* 0x000fea0003800200 */
.L_x_11:
[----:B------:R-:W-:Y:S01]  /*06c0*/  IADD3 R2, PT, PT, -R11, R20, RZ ;  /* 0x000000140b027210 */ /* 0x000fe20007ffe1ff */
[----:B------:R-:W-:Y:S03]  /*06d0*/  BSSY.RECONVERGENT B2, `(.L_x_14) ;  /* 0x0000019000027945 */ /* 0x000fe60003800200 */
[----:B------:R-:W-:-:S13]  /*06e0*/  ISETP.GT.AND P1, PT, R2, 0x400, PT ;  /* 0x000004000200780c */ /* 0x000fda0003f24270 */
[----:B------:R-:W-:Y:S05]  /*06f0*/  @!P1 BRA `(.L_x_15) ;  /* 0x0000000000589947 */ /* 0x000fea0003800000 */
[----:B------:R-:W0:Y:S01]  /*0700*/  LDC.64 R4, c[0x0][0x380] ;  /* 0x0000e000ff047b82 */ /* 0x000e220000000a00 */
[C---:B------:R-:W-:Y:S02]  /*0710*/  VIADD R15, R11.reuse, 0x400 ;  /* 0x000004000b0f7836 */ /* 0x040fe40000000000 */
[----:B0-----:R-:W-:-:S05]  /*0720*/  IMAD.WIDE R2, R11, 0x4, R4 ;  /* 0x000000040b027825 */ /* 0x001fca00078e0204 */
[----:B------:R-:W2:Y:S04]  /*0730*/  LDG.E.CONSTANT R7, desc[UR6][R2.64] ;  /* 0x0000000602077981 */ /* 0x000ea8000c1e9900 */
[----:B------:R-:W3:Y:S01]  /*0740*/  LDG.E.CONSTANT R6, desc[UR6][R2.64+0x400] ;  /* 0x0004000602067981 */ /* 0x000ee2000c1e9900 */
[----:B------:R-:W-:-:S03]  /*0750*/  IMAD.WIDE R4, R15, 0x4, R4 ;  /* 0x000000040f047825 */ /* 0x000fc600078e0204 */
[----:B------:R-:W4:Y:S04]  /*0760*/  LDG.E.CONSTANT R13, desc[UR6][R2.64+0x800] ;  /* 0x00080006020d7981 */ /* 0x000f28000c1e9900 */
[----:B------:R-:W4:Y:S04]  /*0770*/  LDG.E.CONSTANT R15, desc[UR6][R2.64+0xc00] ;  /* 0x000c0006020f7981 */ /* 0x000f28000c1e9900 */
[----:B------:R-:W4:Y:S04]  /*0780*/  LDG.E.CONSTANT R17, desc[UR6][R4.64] ;  /* 0x0000000604117981 */ /* 0x000f28000c1e9900 */
[----:B------:R-:W4:Y:S04]  /*0790*/  LDG.E.CONSTANT R19, desc[UR6][R4.64+0x400] ;  /* 0x0004000604137981 */ /* 0x000f28000c1e9900 */
[----:B------:R-:W4:Y:S04]  /*07a0*/  LDG.E.CONSTANT R21, desc[UR6][R4.64+0x800] ;  /* 0x0008000604157981 */ /* 0x000f28000c1e9900 */
[----:B------:R-:W4:Y:S01]  /*07b0*/  LDG.E.CONSTANT R23, desc[UR6][R4.64+0xc00] ;  /* 0x000c000604177981 */ /* 0x000f22000c1e9900 */
[----:B------:R-:W-:-:S02]  /*07c0*/  PLOP3.LUT P0, PT, PT, PT, PT, 0x8, 0x80 ;  /* 0x000000000080781c */ /* 0x000fc40003f0e170 */
[----:B------:R-:W-:Y:S01]  /*07d0*/  IADD3 R11, PT, PT, R11, 0x800, RZ ;  /* 0x000008000b0b7810 */ /* 0x000fe20007ffe0ff */
[----:B--2--5:R-:W-:-:S04]  /*07e0*/  FADD R7, R0, R7 ;  /* 0x0000000700077221 */ /* 0x024fc80000000000 */
[----:B---3--:R-:W-:-:S04]  /*07f0*/  FADD R6, R7, R6 ;  /* 0x0000000607067221 */ /* 0x008fc80000000000 */
[----:B----4-:R-:W-:-:S04]  /*0800*/  FADD R6, R6, R13 ;  /* 0x0000000d06067221 */ /* 0x010fc80000000000 */
[----:B------:R-:W-:-:S04]  /*0810*/  FADD R6, R6, R15 ;  /* 0x0000000f06067221 */ /* 0x000fc80000000000 */
[----:B------:R-:W-:-:S04]  /*0820*/  FADD R6, R6, R17 ;  /* 0x0000001106067221 */ /* 0x000fc80000000000 */
[----:B------:R-:W-:-:S04]  /*0830*/  FADD R6, R6, R19 ;  /* 0x0000001306067221 */ /* 0x000fc80000000000 */
[----:B------:R-:W-:-:S04]  /*0840*/  FADD R6, R6, R21 ;  /* 0x0000001506067221 */ /* 0x000fc80000000000 */
[----:B------:R-:W-:-:S07]  /*0850*/  FADD R0, R6, R23 ;  /* 0x0000001706007221 */ /* 0x000fce0000000000 */
.L_x_15:
[----:B------:R-:W-:Y:S05]  /*0860*/  BSYNC.RECONVERGENT B2 ;  /* 0x0000000000027941 */ /* 0x000fea0003800200 */
.L_x_14:
[----:B------:R-:W-:-:S13]  /*0870*/  ISETP.LT.OR P0, PT, R11, R20, P0 ;  /* 0x000000140b00720c */ /* 0x000fda0000701670 */
[----:B------:R-:W-:Y:S05]  /*0880*/  @!P0 BRA `(.L_x_7) ;  /* 0x0000000000288947 */ /* 0x000fea0003800000 */
[----:B------:R-:W0:Y:S02]  /*0890*/  LDC.64 R2, c[0x0][0x380] ;  /* 0x0000e000ff027b82 */ /* 0x000e240000000a00 */
[----:B0-----:R-:W-:-:S05]  /*08a0*/  IMAD.WIDE R2, R11, 0x4, R2 ;  /* 0x000000040b027825 */ /* 0x001fca00078e0202 */
[----:B------:R-:W2:Y:S04]  /*08b0*/  LDG.E.CONSTANT R5, desc[UR6][R2.64] ;  /* 0x0000000602057981 */ /* 0x000ea8000c1e9900 */
[----:B------:R-:W3:Y:S04]  /*08c0*/  LDG.E.CONSTANT R4, desc[UR6][R2.64+0x400] ;  /* 0x0004000602047981 */ /* 0x000ee8000c1e9900 */
[----:B------:R-:W4:Y:S04]  /*08d0*/  LDG.E.CONSTANT R7, desc[UR6][R2.64+0x800] ;  /* 0x0008000602077981 */ /* 0x000f28000c1e9900 */
[----:B------:R-:W4:Y:S01]  /*08e0*/  LDG.E.CONSTANT R11, desc[UR6][R2.64+0xc00] ;  /* 0x000c0006020b7981 */ /* 0x000f22000c1e9900 */
[----:B--2--5:R-:W-:-:S04]  /*08f0*/  FADD R5, R0, R5 ;  /* 0x0000000500057221 */ /* 0x024fc80000000000 */
[----:B---3--:R-:W-:-:S04]  /*0900*/  FADD R4, R5, R4 ;  /* 0x0000000405047221 */ /* 0x008fc80000000000 */
[----:B----4-:R-:W-:-:S04]  /*0910*/  FADD R4, R4, R7 ;  /* 0x0000000704047221 */ /* 0x010fc80000000000 */
[----:B------:R-:W-:-:S07]  /*0920*/  FADD R0, R4, R11 ;  /* 0x0000000b04007221 */ /* 0x000fce0000000000 */
.L_x_7:
[----:B------:R-:W-:Y:S05]  /*0930*/  BSYNC.RECONVERGENT B1 ;  /* 0x0000000000017941 */ /* 0x000fea0003800200 */
.L_x_6:
[----:B------:R-:W-:Y:S02]  /*0940*/  ISETP.GE.AND P0, PT, R20, 0x100, PT ;  /* 0x000001001400780c */ /* 0x000fe40003f06270 */
[----:B-----5:R-:W-:-:S11]  /*0950*/  MOV R7, R0 ;  /* 0x0000000000077202 */ /* 0x020fd60000000f00 */
[----:B------:R-:W-:Y:S05]  /*0960*/  @!P0 BRA `(.L_x_16) ;  /* 0x0000000000ac8947 */ /* 0x000fea0003800000 */
[----:B------:R-:W1:Y:S01]  /*0970*/  S2R R6, SR_LANEID ;  /* 0x0000000000067919 */ /* 0x000e620000000000 */
[----:B------:R-:W2:Y:S02]  /*0980*/  SHFL.DOWN PT, R0, R7, 0x1, 0x1f ;  /* 0x08201f0007007f89 */ /* 0x000ea400000e0000 */
[----:B--2---:R-:W-:Y:S01]  /*0990*/  FADD R0, R0, R7 ;  /* 0x0000000700007221 */ /* 0x004fe20000000000 */
[C---:B-1----:R-:W-:Y:S02]  /*09a0*/  ISETP.GT.AND P0, PT, R6.reuse, 0x1e, PT ;  /* 0x0000001e0600780c */ /* 0x042fe40003f04270 */
[C---:B------:R-:W-:Y:S02]  /*09b0*/  ISETP.NE.AND P1, PT, R6.reuse, RZ, PT ;  /* 0x000000ff0600720c */ /* 0x040fe40003f25270 */
[----:B------:R-:W-:Y:S02]  /*09c0*/  FSEL R0, R7, R0, P0 ;  /* 0x0000000007007208 */ /* 0x000fe40000000000 */
[----:B------:R-:W-:-:S03]  /*09d0*/  ISETP.GT.AND P0, PT, R6, 0x1d, PT ;  /* 0x0000001d0600780c */ /* 0x000fc60003f04270 */
[----:B0-----:R-:W0:Y:S06]  /*09e0*/  SHFL.DOWN PT, R3, R0, 0x2, 0x1f ;  /* 0x08401f0000037f89 */ /* 0x001e2c00000e0000 */
[----:B------:R-:W1:Y:S01]  /*09f0*/  @!P1 S2R R5, SR_CgaCtaId ;  /* 0x0000000000059919 */ /* 0x000e620000008800 */
[----:B------:R-:W-:Y:S02]  /*0a00*/  @!P1 MOV R4, 0x400 ;  /* 0x0000040000049802 */ /* 0x000fe40000000f00 */
[----:B------:R-:W-:-:S04]  /*0a10*/  @!P1 SHF.R.U32.HI R2, RZ, 0x3, R9 ;  /* 0x00000003ff029819 */ /* 0x000fc80000011609 */
[----:B------:R-:W-:Y:S01]  /*0a20*/  @!P1 LOP3.LUT R2, R2, 0x7c, RZ, 0xc0, !PT ;  /* 0x0000007c02029812 */ /* 0x000fe200078ec0ff */
[----:B0-----:R-:W-:Y:S01]  /*0a30*/  @!P0 FADD R0, R0, R3 ;  /* 0x0000000300008221 */ /* 0x001fe20000000000 */
[----:B------:R-:W-:-:S04]  /*0a40*/  ISETP.GT.AND P0, PT, R6, 0x1b, PT ;  /* 0x0000001b0600780c */ /* 0x000fc80003f04270 */
[----:B------:R-:W0:Y:S01]  /*0a50*/  SHFL.DOWN PT, R3, R0, 0x4, 0x1f ;  /* 0x08801f0000037f89 */ /* 0x000e2200000e0000 */
[----:B-1----:R-:W-:-:S04]  /*0a60*/  @!P1 LEA R5, R5, R4, 0x18 ;  /* 0x0000000405059211 */ /* 0x002fc800078ec0ff */
[----:B------:R-:W-:-:S04]  /*0a70*/  @!P1 IADD3 R2, PT, PT, R2, R5, RZ ;  /* 0x0000000502029210 */ /* 0x000fc80007ffe0ff */
[----:B0-----:R-:W-:Y:S01]  /*0a80*/  @!P0 FADD R0, R0, R3 ;  /* 0x0000000300008221 */ /* 0x001fe20000000000 */
[----:B------:R-:W-:-:S04]  /*0a90*/  ISETP.GT.AND P0, PT, R6, 0x17, PT ;  /* 0x000000170600780c */ /* 0x000fc80003f04270 */
[----:B------:R-:W0:Y:S09]  /*0aa0*/  SHFL.DOWN PT, R3, R0, 0x8, 0x1f ;  /* 0x09001f0000037f89 */ /* 0x000e3200000e0000 */
[----:B0-----:R-:W-:Y:S01]  /*0ab0*/  @!P0 FADD R0, R0, R3 ;  /* 0x0000000300008221 */ /* 0x001fe20000000000 */
[----:B------:R-:W-:-:S04]  /*0ac0*/  ISETP.NE.AND P0, PT, R9, RZ, PT ;  /* 0x000000ff0900720c */ /* 0x000fc80003f05270 */
[----:B------:R-:W0:Y:S02]  /*0ad0*/  SHFL.DOWN PT, R3, R0, 0x10, 0x1f ;  /* 0x0a001f0000037f89 */ /* 0x000e2400000e0000 */
[----:B0-----:R-:W-:-:S05]  /*0ae0*/  FADD R3, R0, R3 ;  /* 0x0000000300037221 */ /* 0x001fca0000000000 */
[----:B------:R0:W-:Y:S01]  /*0af0*/  @!P1 STS [R2+0x8], R3 ;  /* 0x0000080302009388 */ /* 0x0001e20000000800 */
[----:B------:R-:W-:Y:S01]  /*0b00*/  BAR.SYNC.DEFER_BLOCKING 0x0 ;  /* 0x0000000000007b1d */ /* 0x000fe20000010000 */
[----:B------:R-:W-:-:S04]  /*0b10*/  ISETP.GT.AND P1, PT, R6, 0xf, PT ;  /* 0x0000000f0600780c */ /* 0x000fc80003f24270 */
[----:B------:R-:W-:Y:S01]  /*0b20*/  FSEL R0, R0, R3, P1 ;  /* 0x0000000300007208 */ /* 0x000fe20000800000 */
[----:B------:R-:W-:Y:S08]  /*0b30*/  @P0 BRA `(.L_x_17) ;  /* 0x0000003000900947 */ /* 0x000ff00003800000 */
[----:B------:R-:W1:Y:S01]  /*0b40*/  S2UR UR5, SR_CgaCtaId ;  /* 0x00000000000579c3 */ /* 0x000e620000008800 */
[----:B------:R-:W-:Y:S02]  /*0b50*/  UMOV UR4, 0x400 ;  /* 0x0000040000047882 */ /* 0x000fe40000000000 */
[----:B-1----:R-:W-:-:S09]  /*0b60*/  ULEA UR4, UR5, UR4, 0x18 ;  /* 0x0000000405047291 */ /* 0x002fd2000f8ec0ff */
[----:B0-----:R-:W0:Y:S04]  /*0b70*/  LDS R3, [UR4+0xc] ;  /* 0x00000c04ff037984 */ /* 0x001e280008000800 */
[----:B------:R-:W1:Y:S04]  /*0b80*/  LDS.128 R4, [UR4+0x10] ;  /* 0x00001004ff047984 */ /* 0x000e680008000c00 */
[----:B------:R-:W2:Y:S01]  /*0b90*/  LDS.64 R8, [UR4+0x20] ;  /* 0x00002004ff087984 */ /* 0x000ea20008000a00 */
[----:B0-----:R-:W-:-:S04]  /*0ba0*/  FADD R3, R0, R3 ;  /* 0x0000000300037221 */ /* 0x001fc80000000000 */
[----:B-1----:R-:W-:-:S04]  /*0bb0*/  FADD R4, R3, R4 ;  /* 0x0000000403047221 */ /* 0x002fc80000000000 */
[----:B------:R-:W-:-:S04]  /*0bc0*/  FADD R5, R4, R5 ;  /* 0x0000000504057221 */ /* 0x000fc80000000000 */
[----:B------:R-:W-:-:S04]  /*0bd0*/  FADD R6, R5, R6 ;  /* 0x0000000605067221 */ /* 0x000fc80000000000 */
[----:B------:R-:W-:-:S04]  /*0be0*/  FADD R7, R6, R7 ;  /* 0x0000000706077221 */ /* 0x000fc80000000000 */
[----:B--2---:R-:W-:-:S04]  /*0bf0*/  FADD R8, R7, R8 ;  /* 0x0000000807087221 */ /* 0x004fc80000000000 */
[----:B------:R-:W-:Y:S01]  /*0c00*/  FADD R0, R8, R9 ;  /* 0x0000000908007221 */ /* 0x000fe20000000000 */
[----:B------:R-:W-:Y:S06]  /*0c10*/  BRA `(.L_x_17) ;  /* 0x0000003000587947 */ /* 0x000fec0003800000 */
.L_x_16:
[----:B------:R-:W1:Y:S01]  /*0c20*/  S2R R4, SR_LANEID ;  /* 0x0000000000047919 */ /* 0x000e620000000000 */
[----:B------:R-:W-:-:S04]  /*0c30*/  LOP3.LUT R0, R9, 0x3e0, RZ, 0xc0, !PT ;  /* 0x000003e009007812 */ /* 0x000fc800078ec0ff */
[----:B0-----:R-:W-:Y:S02]  /*0c40*/  IADD3 R3, PT, PT, R0, 0x20, RZ ;  /* 0x0000002000037810 */ /* 0x001fe40007ffe0ff */
[----:B------:R-:W-:Y:S02]  /*0c50*/  LOP3.LUT R5, RZ, R0, RZ, 0x33, !PT ;  /* 0x00000000ff057212 */ /* 0x000fe400078e33ff */
[-C--:B------:R-:W-:Y:S02]  /*0c60*/  ISETP.GT.AND P0, PT, R3, R20.reuse, PT ;  /* 0x000000140300720c */ /* 0x080fe40003f04270 */
[----:B------:R-:W-:-:S04]  /*0c70*/  IADD3 R5, PT, PT, R5, R20, RZ ;  /* 0x0000001405057210 */ /* 0x000fc80007ffe0ff */
[----:B------:R-:W-:-:S05]  /*0c80*/  SEL R5, R5, 0x1f, P0 ;  /* 0x0000001f05057807 */ /* 0x000fca0000000000 */
[----:B------:R-:W0:Y:S01]  /*0c90*/  SHFL.DOWN PT, R0, R7, 0x1, R5 ;  /* 0x0820000007007989 */ /* 0x000e2200000e0005 */
[C---:B-1----:R-:W-:Y:S02]  /*0ca0*/  ISETP.GE.AND P0, PT, R4.reuse, R5, PT ;  /* 0x000000050400720c */ /* 0x042fe40003f06270 */
[C---:B------:R-:W-:Y:S02]  /*0cb0*/  IADD3 R2, PT, PT, R4.reuse, 0x2, RZ ;  /* 0x0000000204027810 */ /* 0x040fe40007ffe0ff */
[----:B------:R-:W-:-:S09]  /*0cc0*/  ISETP.NE.AND P1, PT, R4, RZ, PT ;  /* 0x000000ff0400720c */ /* 0x000fd20003f25270 */
[----:B0-----:R-:W-:Y:S01]  /*0cd0*/  @!P0 FADD R7, R0, R7 ;  /* 0x0000000700078221 */ /* 0x001fe20000000000 */
[-C--:B------:R-:W-:Y:S02]  /*0ce0*/  ISETP.GT.AND P0, PT, R2, R5.reuse, PT ;  /* 0x000000050200720c */ /* 0x080fe40003f04270 */
[----:B------:R-:W-:Y:S01]  /*0cf0*/  IADD3 R2, PT, PT, R4, 0x4, RZ ;  /* 0x0000000404027810 */ /* 0x000fe20007ffe0ff */
[----:B------:R-:W0:Y:S01]  /*0d00*/  @!P1 S2R R6, SR_CgaCtaId ;  /* 0x0000000000069919 */ /* 0x000e220000008800 */
[----:B------:R-:W-:Y:S01]  /*0d10*/  @!P1 MOV R3, 0x400 ;  /* 0x0000040000039802 */ /* 0x000fe20000000f00 */
[----:B------:R-:W1:Y:S08]  /*0d20*/  SHFL.DOWN PT, R0, R7, 0x2, R5 ;  /* 0x0840000007007989 */ /* 0x000e7000000e0005 */
[----:B-1----:R-:W-:Y:S01]  /*0d30*/  @!P0 FADD R7, R7, R0 ;  /* 0x0000000007078221 */ /* 0x002fe20000000000 */
[----:B------:R-:W-:-:S02]  /*0d40*/  ISETP.GT.AND P0, PT, R2, R5, PT ;  /* 0x000000050200720c */ /* 0x000fc40003f04270 */
[----:B------:R-:W-:Y:S02]  /*0d50*/  IADD3 R2, PT, PT, R4, 0x8, RZ ;  /* 0x0000000804027810 */ /* 0x000fe40007ffe0ff */
[----:B------:R-:W1:Y:S01]  /*0d60*/  SHFL.DOWN PT, R0, R7, 0x4, R5 ;  /* 0x0880000007007989 */ /* 0x000e6200000e0005 */
[----:B0-----:R-:W-:-:S08]  /*0d70*/  @!P1 LEA R3, R6, R3, 0x18 ;  /* 0x0000000306039211 */ /* 0x001fd000078ec0ff */
[----:B-1----:R-:W-:Y:S01]  /*0d80*/  @!P0 FADD R7, R7, R0 ;  /* 0x0000000007078221 */ /* 0x002fe20000000000 */
[----:B------:R-:W-:Y:S01]  /*0d90*/  ISETP.GT.AND P0, PT, R2, R5, PT ;  /* 0x000000050200720c */ /* 0x000fe20003f04270 */
[----:B------:R-:W-:-:S03]  /*0da0*/  VIADD R2, R4, 0x10 ;  /* 0x0000001004027836 */ /* 0x000fc60000000000 */
[----:B------:R-:W0:Y:S09]  /*0db0*/  SHFL.DOWN PT, R0, R7, 0x8, R5 ;  /* 0x0900000007007989 */ /* 0x000e3200000e0005 */
[----:B0-----:R-:W-:Y:S01]  /*0dc0*/  @!P0 FADD R7, R7, R0 ;  /* 0x0000000007078221 */ /* 0x001fe20000000000 */
[----:B------:R-:W-:-:S02]  /*0dd0*/  ISETP.GT.AND P0, PT, R2, R5, PT ;  /* 0x000000050200720c */ /* 0x000fc40003f04270 */
[----:B------:R-:W-:Y:S02]  /*0de0*/  @!P1 SHF.R.U32.HI R2, RZ, 0x3, R9 ;  /* 0x00000003ff029819 */ /* 0x000fe40000011609 */
[----:B------:R-:W0:Y:S02]  /*0df0*/  SHFL.DOWN PT, R0, R7, 0x10, R5 ;  /* 0x0a00000007007989 */ /* 0x000e2400000e0005 */
[----:B------:R-:W-:-:S04]  /*0e00*/  @!P1 LOP3.LUT R2, R2, 0x7c, RZ, 0xc0, !PT ;  /* 0x0000007c02029812 */ /* 0x000fc800078ec0ff */
[----:B------:R-:W-:-:S03]  /*0e10*/  @!P1 IADD3 R3, PT, PT, R2, R3, RZ ;  /* 0x0000000302039210 */ /* 0x000fc60007ffe0ff */
[----:B0-----:R-:W-:Y:S01]  /*0e20*/  @!P0 FADD R7, R7, R0 ;  /* 0x0000000007078221 */ /* 0x001fe20000000000 */
[----:B------:R-:W-:-:S04]  /*0e30*/  ISETP.NE.AND P0, PT, R9, RZ, PT ;  /* 0x000000ff0900720c */ /* 0x000fc80003f05270 */
[----:B------:R-:W-:-:S05]  /*0e40*/  MOV R0, R7 ;  /* 0x0000000700007202 */ /* 0x000fca0000000f00 */
[----:B------:R4:W-:Y:S01]  /*0e50*/  @!P1 STS [R3+0x8], R0 ;  /* 0x0000080003009388 */ /* 0x0009e20000000800 */
[----:B------:R-:W-:Y:S06]  /*0e60*/  BAR.SYNC.DEFER_BLOCKING 0x0 ;  /* 0x0000000000007b1d */ /* 0x000fec0000010000 */
[----:B------:R-:W-:Y:S05]  /*0e70*/  @P0 BRA `(.L_x_17) ;  /* 0x0000002c00c00947 */ /* 0x000fea0003800000 */
[----:B------:R-:W0:Y:S01]  /*0e80*/  S2UR UR5, SR_CgaCtaId ;  /* 0x00000000000579c3 */ /* 0x000e220000008800 */
[----:B------:R-:W-:Y:S01]  /*0e90*/  UMOV UR4, 0x400 ;  /* 0x0000040000047882 */ /* 0x000fe20000000000 */
[C---:B------:R-:W-:Y:S02]  /*0ea0*/  ISETP.GT.AND P2, PT, R20.reuse, 0x20, PT ;  /* 0x000000201400780c */ /* 0x040fe40003f44270 */
[C---:B------:R-:W-:Y:S02]  /*0eb0*/  ISETP.GT.AND P4, PT, R20.reuse, 0x40, PT ;  /* 0x000000401400780c */ /* 0x040fe40003f84270 */
[C---:B------:R-:W-:Y:S02]  /*0ec0*/  ISETP.GT.AND P3, PT, R20.reuse, 0x60, PT ;  /* 0x000000601400780c */ /* 0x040fe40003f64270 */
[----:B------:R-:W-:Y:S01]  /*0ed0*/  ISETP.GT.AND P1, PT, R20, 0x80, PT ;  /* 0x000000801400780c */ /* 0x000fe20003f24270 */
[----:B0-----:R-:W-:-:S09]  /*0ee0*/  ULEA UR4, UR5, UR4, 0x18 ;  /* 0x0000000405047291 */ /* 0x001fd2000f8ec0ff */
[----:B----4-:R-:W0:Y:S04]  /*0ef0*/  LDS R3, [UR4+0xc] ;  /* 0x00000c04ff037984 */ /* 0x010e280008000800 */
[----:B------:R-:W1:Y:S04]  /*0f00*/  LDS.128 R4, [UR4+0x10] ;  /* 0x00001004ff047984 */ /* 0x000e680008000c00 */
[----:B------:R-:W2:Y:S01]  /*0f10*/  LDS.64 R8, [UR4+0x20] ;  /* 0x00002004ff087984 */ /* 0x000ea20008000a00 */
[----:B0-----:R-:W-:Y:S01]  /*0f20*/  @P2 FADD R0, R0, R3 ;  /* 0x0000000300002221 */ /* 0x001fe20000000000 */
[----:B------:R-:W-:-:S03]  /*0f30*/  ISETP.GT.AND P2, PT, R20, 0xa0, PT ;  /* 0x000000a01400780c */ /* 0x000fc60003f44270 */
[----:B-1----:R-:W-:Y:S01]  /*0f40*/  @P4 FADD R0, R0, R4 ;  /* 0x0000000400004221 */ /* 0x002fe20000000000 */
[----:B------:R-:W-:-:S03]  /*0f50*/  ISETP.GT.AND P4, PT, R20, 0xc0, PT ;  /* 0x000000c01400780c */ /* 0x000fc60003f84270 */
[----:B------:R-:W-:Y:S01]  /*0f60*/  @P3 FADD R0, R0, R5 ;  /* 0x0000000500003221 */ /* 0x000fe20000000000 */
[----:B------:R-:W-:-:S03]  /*0f70*/  ISETP.GT.AND P3, PT, R20, 0xe0, PT ;  /* 0x000000e01400780c */ /* 0x000fc60003f64270 */
[----:B------:R-:W-:-:S04]  /*0f80*/  @P1 FADD R0, R0, R6 ;  /* 0x0000000600001221 */ /* 0x000fc80000000000 */
[----:B------:R-:W-:-:S04]  /*0f90*/  @P2 FADD R0, R0, R7 ;  /* 0x0000000700002221 */ /* 0x000fc80000000000 */
[----:B--2---:R-:W-:-:S04]  /*0fa0*/  @P4 FADD R0, R0, R8 ;  /* 0x0000000800004221 */ /* 0x004fc80000000000 */
[----:B------:R-:W-:Y:S01]  /*0fb0*/  @P3 FADD R0, R0, R9 ;  /* 0x0000000900003221 */ /* 0x000fe20000000000 */
[----:B------:R-:W-:Y:S06]  /*0fc0*/  BRA `(.L_x_17) ;  /* 0x0000002c006c7947 */ /* 0x000fec0003800000 */
.L_x_3:
[----:B------:R-:W0:Y:S01]  /*0fd0*/  S2R R0, SR_TID.X ;  /* 0x0000000000007919 */ /* 0x000e220000002100 */
[----:B------:R-:W1:Y:S01]  /*0fe0*/  LDC.64 R2, c[0x0][0x380] ;  /* 0x0000e000ff027b82 */ /* 0x000e620000000a00 */
[----:B0-----:R-:W-:-:S05]  /*0ff0*/  SHF.L.U32 R5, R0, 0x2, RZ ;  /* 0x0000000200057819 */ /* 0x001fca00000006ff */
[----:B-1----:R-:W-:-:S05]  /*1000*/  IMAD.WIDE.U32 R2, R5, 0x4, R2 ;  /* 0x0000000405027825 */ /* 0x002fca00078e0002 */
[----:B------:R-:W2:Y:S04]  /*1010*/  LDG.E.128.CONSTANT R4, desc[UR6][R2.64] ;  /* 0x0000000602047981 */ /* 0x000ea8000c1e9d00 */
[----:B------:R-:W3:Y:S04]  /*1020*/  LDG.E.128.CONSTANT R8, desc[UR6][R2.64+0x1000] ;  /* 0x0010000602087981 */ /* 0x000ee8000c1e9d00 */
[----:B------:R-:W4:Y:S04]  /*1030*/  LDG.E.128.CONSTANT R12, desc[UR6][R2.64+0x2000] ;  /* 0x00200006020c7981 */ /* 0x000f28000c1e9d00 */
[----:B------:R-:W5:Y:S01]  /*1040*/  LDG.E.128.CONSTANT R16, desc[UR6][R2.64+0x3000] ;  /* 0x0030000602107981 */ /* 0x000f62000c1e9d00 */
[----:B------:R-:W-:Y:S01]  /*1050*/  ISETP.GE.U32.AND P0, PT, R20, 0x2000, PT ;  /* 0x000020001400780c */ /* 0x000fe20003f06070 */
[----:B------:R-:W-:-:S02]  /*1060*/  HFMA2 R23, -RZ, RZ, 0, 0.00048828125 ;  /* 0x00001000ff177431 */ /* 0x000fc400000001ff */
[----:B--2---:R-:W-:Y:S01]  /*1070*/  FADD R4, R4, R5 ;  /* 0x0000000504047221 */ /* 0x004fe20000000000 */
[----:B------:R-:W-:Y:S01]  /*1080*/  FADD R7, R6, R7 ;  /* 0x0000000706077221 */ /* 0x000fe20000000000 */
[----:B---3--:R-:W-:Y:S01]  /*1090*/  FADD R8, R8, R9 ;  /* 0x0000000908087221 */ /* 0x008fe20000000000 */
[----:B------:R-:W-:Y:S02]  /*10a0*/  FADD R11, R10, R11 ;  /* 0x0000000b0a0b7221 */ /* 0x000fe40000000000 */
[----:B------:R-:W-:Y:S01]  /*10b0*/  FADD R4, R4, R7 ;  /* 0x0000000704047221 */ /* 0x000fe20000000000 */
[----:B----4-:R-:W-:Y:S01]  /*10c0*/  FADD R12, R12, R13 ;  /* 0x0000000d0c0c7221 */ /* 0x010fe20000000000 */
[----:B------:R-:W-:Y:S01]  /*10d0*/  FADD R15, R14, R15 ;  /* 0x0000000f0e0f7221 */ /* 0x000fe20000000000 */
[----:B------:R-:W-:Y:S01]  /*10e0*/  FADD R11, R8, R11 ;  /* 0x0000000b080b7221 */ /* 0x000fe20000000000 */
[----:B-----5:R-:W-:Y:S01]  /*10f0*/  FADD R16, R16, R17 ;  /* 0x0000001110107221 */ /* 0x020fe20000000000 */
[----:B------:R-:W-:Y:S01]  /*1100*/  FADD R19, R18, R19 ;  /* 0x0000001312137221 */ /* 0x000fe20000000000 */
[----:B------:R-:W-:Y:S01]  /*1110*/  FADD R12, R12, R15 ;  /* 0x0000000f0c0c7221 */ /* 0x000fe20000000000 */
[----:B------:R-:W-:-:S02]  /*1120*/  FADD R4, R4, R11 ;  /* 0x0000000b04047221 */ /* 0x000fc40000000000 */
[----:B------:R-:W-:-:S04]  /*1130*/  FADD R19, R16, R19 ;  /* 0x0000001310137221 */ /* 0x000fc80000000000 */
[----:B------:R-:W-:-:S04]  /*1140*/  FADD R19, R12, R19 ;  /* 0x000000130c137221 */ /* 0x000fc80000000000 */
[----:B------:R-:W-:Y:S01]  /*1150*/  FADD R21, R4, R19 ;  /* 0x0000001304157221 */ /* 0x000fe20000000000 */
[----:B------:R-:W-:Y:S06]  /*1160*/  @!P0 BRA `(.L_x_18) ;  /* 0x00000000007c8947 */ /* 0x000fec0003800000 */
[----:B------:R-:W0:Y:S01]  /*1170*/  LDC R24, c[0x0][0x390] ;  /* 0x0000e400ff187b82 */ /* 0x000e220000000800 */
[----:B------:R-:W-:Y:S02]  /*1180*/  IADD3 R22, PT, PT, R20, -0x1000, RZ ;  /* 0xfffff00014167810 */ /* 0x000fe40007ffe0ff */
[----:B------:R-:W-:-:S07]  /*1190*/  MOV R23, 0x1000 ;  /* 0x0000100000177802 */ /* 0x000fce0000000f00 */
.L_x_20:
[----:B------:R-:W-:-:S05]  /*11a0*/  IMAD.WIDE R26, R23, 0x4, R2 ;  /* 0x00000004171a7825 */ /* 0x000fca00078e0202 */
[----:B------:R-:W2:Y:S04]  /*11b0*/  LDG.E.128.CONSTANT R16, desc[UR6][R26.64+0x2000] ;  /* 0x002000061a107981 */ /* 0x000ea8000c1e9d00 */
[----:B------:R-:W3:Y:S04]  /*11c0*/  LDG.E.128.CONSTANT R4, desc[UR6][R26.64+0x3000] ;  /* 0x003000061a047981 */ /* 0x000ee8000c1e9d00 */
[----:B------:R-:W4:Y:S04]  /*11d0*/  LDG.E.128.CONSTANT R8, desc[UR6][R26.64] ;  /* 0x000000061a087981 */ /* 0x000f28000c1e9d00 */
[----:B------:R-:W5:Y:S01]  /*11e0*/  LDG.E.128.CONSTANT R12, desc[UR6][R26.64+0x1000] ;  /* 0x001000061a0c7981 */ /* 0x000f62000c1e9d00 */
[----:B0-----:R-:W-:Y:S01]  /*11f0*/  MOV R20, R24 ;  /* 0x0000001800147202 */ /* 0x001fe20000000f00 */
[----:B--2---:R-:W-:Y:S01]  /*1200*/  FADD R17, R17, R18 ;  /* 0x0000001211117221 */ /* 0x004fe20000000000 */
[----:B---3--:R-:W-:-:S02]  /*1210*/  FADD R18, R19, R4 ;  /* 0x0000000413127221 */ /* 0x008fc40000000000 */
[----:B------:R-:W-:Y:S01]  /*1220*/  IADD3 R4, PT, PT, -R23, R20, RZ ;  /* 0x0000001417047210 */ /* 0x000fe20007ffe1ff */
[----:B------:R-:W-:Y:S01]  /*1230*/  FADD R5, R5, R6 ;  /* 0x0000000605057221 */ /* 0x000fe20000000000 */
[----:B----4-:R-:W-:Y:S01]  /*1240*/  FADD R9, R9, R10 ;  /* 0x0000000a09097221 */ /* 0x010fe20000000000 */
[----:B------:R-:W-:Y:S01]  /*1250*/  FADD R8, R8, R21 ;  /* 0x0000001508087221 */ /* 0x000fe20000000000 */
[----:B------:R-:W-:Y:S01]  /*1260*/  ISETP.GE.AND P0, PT, R4, 0x1000, PT ;  /* 0x000010000400780c */ /* 0x000fe20003f06270 */
[----:B-----5:R-:W-:Y:S01]  /*1270*/  FADD R13, R13, R14 ;  /* 0x0000000e0d0d7221 */ /* 0x020fe20000000000 */
[----:B------:R-:W-:Y:S01]  /*1280*/  FADD R10, R11, R12 ;  /* 0x0000000c0b0a7221 */ /* 0x000fe20000000000 */
[----:B------:R-:W-:Y:S01]  /*1290*/  FADD R14, R15, R16 ;  /* 0x000000100f0e7221 */ /* 0x000fe20000000000 */
[----:B------:R-:W-:Y:S01]  /*12a0*/  FADD R8, R8, R9 ;  /* 0x0000000908087221 */ /* 0x000fe20000000000 */
[----:B------:R-:W-:Y:S01]  /*12b0*/  FADD R5, R18, R5 ;  /* 0x0000000512057221 */ /* 0x000fe20000000000 */
[----:B------:R-:W-:Y:S01]  /*12c0*/  FADD R13, R10, R13 ;  /* 0x0000000d0a0d7221 */ /* 0x000fe20000000000 */
[----:B------:R-:W-:-:S03]  /*12d0*/  FADD R14, R14, R17 ;  /* 0x000000110e0e7221 */ /* 0x000fc60000000000 */
[----:B------:R-:W-:Y:S01]  /*12e0*/  FADD R8, R8, R13 ;  /* 0x0000000d08087221 */ /* 0x000fe20000000000 */
[----:B------:R-:W-:-:S04]  /*12f0*/  FADD R5, R14, R5 ;  /* 0x000000050e057221 */ /* 0x000fc80000000000 */
[----:B------:R-:W-:-:S04]  /*1300*/  FADD R5, R8, R5 ;  /* 0x0000000508057221 */ /* 0x000fc80000000000 */
[----:B------:R-:W-:Y:S01]  /*1310*/  FADD R21, R7, R5 ;  /* 0x0000000507157221 */ /* 0x000fe20000000000 */
[----:B------:R-:W-:Y:S06]  /*1320*/  @!P0 BRA `(.L_x_19) ;  /* 0x0000000800308947 */ /* 0x000fec0003800000 */
[----:B------:R-:W-:-:S04]  /*1330*/  IADD3 R23, PT, PT, R23, 0x1000, RZ ;  /* 0x0000100017177810 */ /* 0x000fc80007ffe0ff */
[----:B------:R-:W-:-:S13]  /*1340*/  ISETP.GT.AND P0, PT, R23, R22, PT ;  /* 0x000000161700720c */ /* 0x000fda0003f04270 */
[----:B------:R-:W-:Y:S05]  /*1350*/  @!P0 BRA `(.L_x_20) ;  /* 0xfffffffc00908947 */ /* 0x000fea000383ffff */
.L_x_18:
[----:B------:R-:W-:-:S13]  /*1360*/  ISETP.GE.AND P0, PT, R23, R20, PT ;  /* 0x000000141700720c */ /* 0x000fda0003f06270 */
[----:B------:R-:W-:Y:S05]  /*1370*/  @P0 BRA `(.L_x_19) ;  /* 0x00000008001c0947 */ /* 0x000fea0003800000 */
[----:B------:R-:W-:Y:S01]  /*1380*/  IMAD.IADD R9, R20, 0x1, -R23 ;  /* 0x0000000114097824 */ /* 0x000fe200078e0a17 */
[----:B------:R-:W-:Y:S04]  /*1390*/  BSSY.RECONVERGENT B1, `(.L_x_19) ;  /* 0x0000085000017945 */ /* 0x000fe80003800200 */
[----:B------:R-:W-:-:S13]  /*13a0*/  ISETP.GE.AND P0, PT, R0, R9, PT ;  /* 0x000000090000720c */ /* 0x000fda0003f06270 */
[----:B------:R-:W-:Y:S05]  /*13b0*/  @P0 BRA `(.L_x_21) ;  /* 0x0000000800080947 */ /* 0x000fea0003800000 */
[-C--:B------:R-:W-:Y:S01]  /*13c0*/  LOP3.LUT R2, RZ, R0.reuse, RZ, 0x33, !PT ;  /* 0x00000000ff027212 */ /* 0x080fe200078e33ff */
[----:B------:R-:W-:Y:S01]  /*13d0*/  BSSY.RECONVERGENT B2, `(.L_x_22) ;  /* 0x0000015000027945 */ /* 0x000fe20003800200 */
[----:B------:R-:W-:Y:S02]  /*13e0*/  MOV R8, R0 ;  /* 0x0000000000087202 */ /* 0x000fe40000000f00 */
[----:B------:R-:W-:-:S04]  /*13f0*/  IADD3 R2, PT, PT, -R23, R20, R2 ;  /* 0x0000001417027210 */ /* 0x000fc80007ffe102 */
[C---:B------:R-:W-:Y:S02]  /*1400*/  LOP3.LUT R3, R2.reuse, 0x300, RZ, 0xc0, !PT ;  /* 0x0000030002037812 */ /* 0x040fe400078ec0ff */
[----:B------:R-:W-:Y:S02]  /*1410*/  ISETP.GE.U32.AND P1, PT, R2, 0x300, PT ;  /* 0x000003000200780c */ /* 0x000fe40003f26070 */
[----:B------:R-:W-:-:S13]  /*1420*/  ISETP.NE.AND P0, PT, R3, 0x300, PT ;  /* 0x000003000300780c */ /* 0x000fda0003f05270 */
[----:B------:R-:W-:Y:S05]  /*1430*/  @!P0 BRA `(.L_x_23) ;  /* 0x0000000000388947 */ /* 0x000fea0003800000 */
[----:B------:R-:W0:Y:S01]  /*1440*/  LDC.64 R4, c[0x0][0x380] ;  /* 0x0000e000ff047b82 */ /* 0x000e220000000a00 */
[----:B------:R-:W-:Y:S02]  /*1450*/  LEA.HI R2, R2, 0x1, RZ, 0x18 ;  /* 0x0000000102027811 */ /* 0x000fe400078fc0ff */
[----:B------:R-:W-:Y:S02]  /*1460*/  IADD3 R7, PT, PT, R0, R23, RZ ;  /* 0x0000001700077210 */ /* 0x000fe40007ffe0ff */
[----:B------:R-:W-:Y:S02]  /*1470*/  LOP3.LUT R2, R2, 0x3, RZ, 0xc0, !PT ;  /* 0x0000000302027812 */ /* 0x000fe400078ec0ff */
[----:B------:R-:W-:Y:S02]  /*1480*/  MOV R8, R0 ;  /* 0x0000000000087202 */ /* 0x000fe40000000f00 */
[----:B------:R-:W-:-:S07]  /*1490*/  IADD3 R6, PT, PT, -R2, RZ, RZ ;  /* 0x000000ff02067210 */ /* 0x000fce0007ffe1ff */
.L_x_24:
[----:B0-----:R-:W-:-:S06]  /*14a0*/  IMAD.WIDE.U32 R2, R7, 0x4, R4 ;  /* 0x0000000407027825 */ /* 0x001fcc00078e0004 */
[----:B------:R-:W2:Y:S01]  /*14b0*/  LDG.E.CONSTANT R2, desc[UR6][R2.64] ;  /* 0x0000000602027981 */ /* 0x000ea2000c1e9900 */
[----:B------:R-:W-:Y:S02]  /*14c0*/  IADD3 R6, PT, PT, R6, 0x1, RZ ;  /* 0x0000000106067810 */ /* 0x000fe40007ffe0ff */
[----:B------:R-:W-:Y:S02]  /*14d0*/  IADD3 R8, PT, PT, R8, 0x100, RZ ;  /* 0x0000010008087810 */ /* 0x000fe40007ffe0ff */
[----:B------:R-:W-:Y:S02]  /*14e0*/  ISETP.NE.AND P0, PT, R6, RZ, PT ;  /* 0x000000ff0600720c */ /* 0x000fe40003f05270 */
[----:B------:R-:W-:Y:S01]  /*14f0*/  IADD3 R7, PT, PT, R7, 0x100, RZ ;  /* 0x0000010007077810 */ /* 0x000fe20007ffe0ff */
[----:B--2---:R-:W-:-:S10]  /*1500*/  FADD R21, R2, R21 ;  /* 0x0000001502157221 */ /* 0x004fd40000000000 */
[----:B------:R-:W-:Y:S05]  /*1510*/  @P0 BRA `(.L_x_24) ;  /* 0xfffffffc00e00947 */ /* 0x000fea000383ffff */
.L_x_23:
[----:B------:R-:W-:Y:S05]  /*1520*/  BSYNC.RECONVERGENT B2 ;  /* 0x0000000000027941 */ /* 0x000fea0003800200 */
.L_x_22:
[----:B------:R-:W-:Y:S05]  /*1530*/  @!P1 BRA `(.L_x_21) ;  /* 0x0000000400a89947 */ /* 0x000fea0003800000 */
[----:B------:R-:W0:Y:S01]  /*1540*/  LDCU.64 UR4, c[0x0][0x380] ;  /* 0x00007000ff0477ac */ /* 0x000e220008000a00 */
[----:B------:R-:W-:Y:S01]  /*1550*/  IADD3 R5, PT, PT, R9, -R8, RZ ;  /* 0x8000000809057210 */ /* 0x000fe20007ffe0ff */
[----:B------:R-:W-:Y:S01]  /*1560*/  BSSY.RECONVERGENT B2, `(.L_x_25) ;  /* 0x000003b000027945 */ /* 0x000fe20003800200 */
[CC--:B------:R-:W-:Y:S02]  /*1570*/  IADD3 R3, P0, PT, R8.reuse, R23.reuse, RZ ;  /* 0x0000001708037210 */ /* 0x0c0fe40007f1e0ff */
[----:B------:R-:W-:Y:S02]  /*1580*/  ISETP.GT.AND P1, PT, R5, 0xc00, PT ;  /* 0x00000c000500780c */ /* 0x000fe40003f24270 */
[----:B------:R-:W-:Y:S02]  /*1590*/  IADD3.X R4, PT, PT, RZ, RZ, RZ, P0, !PT ;  /* 0x000000ffff047210 */ /* 0x000fe400007fe4ff */
[----:B------:R-:W-:Y:S02]  /*15a0*/  IADD3 R11, PT, PT, R8, R23, RZ ;  /* 0x00000017080b7210 */ /* 0x000fe40007ffe0ff */
[----:B0-----:R-:W-:-:S04]  /*15b0*/  LEA R2, P0, R3, UR4, 0x2 ;  /* 0x0000000403027c11 */ /* 0x001fc8000f8010ff */
[----:B------:R-:W-:Y:S02]  /*15c0*/  LEA.HI.X R3, R3, UR5, R4, 0x2, P0 ;  /* 0x0000000503037c11 */ /* 0x000fe400080f1404 */
[----:B------:R-:W-:-:S05]  /*15d0*/  IADD3 R2, P0, PT, R2, 0x800, RZ ;  /* 0x0000080002027810 */ /* 0x000fca0007f1e0ff */
[----:B------:R-:W-:Y:S01]  /*15e0*/  IMAD.X R3, RZ, RZ, R3, P0 ;  /* 0x000000ffff037224 */ /* 0x000fe200000e0603 */
[----:B------:R-:W-:Y:S01]  /*15f0*/  PLOP3.LUT P0, PT, PT, PT, PT, 0x80, 0x8 ;  /* 0x000000000008781c */ /* 0x000fe20003f0f070 */
[----:B------:R-:W-:-:S12]  /*1600*/  @!P1 BRA `(.L_x_26) ;  /* 0x0000000000c09947 */ /* 0x000fd80003800000 */
[----:B------:R-:W-:Y:S02]  /*1610*/  PLOP3.LUT P0, PT, PT, PT, PT, 0x8, 0x80 ;  /* 0x000000000080781c */ /* 0x000fe40003f0e170 */
[----:B------:R-:W-:-:S11]  /*1620*/  IADD3 R13, PT, PT, R9, -0xc00, RZ ;  /* 0xfffff400090d7810 */ /* 0x000fd60007ffe0ff */
.L_x_27:
[----:B------:R-:W0:Y:S01]  /*1630*/  LDC.64 R4, c[0x0][0x380] ;  /* 0x0000e000ff047b82 */ /* 0x000e220000000a00 */
[----:B------:R-:W2:Y:S01]  /*1640*/  LDG.E.CONSTANT R10, desc[UR6][R2.64+-0x400] ;  /* 0xfffc0006020a7981 */ /* 0x000ea2000c1e9900 */
[----:B------:R-:W-:-:S03]  /*1650*/  IADD3 R25, PT, PT, R11, 0x400, RZ ;  /* 0x000004000b197810 */ /* 0x000fc60007ffe0ff */
[----:B------:R-:W3:Y:S04]  /*1660*/  LDG.E.CONSTANT R19, desc[UR6][R2.64] ;  /* 0x0000000602137981 */ /* 0x000ee8000c1e9900 */
[----:B------:R-:W4:Y:S01]  /*1670*/  LDG.E.CONSTANT R18, desc[UR6][R2.64+0x400] ;  /* 0x0004000602127981 */ /* 0x000f22000c1e9900 */
[----:B------:R-:W-:-:S03]  /*1680*/  IADD3 R7, PT, PT, R11, 0x800, RZ ;  /* 0x000008000b077810 */ /* 0x000fc60007ffe0ff */
[----:B------:R-:W5:Y:S04]  /*1690*/  LDG.E.CONSTANT R16, desc[UR6][R2.64+0xc00] ;  /* 0x000c000602107981 */ /* 0x000f68000c1e9900 */
[----:B------:R-:W5:Y:S04]  /*16a0*/  LDG.E.CONSTANT R15, desc[UR6][R2.64+0x1000] ;  /* 0x00100006020f7981 */ /* 0x000f68000c1e9900 */
[----:B------:R-:W5:Y:S01]  /*16b0*/  LDG.E.CONSTANT R14, desc[UR6][R2.64+0x1400] ;  /* 0x00140006020e7981 */ /* 0x000f62000c1e9900 */
[----:B0-----:R-:W-:-:S03]  /*16c0*/  IMAD.WIDE.U32 R22, R11, 0x4, R4 ;  /* 0x000000040b167825 */ /* 0x001fc600078e0004 */
[----:B------:R-:W5:Y:S04]  /*16d0*/  LDG.E.CONSTANT R20, desc[UR6][R2.64+0x2000] ;  /* 0x0020000602147981 */ /* 0x000f68000c1e9900 */
[----:B------:R0:W2:Y:S01]  /*16e0*/  LDG.E.CONSTANT R12, desc[UR6][R22.64] ;  /* 0x00000006160c7981 */ /* 0x0000a2000c1e9900 */
[----:B------:R-:W-:-:S03]  /*16f0*/  IMAD.WIDE.U32 R24, R25, 0x4, R4 ;  /* 0x0000000419187825 */ /* 0x000fc600078e0004 */
[----:B------:R-:W5:Y:S04]  /*1700*/  LDG.E.CONSTANT R26, desc[UR6][R2.64+0x3000] ;  /* 0x00300006021a7981 */ /* 0x000f68000c1e9900 */
[----:B------:R-:W5:Y:S01]  /*1710*/  LDG.E.CONSTANT R17, desc[UR6][R24.64] ;  /* 0x0000000618117981 */ /* 0x000f62000c1e9900 */
[--C-:B------:R-:W-:Y:S01]  /*1720*/  IMAD.WIDE.U32 R6, R7, 0x4, R4.reuse ;  /* 0x0000000407067825 */ /* 0x100fe200078e0004 */
[----:B0-----:R-:W-:Y:S02]  /*1730*/  IADD3 R23, PT, PT, R11, 0xc00, RZ ;  /* 0x00000c000b177810 */ /* 0x001fe40007ffe0ff */
[----:B------:R-:W5:Y:S04]  /*1740*/  LDG.E.CONSTANT R22, desc[UR6][R2.64+0x1c00] ;  /* 0x001c000602167981 */ /* 0x000f68000c1e9900 */
[----:B------:R-:W5:Y:S01]  /*1750*/  LDG.E.CONSTANT R6, desc[UR6][R6.64] ;  /* 0x0000000606067981 */ /* 0x000f62000c1e9900 */
[----:B------:R-:W-:-:S03]  /*1760*/  IMAD.WIDE.U32 R4, R23, 0x4, R4 ;  /* 0x0000000417047825 */ /* 0x000fc600078e0004 */
[----:B------:R-:W5:Y:S04]  /*1770*/  LDG.E.CONSTANT R23, desc[UR6][R2.64+0x2400] ;  /* 0x0024000602177981 */ /* 0x000f68000c1e9900 */
[----:B------:R-:W5:Y:S04]  /*1780*/  LDG.E.CONSTANT R4, desc[UR6][R4.64] ;  /* 0x0000000604047981 */ /* 0x000f68000c1e9900 */
[----:B------:R-:W5:Y:S04]  /*1790*/  LDG.E.CONSTANT R24, desc[UR6][R2.64+0x2c00] ;  /* 0x002c000602187981 */ /* 0x000f68000c1e9900 */
[----:B------:R0:W5:Y:S01]  /*17a0*/  LDG.E.CONSTANT R25, desc[UR6][R2.64+0x3400] ;  /* 0x0034000602197981 */ /* 0x000162000c1e9900 */
[----:B------:R-:W-:-:S04]  /*17b0*/  IADD3 R8, PT, PT, R8, 0x1000, RZ ;  /* 0x0000100008087810 */ /* 0x000fc80007ffe0ff */
[----:B------:R-:W-:Y:S02]  /*17c0*/  ISETP.GE.AND P1, PT, R8, R13, PT ;  /* 0x0000000d0800720c */ /* 0x000fe40003f26270 */
[----:B0-----:R-:W-:Y:S02]  /*17d0*/  IADD3 R2, P2, PT, R2, 0x4000, RZ ;  /* 0x0000400002027810 */ /* 0x001fe40007f5e0ff */
[----:B------:R-:W-:Y:S02]  /*17e0*/  IADD3 R11, PT, PT, R11, 0x1000, RZ ;  /* 0x000010000b0b7810 */ /* 0x000fe40007ffe0ff */
[----:B------:R-:W-:Y:S01]  /*17f0*/  IADD3.X R3, PT, PT, RZ, R3, RZ, P2, !PT ;  /* 0x00000003ff037210 */ /* 0x000fe200017fe4ff */
[----:B--2---:R-:W-:-:S04]  /*1800*/  FADD R21, R12, R21 ;  /* 0x000000150c157221 */ /* 0x004fc80000000000 */
[----:B------:R-:W-:-:S04]  /*1810*/  FADD R10, R21, R10 ;  /* 0x0000000a150a7221 */ /* 0x000fc80000000000 */
[----:B---3--:R-:W-:-:S04]  /*1820*/  FADD R19, R10, R19 ;  /* 0x000000130a137221 */ /* 0x008fc80000000000 */
[----:B----4-:R-:W-:-:S04]  /*1830*/  FADD R18, R19, R18 ;  /* 0x0000001213127221 */ /* 0x010fc80000000000 */
[----:B-----5:R-:W-:-:S04]  /*1840*/  FADD R17, R18, R17 ;  /* 0x0000001112117221 */ /* 0x020fc80000000000 */
        /* <DEDUP_REMOVED lines=12> */
.L_x_26:
[----:B------:R-:W-:Y:S05]  /*1910*/  BSYNC.RECONVERGENT B2 ;  /* 0x0000000000027941 */ /* 0x000fea0003800200 */
.L_x_25:
[----:B------:R-:W-:Y:S01]  /*1920*/  IADD3 R4, PT, PT, R9, -R8, RZ ;  /* 0x8000000809047210 */ /* 0x000fe20007ffe0ff */
[----:B------:R-:W-:Y:S03]  /*1930*/  BSSY.RECONVERGENT B2, `(.L_x_28) ;  /* 0x000001e000027945 */ /* 0x000fe60003800200 */
[----:B------:R-:W-:-:S13]  /*1940*/  ISETP.GT.AND P1, PT, R4, 0x400, PT ;  /* 0x000004000400780c */ /* 0x000fda0003f24270 */
[----:B------:R-:W-:Y:S05]  /*1950*/  @!P1 BRA `(.L_x_29) ;  /* 0x00000000006c9947 */ /* 0x000fea0003800000 */
[----:B------:R-:W0:Y:S01]  /*1960*/  LDC.64 R6, c[0x0][0x380] ;  /* 0x0000e000ff067b82 */ /* 0x000e220000000a00 */
[----:B------:R-:W2:Y:S01]  /*1970*/  LDG.E.CONSTANT R10, desc[UR6][R2.64+-0x400] ;  /* 0xfffc0006020a7981 */ /* 0x000ea2000c1e9900 */
[----:B------:R-:W-:-:S03]  /*1980*/  VIADD R15, R11, 0x400 ;  /* 0x000004000b0f7836 */ /* 0x000fc60000000000 */
[----:B------:R-:W3:Y:S04]  /*1990*/  LDG.E.CONSTANT R13, desc[UR6][R2.64] ;  /* 0x00000006020d7981 */ /* 0x000ee8000c1e9900 */
[----:B------:R-:W4:Y:S04]  /*19a0*/  LDG.E.CONSTANT R17, desc[UR6][R2.64+0xc00] ;  /* 0x000c000602117981 */ /* 0x000f28000c1e9900 */
[----:B------:R-:W5:Y:S04]  /*19b0*/  LDG.E.CONSTANT R19, desc[UR6][R2.64+0x1000] ;  /* 0x0010000602137981 */ /* 0x000f68000c1e9900 */
[----:B------:R1:W5:Y:S01]  /*19c0*/  LDG.E.CONSTANT R23, desc[UR6][R2.64+0x1400] ;  /* 0x0014000602177981 */ /* 0x000362000c1e9900 */
[----:B0-----:R-:W-:-:S06]  /*19d0*/  IMAD.WIDE.U32 R4, R11, 0x4, R6 ;  /* 0x000000040b047825 */ /* 0x001fcc00078e0006 */
[----:B------:R-:W2:Y:S01]  /*19e0*/  LDG.E.CONSTANT R4, desc[UR6][R4.64] ;  /* 0x0000000604047981 */ /* 0x000ea2000c1e9900 */
[----:B------:R-:W-:-:S03]  /*19f0*/  IMAD.WIDE.U32 R6, R15, 0x4, R6 ;  /* 0x000000040f067825 */ /* 0x000fc600078e0006 */
[----:B------:R-:W4:Y:S04]  /*1a00*/  LDG.E.CONSTANT R15, desc[UR6][R2.64+0x400] ;  /* 0x00040006020f7981 */ /* 0x000f28000c1e9900 */
[----:B------:R-:W5:Y:S01]  /*1a10*/  LDG.E.CONSTANT R7, desc[UR6][R6.64] ;  /* 0x0000000606077981 */ /* 0x000f62000c1e9900 */
[----:B------:R-:W-:Y:S02]  /*1a20*/  PLOP3.LUT P0, PT, PT, PT, PT, 0x8, 0x80 ;  /* 0x000000000080781c */ /* 0x000fe40003f0e170 */
[----:B------:R-:W-:Y:S02]  /*1a30*/  IADD3 R8, PT, PT, R8, 0x800, RZ ;  /* 0x0000080008087810 */ /* 0x000fe40007ffe0ff */
[----:B------:R-:W-:Y:S01]  /*1a40*/  IADD3 R11, PT, PT, R11, 0x800, RZ ;  /* 0x000008000b0b7810 */ /* 0x000fe20007ffe0ff */
[----:B--2---:R-:W-:-:S04]  /*1a50*/  FADD R21, R21, R4 ;  /* 0x0000000415157221 */ /* 0x004fc80000000000 */
[----:B------:R-:W-:-:S04]  /*1a60*/  FADD R10, R21, R10 ;  /* 0x0000000a150a7221 */ /* 0x000fc80000000000 */
[----:B---3--:R-:W-:-:S04]  /*1a70*/  FADD R10, R10, R13 ;  /* 0x0000000d0a0a7221 */ /* 0x008fc80000000000 */
[----:B----4-:R-:W-:-:S04]  /*1a80*/  FADD R10, R10, R15 ;  /* 0x0000000f0a0a7221 */ /* 0x010fc80000000000 */
[----:B-----5:R-:W-:Y:S01]  /*1a90*/  FADD R10, R10, R7 ;  /* 0x000000070a0a7221 */ /* 0x020fe20000000000 */
[----:B------:R-:W-:-:S03]  /*1aa0*/  IADD3 R4, P1, PT, R2, 0x2000, RZ ;  /* 0x0000200002047810 */ /* 0x000fc60007f3e0ff */
[----:B------:R-:W-:Y:S01]  /*1ab0*/  FADD R10, R10, R17 ;  /* 0x000000110a0a7221 */ /* 0x000fe20000000000 */
[----:B------:R-:W-:-:S03]  /*1ac0*/  IADD3.X R5, PT, PT, RZ, R3, RZ, P1, !PT ;  /* 0x00000003ff057210 */ /* 0x000fc60000ffe4ff */
[----:B------:R-:W-:Y:S01]  /*1ad0*/  FADD R10, R10, R19 ;  /* 0x000000130a0a7221 */ /* 0x000fe20000000000 */
[----:B-1----:R-:W-:Y:S02]  /*1ae0*/  MOV R2, R4 ;  /* 0x0000000400027202 */ /* 0x002fe40000000f00 */
[----:B------:R-:W-:Y:S01]  /*1af0*/  MOV R3, R5 ;  /* 0x0000000500037202 */ /* 0x000fe20000000f00 */
[----:B------:R-:W-:-:S07]  /*1b00*/  FADD R21, R10, R23 ;  /* 0x000000170a157221 */ /* 0x000fce0000000000 */
.L_x_29:
[----:B------:R-:W-:Y:S05]  /*1b10*/  BSYNC.RECONVERGENT B2 ;  /* 0x0000000000027941 */ /* 0x000fea0003800200 */
.L_x_28:
[----:B------:R-:W-:-:S13]  /*1b20*/  ISETP.LT.OR P0, PT, R8, R9, P0 ;  /* 0x000000090800720c */ /* 0x000fda0000701670 */
[----:B------:R-:W-:Y:S05]  /*1b30*/  @!P0 BRA `(.L_x_21) ;  /* 0x0000000000288947 */ /* 0x000fea0003800000 */
[----:B------:R-:W0:Y:S01]  /*1b40*/  LDC.64 R4, c[0x0][0x380] ;  /* 0x0000e000ff047b82 */ /* 0x000e220000000a00 */
[----:B------:R-:W2:Y:S04]  /*1b50*/  LDG.E.CONSTANT R6, desc[UR6][R2.64+-0x400] ;  /* 0xfffc000602067981 */ /* 0x000ea8000c1e9900 */
[----:B------:R-:W3:Y:S04]  /*1b60*/  LDG.E.CONSTANT R7, desc[UR6][R2.64] ;  /* 0x0000000602077981 */ /* 0x000ee8000c1e9900 */
[----:B------:R-:W4:Y:S01]  /*1b70*/  LDG.E.CONSTANT R9, desc[UR6][R2.64+0x400] ;  /* 0x0004000602097981 */ /* 0x000f22000c1e9900 */
[----:B0-----:R-:W-:-:S06]  /*1b80*/  IMAD.WIDE.U32 R4, R11, 0x4, R4 ;  /* 0x000000040b047825 */ /* 0x001fcc00078e0004 */
[----:B------:R-:W5:Y:S02]  /*1b90*/  LDG.E.CONSTANT R4, desc[UR6][R4.64] ;  /* 0x0000000604047981 */ /* 0x000f64000c1e9900 */
[----:B-----5:R-:W-:-:S04]  /*1ba0*/  FADD R21, R21, R4 ;  /* 0x0000000415157221 */ /* 0x020fc80000000000 */
[----:B--2---:R-:W-:-:S04]  /*1bb0*/  FADD R6, R21, R6 ;  /* 0x0000000615067221 */ /* 0x004fc80000000000 */
[----:B---3--:R-:W-:-:S04]  /*1bc0*/  FADD R6, R6, R7 ;  /* 0x0000000706067221 */ /* 0x008fc80000000000 */
[----:B----4-:R-:W-:-:S07]  /*1bd0*/  FADD R21, R6, R9 ;  /* 0x0000000906157221 */ /* 0x010fce0000000000 */
.L_x_21:
[----:B------:R-:W-:Y:S05]  /*1be0*/  BSYNC.RECONVERGENT B1 ;  /* 0x0000000000017941 */ /* 0x000fea0003800200 */
.L_x_19:
[----:B------:R-:W0:Y:S01]  /*1bf0*/  S2R R6, SR_LANEID ;  /* 0x0000000000067919 */ /* 0x000e220000000000 */
[----:B------:R-:W1:Y:S01]  /*1c00*/  SHFL.DOWN PT, R2, R21, 0x1, 0x1f ;  /* 0x08201f0015027f89 */ /* 0x000e6200000e0000 */
[C---:B0-----:R-:W-:Y:S02]  /*1c10*/  ISETP.GT.AND P0, PT, R6.reuse, 0x1e, PT ;  /* 0x0000001e0600780c */ /* 0x041fe40003f04270 */
[----:B------:R-:W-:-:S11]  /*1c20*/  ISETP.NE.AND P1, PT, R6, RZ, PT ;  /* 0x000000ff0600720c */ /* 0x000fd60003f25270 */
[----:B-1----:R-:W-:Y:S01]  /*1c30*/  @!P0 FADD R21, R2, R21 ;  /* 0x0000001502158221 */ /* 0x002fe20000000000 */
[----:B------:R-:W-:Y:S01]  /*1c40*/  ISETP.GT.AND P0, PT, R6, 0x1d, PT ;  /* 0x0000001d0600780c */ /* 0x000fe20003f04270 */
[----:B------:R-:W0:Y:S01]  /*1c50*/  @!P1 S2R R5, SR_CgaCtaId ;  /* 0x0000000000059919 */ /* 0x000e220000008800 */
[----:B------:R-:W-:Y:S02]  /*1c60*/  @!P1 MOV R4, 0x400 ;  /* 0x0000040000049802 */ /* 0x000fe40000000f00 */
[----:B------:R-:W-:Y:S01]  /*1c70*/  @!P1 SHF.R.U32.HI R3, RZ, 0x3, R0 ;  /* 0x00000003ff039819 */ /* 0x000fe20000011600 */
[----:B------:R-:W1:Y:S03]  /*1c80*/  SHFL.DOWN PT, R2, R21, 0x2, 0x1f ;  /* 0x08401f0015027f89 */ /* 0x000e6600000e0000 */
[----:B------:R-:W-:-:S05]  /*1c90*/  @!P1 LOP3.LUT R3, R3, 0x7c, RZ, 0xc0, !PT ;  /* 0x0000007c03039812 */ /* 0x000fca00078ec0ff */
[----:B-1----:R-:W-:Y:S01]  /*1ca0*/  @!P0 FADD R21, R21, R2 ;  /* 0x0000000215158221 */ /* 0x002fe20000000000 */
[----:B------:R-:W-:Y:S02]  /*1cb0*/  ISETP.GT.AND P0, PT, R6, 0x1b, PT ;  /* 0x0000001b0600780c */ /* 0x000fe40003f04270 */
[----:B0-----:R-:W-:Y:S02]  /*1cc0*/  @!P1 LEA R4, R5, R4, 0x18 ;  /* 0x0000000405049211 */ /* 0x001fe400078ec0ff */
[----:B------:R-:W0:Y:S02]  /*1cd0*/  SHFL.DOWN PT, R2, R21, 0x4, 0x1f ;  /* 0x08801f0015027f89 */ /* 0x000e2400000e0000 */
[----:B------:R-:W-:-:S07]  /*1ce0*/  @!P1 IADD3 R3, PT, PT, R3, R4, RZ ;  /* 0x0000000403039210 */ /* 0x000fce0007ffe0ff */
        /* <DEDUP_REMOVED lines=12> */
[----:B------:R-:W0:Y:S01]  /*1db0*/  S2UR UR5, SR_CgaCtaId ;  /* 0x00000000000579c3 */ /* 0x000e220000008800 */
[----:B------:R-:W-:Y:S02]  /*1dc0*/  UMOV UR4, 0x400 ;  /* 0x0000040000047882 */ /* 0x000fe40000000000 */
[----:B0-----:R-:W-:-:S09]  /*1dd0*/  ULEA UR4, UR5, UR4, 0x18 ;  /* 0x0000000405047291 */ /* 0x001fd2000f8ec0ff */
[----:B---3--:R-:W0:Y:S04]  /*1de0*/  LDS R3, [UR4+0xc] ;  /* 0x00000c04ff037984 */ /* 0x008e280008000800 */
        /* <DEDUP_REMOVED lines=10> */
.L_x_2:
        /* <DEDUP_REMOVED lines=12> */
.L_x_32:
[----:B------:R-:W-:Y:S05]  /*1f50*/  BSYNC.RECONVERGENT B1 ;  /* 0x0000000000017941 */ /* 0x000fea0003800200 */
.L_x_31:
[----:B------:R-:W-:Y:S01]  /*1f60*/  ISETP.GE.AND P0, PT, R11, R20, PT ;  /* 0x000000140b00720c */ /* 0x000fe20003f06270 */
[----:B------:R-:W-:-:S12]  /*1f70*/  BSSY.RECONVERGENT B1, `(.L_x_33) ;  /* 0x0000074000017945 */ /* 0x000fd80003800200 */
[----:B------:R-:W-:Y:S05]  /*1f80*/  @P0 BRA `(.L_x_34) ;  /* 0x0000000400c80947 */ /* 0x000fea0003800000 */
[----:B0-----:R-:W-:Y:S01]  /*1f90*/  LOP3.LUT R3, RZ, R11, RZ, 0x33, !PT ;  /* 0x0000000bff037212 */ /* 0x001fe200078e33ff */
[----:B------:R-:W-:Y:S04]  /*1fa0*/  BSSY.RECONVERGENT B2, `(.L_x_35) ;  /* 0x0000015000027945 */ /* 0x000fe80003800200 */
[----:B------:R-:W-:-:S05]  /*1fb0*/  IMAD.IADD R4, R3, 0x1, R20 ;  /* 0x0000000103047824 */ /* 0x000fca00078e0214 */
        /* <DEDUP_REMOVED lines=10> */
.L_x_37:
[----:B------:R-:W-:-:S06]  /*2060*/  MOV R3, R5 ;  /* 0x0000000500037202 */ /* 0x000fcc0000000f00 */
[----:B------:R0:W2:Y:S01]  /*2070*/  LDG.E.CONSTANT R3, desc[UR6][R2.64] ;  /* 0x0000000602037981 */ /* 0x0000a2000c1e9900 */
[----:B------:R-:W-:Y:S02]  /*2080*/  IADD3 R4, PT, PT, R4, 0x1, RZ ;  /* 0x0000000104047810 */ /* 0x000fe40007ffe0ff */
[----:B------:R-:W-:Y:S02]  /*2090*/  IADD3 R11, PT, PT, R11, 0x100, RZ ;  /* 0x000001000b0b7810 */ /* 0x000fe40007ffe0ff */
[----:B------:R-:W-:Y:S02]  /*20a0*/  ISETP.NE.AND P0, PT, R4, RZ, PT ;  /* 0x000000ff0400720c */ /* 0x000fe40003f05270 */
[----:B0-----:R-:W-:-:S04]  /*20b0*/  IADD3 R2, P2, PT, R2, 0x400, RZ ;  /* 0x0000040002027810 */ /* 0x001fc80007f5e0ff */
[----:B------:R-:W-:Y:S01]  /*20c0*/  IADD3.X R5, PT, PT, RZ, R5, RZ, P2, !PT ;  /* 0x00000005ff057210 */ /* 0x000fe200017fe4ff */
[----:B--2--5:R-:W-:-:S06]  /*20d0*/  FADD R0, R3, R0 ;  /* 0x0000000003007221 */ /* 0x024fcc0000000000 */
[----:B------:R-:W-:Y:S05]  /*20e0*/  @P0 BRA `(.L_x_37) ;  /* 0xfffffffc00dc0947 */ /* 0x000fea000383ffff */
.L_x_36:
[----:B------:R-:W-:Y:S05]  /*20f0*/  BSYNC.RECONVERGENT B2 ;  /* 0x0000000000027941 */ /* 0x000fea0003800200 */
.L_x_35:
        /* <DEDUP_REMOVED lines=8> */
.L_x_40:
        /* <DEDUP_REMOVED lines=9> */
[----:B------:R-:W-:-:S03]  /*2210*/  VIADD R3, R11, 0x800 ;  /* 0x000008000b037836 */ /* 0x000fc60000000000 */
[----:B------:R-:W4:Y:S01]  /*2220*/  LDG.E.CONSTANT R15, desc[UR6][R4.64+0x400] ;  /* 0x00040006040f7981 */ /* 0x000f22000c1e9900 */
        /* <DEDUP_REMOVED lines=32> */
.L_x_39:
[----:B------:R-:W-:Y:S05]  /*2430*/  BSYNC.RECONVERGENT B2 ;  /* 0x0000000000027941 */ /* 0x000fea0003800200 */
.L_x_38:
[----:B------:R-:W-:Y:S01]  /*2440*/  IADD3 R2, PT, PT, -R11, R20, RZ ;  /* 0x000000140b027210 */ /* 0x000fe20007ffe1ff */
[----:B------:R-:W-:Y:S03]  /*2450*/  BSSY.RECONVERGENT B2, `(.L_x_41) ;  /* 0x0000019000027945 */ /* 0x000fe60003800200 */
[----:B------:R-:W-:-:S13]  /*2460*/  ISETP.GT.AND P1, PT, R2, 0x400, PT ;  /* 0x000004000200780c */ /* 0x000fda0003f24270 */
[----:B------:R-:W-:Y:S05]  /*2470*/  @!P1 BRA `(.L_x_42) ;  /* 0x0000000000589947 */ /* 0x000fea0003800000 */
        /* <DEDUP_REMOVED lines=22> */
.L_x_42:
[----:B------:R-:W-:Y:S05]  /*25e0*/  BSYNC.RECONVERGENT B2 ;  /* 0x0000000000027941 */ /* 0x000fea0003800200 */
.L_x_41:
        /* <DEDUP_REMOVED lines=12> */
.L_x_34:
[----:B------:R-:W-:Y:S05]  /*26b0*/  BSYNC.RECONVERGENT B1 ;  /* 0x0000000000017941 */ /* 0x000fea0003800200 */
.L_x_33:
        /* <DEDUP_REMOVED lines=35> */
[----:B--2---:R-:W0:Y:S04]  /*28f0*/  LDS R3, [UR4+0xc] ;  /* 0x00000c04ff037984 */ /* 0x004e280008000800 */
        /* <DEDUP_REMOVED lines=10> */
.L_x_43:
[----:B0-----:R-:W0:Y:S01]  /*29a0*/  S2R R2, SR_LANEID ;  /* 0x0000000000027919 */ /* 0x001e220000000000 */
[----:B------:R-:W-:-:S04]  /*29b0*/  LOP3.LUT R0, R9, 0x3e0, RZ, 0xc0, !PT ;  /* 0x000003e009007812 */ /* 0x000fc800078ec0ff */
[----:B------:R-:W-:Y:S02]  /*29c0*/  IADD3 R3, PT, PT, R0, 0x20, RZ ;  /* 0x0000002000037810 */ /* 0x000fe40007ffe0ff */
[----:B------:R-:W-:Y:S02]  /*29d0*/  LOP3.LUT R7, RZ, R0, RZ, 0x33, !PT ;  /* 0x00000000ff077212 */ /* 0x000fe400078e33ff */
[-C--:B------:R-:W-:Y:S02]  /*29e0*/  ISETP.GT.AND P0, PT, R3, R20.reuse, PT ;  /* 0x000000140300720c */ /* 0x080fe40003f04270 */
[----:B------:R-:W-:-:S04]  /*29f0*/  IADD3 R7, PT, PT, R7, R20, RZ ;  /* 0x0000001407077210 */ /* 0x000fc80007ffe0ff */
[----:B------:R-:W-:-:S05]  /*2a00*/  SEL R4, R7, 0x1f, P0 ;  /* 0x0000001f07047807 */ /* 0x000fca0000000000 */
[----:B------:R-:W1:Y:S01]  /*2a10*/  SHFL.DOWN PT, R0, R5, 0x1, R4 ;  /* 0x0820000005007989 */ /* 0x000e6200000e0004 */
[C---:B0-----:R-:W-:Y:S01]  /*2a20*/  ISETP.GE.AND P0, PT, R2.reuse, R4, PT ;  /* 0x000000040200720c */ /* 0x041fe20003f06270 */
[C---:B------:R-:W-:Y:S01]  /*2a30*/  VIADD R3, R2.reuse, 0x2 ;  /* 0x0000000202037836 */ /* 0x040fe20000000000 */
[----:B------:R-:W-:-:S11]  /*2a40*/  ISETP.NE.AND P1, PT, R2, RZ, PT ;  /* 0x000000ff0200720c */ /* 0x000fd60003f25270 */
[----:B-1----:R-:W-:Y:S01]  /*2a50*/  @!P0 FADD R5, R0, R5 ;  /* 0x0000000500058221 */ /* 0x002fe20000000000 */
[-C--:B------:R-:W-:Y:S01]  /*2a60*/  ISETP.GT.AND P0, PT, R3, R4.reuse, PT ;  /* 0x000000040300720c */ /* 0x080fe20003f04270 */
[----:B------:R-:W0:Y:S01]  /*2a70*/  @!P1 S2R R6, SR_CgaCtaId ;  /* 0x0000000000069919 */ /* 0x000e220000008800 */
[----:B------:R-:W-:Y:S02]  /*2a80*/  IADD3 R3, PT, PT, R2, 0x4, RZ ;  /* 0x0000000402037810 */ /* 0x000fe40007ffe0ff */
[----:B------:R-:W1:Y:S09]  /*2a90*/  SHFL.DOWN PT, R0, R5, 0x2, R4 ;  /* 0x0840000005007989 */ /* 0x000e7200000e0004 */
[----:B-1----:R-:W-:Y:S01]  /*2aa0*/  @!P0 FADD R5, R5, R0 ;  /* 0x0000000005058221 */ /* 0x002fe20000000000 */
[----:B------:R-:W-:-:S02]  /*2ab0*/  ISETP.GT.AND P0, PT, R3, R4, PT ;  /* 0x000000040300720c */ /* 0x000fc40003f04270 */
[----:B------:R-:W-:Y:S02]  /*2ac0*/  IADD3 R3, PT, PT, R2, 0x8, RZ ;  /* 0x0000000802037810 */ /* 0x000fe40007ffe0ff */
[----:B------:R-:W1:Y:S09]  /*2ad0*/  SHFL.DOWN PT, R0, R5, 0x4, R4 ;  /* 0x0880000005007989 */ /* 0x000e7200000e0004 */
[----:B-1----:R-:W-:Y:S01]  /*2ae0*/  @!P0 FADD R5, R5, R0 ;  /* 0x0000000005058221 */ /* 0x002fe20000000000 */
[----:B------:R-:W-:-:S02]  /*2af0*/  ISETP.GT.AND P0, PT, R3, R4, PT ;  /* 0x000000040300720c */ /* 0x000fc40003f04270 */
[----:B------:R-:W-:Y:S02]  /*2b00*/  IADD3 R3, PT, PT, R2, 0x10, RZ ;  /* 0x0000001002037810 */ /* 0x000fe40007ffe0ff */
[----:B------:R-:W1:Y:S01]  /*2b10*/  SHFL.DOWN PT, R0, R5, 0x8, R4 ;  /* 0x0900000005007989 */ /* 0x000e6200000e0004 */
[----:B------:R-:W-:-:S04]  /*2b20*/  @!P1 SHF.R.U32.HI R2, RZ, 0x3, R9 ;  /* 0x00000003ff029819 */ /* 0x000fc80000011609 */
[----:B------:R-:W-:-:S04]  /*2b30*/  @!P1 LOP3.LUT R2, R2, 0x7c, RZ, 0xc0, !PT ;  /* 0x0000007c02029812 */ /* 0x000fc800078ec0ff */
[----:B-1----:R-:W-:Y:S01]  /*2b40*/  @!P0 FADD R5, R5, R0 ;  /* 0x0000000005058221 */ /* 0x002fe20000000000 */
[----:B------:R-:W-:Y:S02]  /*2b50*/  ISETP.GT.AND P0, PT, R3, R4, PT ;  /* 0x000000040300720c */ /* 0x000fe40003f04270 */
[----:B------:R-:W-:Y:S02]  /*2b60*/  @!P1 MOV R3, 0x400 ;  /* 0x0000040000039802 */ /* 0x000fe40000000f00 */
[----:B------:R-:W1:Y:S02]  /*2b70*/  SHFL.DOWN PT, R0, R5, 0x10, R4 ;  /* 0x0a00000005007989 */ /* 0x000e6400000e0004 */
[----:B0-----:R-:W-:-:S04]  /*2b80*/  @!P1 LEA R3, R6, R3, 0x18 ;  /* 0x0000000306039211 */ /* 0x001fc800078ec0ff */
[----:B------:R-:W-:-:S03]  /*2b90*/  @!P1 IADD3 R3, PT, PT, R2, R3, RZ ;  /* 0x0000000302039210 */ /* 0x000fc60007ffe0ff */
[----:B-1----:R-:W-:Y:S01]  /*2ba0*/  @!P0 FADD R5, R5, R0 ;  /* 0x0000000005058221 */ /* 0x002fe20000000000 */
        /* <DEDUP_REMOVED lines=12> */
[----:B-1----:R-:W0:Y:S04]  /*2c70*/  LDS R3, [UR4+0xc] ;  /* 0x00000c04ff037984 */ /* 0x002e280008000800 */
        /* <DEDUP_REMOVED lines=13> */
.L_x_30:
[----:B------:R-:W0:Y:S01]  /*2d50*/  S2R R8, SR_TID.X ;  /* 0x0000000000087919 */ /* 0x000e220000002100 */
[----:B------:R-:W0:Y:S02]  /*2d60*/  LDC.64 R2, c[0x0][0x380] ;  /* 0x0000e000ff027b82 */ /* 0x000e240000000a00 */
[----:B0-----:R-:W-:-:S05]  /*2d70*/  IMAD.WIDE.U32 R2, R8, 0x4, R2 ;  /* 0x0000000408027825 */ /* 0x001fca00078e0002 */
[----:B------:R-:W2:Y:S04]  /*2d80*/  LDG.E.CONSTANT R19, desc[UR6][R2.64] ;  /* 0x0000000602137981 */ /* 0x000ea8000c1e9900 */
[----:B------:R-:W2:Y:S04]  /*2d90*/  LDG.E.CONSTANT R0, desc[UR6][R2.64+0x400] ;  /* 0x0004000602007981 */ /* 0x000ea8000c1e9900 */
[----:B------:R-:W3:Y:S04]  /*2da0*/  LDG.E.CONSTANT R4, desc[UR6][R2.64+0x800] ;  /* 0x0008000602047981 */ /* 0x000ee8000c1e9900 */
[----:B------:R-:W3:Y:S04]  /*2db0*/  LDG.E.CONSTANT R5, desc[UR6][R2.64+0xc00] ;  /* 0x000c000602057981 */ /* 0x000ee8000c1e9900 */
[----:B------:R-:W4:Y:S04]  /*2dc0*/  LDG.E.CONSTANT R6, desc[UR6][R2.64+0x1000] ;  /* 0x0010000602067981 */ /* 0x000f28000c1e9900 */
[----:B------:R-:W4:Y:S04]  /*2dd0*/  LDG.E.CONSTANT R7, desc[UR6][R2.64+0x1400] ;  /* 0x0014000602077981 */ /* 0x000f28000c1e9900 */
[----:B------:R-:W5:Y:S04]  /*2de0*/  LDG.E.CONSTANT R9, desc[UR6][R2.64+0x1800] ;  /* 0x0018000602097981 */ /* 0x000f68000c1e9900 */
        /* <DEDUP_REMOVED lines=8> */
[----:B------:R-:W5:Y:S01]  /*2e70*/  LDG.E.CONSTANT R18, desc[UR6][R2.64+0x3c00] ;  /* 0x003c000602127981 */ /* 0x000f62000c1e9900 */
[----:B------:R-:W-:Y:S01]  /*2e80*/  ISETP.GE.U32.AND P0, PT, R20, 0x2000, PT ;  /* 0x000020001400780c */ /* 0x000fe20003f06070 */
[----:B--2---:R-:W-:Y:S01]  /*2e90*/  FADD R0, R19, R0 ;  /* 0x0000000013007221 */ /* 0x004fe20000000000 */
[----:B---3--:R-:W-:-:S04]  /*2ea0*/  FADD R5, R4, R5 ;  /* 0x0000000504057221 */ /* 0x008fc80000000000 */
[----:B------:R-:W-:Y:S01]  /*2eb0*/  FADD R0, R0, R5 ;  /* 0x0000000500007221 */ /* 0x000fe20000000000 */
[----:B----4-:R-:W-:Y:S01]  /*2ec0*/  FADD R6, R6, R7 ;  /* 0x0000000706067221 */ /* 0x010fe20000000000 */
[----:B-----5:R-:W-:-:S04]  /*2ed0*/  FADD R9, R9, R10 ;  /* 0x0000000a09097221 */ /* 0x020fc80000000000 */
[----:B------:R-:W-:Y:S01]  /*2ee0*/  FADD R9, R6, R9 ;  /* 0x0000000906097221 */ /* 0x000fe20000000000 */
[----:B------:R-:W-:-:S03]  /*2ef0*/  FADD R11, R11, R12 ;  /* 0x0000000c0b0b7221 */ /* 0x000fc60000000000 */
[----:B------:R-:W-:Y:S01]  /*2f00*/  FADD R0, R0, R9 ;  /* 0x0000000900007221 */ /* 0x000fe20000000000 */
[----:B------:R-:W-:-:S04]  /*2f10*/  FADD R14, R13, R14 ;  /* 0x0000000e0d0e7221 */ /* 0x000fc80000000000 */
[----:B------:R-:W-:Y:S01]  /*2f20*/  FADD R11, R11, R14 ;  /* 0x0000000e0b0b7221 */ /* 0x000fe20000000000 */
[----:B------:R-:W-:Y:S01]  /*2f30*/  FADD R15, R15, R16 ;  /* 0x000000100f0f7221 */ /* 0x000fe20000000000 */
[----:B------:R-:W-:-:S04]  /*2f40*/  FADD R18, R17, R18 ;  /* 0x0000001211127221 */ /* 0x000fc80000000000 */
[----:B------:R-:W-:-:S04]  /*2f50*/  FADD R18, R15, R18 ;  /* 0x000000120f127221 */ /* 0x000fc80000000000 */
[----:B------:R-:W-:Y:S01]  /*2f60*/  FADD R5, R11, R18 ;  /* 0x000000120b057221 */ /* 0x000fe20000000000 */
[----:B------:R-:W-:-:S03]  /*2f70*/  HFMA2 R11, -RZ, RZ, 0, 0.00048828125 ;  /* 0x00001000ff0b7431 */ /* 0x000fc600000001ff */
[----:B------:R-:W-:Y:S01]  /*2f80*/  FADD R0, R0, R5 ;  /* 0x0000000500007221 */ /* 0x000fe20000000000 */
[----:B------:R-:W-:Y:S06]  /*2f90*/  @!P0 BRA `(.L_x_44) ;  /* 0x0000000000ac8947 */ /* 0x000fec0003800000 */
[----:B------:R-:W0:Y:S01]  /*2fa0*/  LDC R7, c[0x0][0x390] ;  /* 0x0000e400ff077b82 */ /* 0x000e220000000800 */
[----:B------:R-:W-:Y:S02]  /*2fb0*/  IADD3 R6, PT, PT, R20, -0x1000, RZ ;  /* 0xfffff00014067810 */ /* 0x000fe40007ffe0ff */
[----:B------:R-:W-:-:S07]  /*2fc0*/  MOV R11, 0x1000 ;  /* 0x00001000000b7802 */ /* 0x000fce0000000f00 */
.L_x_46:
[----:B------:R-:W-:-:S05]  /*2fd0*/  IMAD.WIDE R4, R11, 0x4, R2 ;  /* 0x000000040b047825 */ /* 0x000fca00078e0202 */
[----:B------:R-:W2:Y:S04]  /*2fe0*/  LDG.E.CONSTANT R20, desc[UR6][R4.64+0x400] ;  /* 0x0004000604147981 */ /* 0x000ea8000c1e9900 */
[----:B------:R-:W2:Y:S04]  /*2ff0*/  LDG.E.CONSTANT R21, desc[UR6][R4.64+0x800] ;  /* 0x0008000604157981 */ /* 0x000ea8000c1e9900 */
        /* <DEDUP_REMOVED lines=13> */
[----:B------:R1:W5:Y:S01]  /*30d0*/  LDG.E.CONSTANT R18, desc[UR6][R4.64+0x3c00] ;  /* 0x003c000604127981 */ /* 0x000362000c1e9900 */
[----:B--2---:R-:W-:Y:S01]  /*30e0*/  FADD R21, R20, R21 ;  /* 0x0000001514157221 */ /* 0x004fe20000000000 */
[----:B0-----:R-:W-:-:S05]  /*30f0*/  MOV R20, R7 ;  /* 0x0000000700147202 */ /* 0x001fca0000000f00 */
[----:B-1----:R-:W-:Y:S02]  /*3100*/  IMAD.IADD R4, R20, 0x1, -R11 ;  /* 0x0000000114047824 */ /* 0x002fe400078e0a0b */
[----:B---3--:R-:W-:-:S03]  /*3110*/  FADD R0, R19, R0 ;  /* 0x0000000013007221 */ /* 0x008fc60000000000 */
[----:B------:R-:W-:Y:S01]  /*3120*/  ISETP.GE.AND P0, PT, R4, 0x1000, PT ;  /* 0x000010000400780c */ /* 0x000fe20003f06270 */
[----:B----4-:R-:W-:Y:S01]  /*3130*/  FADD R22, R22, R23 ;  /* 0x0000001716167221 */ /* 0x010fe20000000000 */
[----:B------:R-:W-:Y:S01]  /*3140*/  FADD R0, R0, R21 ;  /* 0x0000001500007221 */ /* 0x000fe20000000000 */
[----:B-----5:R-:W-:-:S04]  /*3150*/  FADD R25, R24, R25 ;  /* 0x0000001918197221 */ /* 0x020fc80000000000 */
[----:B------:R-:W-:Y:S01]  /*3160*/  FADD R25, R22, R25 ;  /* 0x0000001916197221 */ /* 0x000fe20000000000 */
[----:B------:R-:W-:Y:S01]  /*3170*/  FADD R16, R16, R17 ;  /* 0x0000001110107221 */ /* 0x000fe20000000000 */
[----:B------:R-:W-:-:S04]  /*3180*/  FADD R15, R15, R10 ;  /* 0x0000000a0f0f7221 */ /* 0x000fc80000000000 */
[----:B------:R-:W-:Y:S01]  /*3190*/  FADD R15, R16, R15 ;  /* 0x0000000f100f7221 */ /* 0x000fe20000000000 */
[----:B------:R-:W-:Y:S01]  /*31a0*/  FADD R9, R14, R9 ;  /* 0x000000090e097221 */ /* 0x000fe20000000000 */
[----:B------:R-:W-:-:S04]  /*31b0*/  FADD R12, R13, R12 ;  /* 0x0000000c0d0c7221 */ /* 0x000fc80000000000 */
[----:B------:R-:W-:Y:S01]  /*31c0*/  FADD R12, R9, R12 ;  /* 0x0000000c090c7221 */ /* 0x000fe20000000000 */
[----:B------:R-:W-:-:S03]  /*31d0*/  FADD R0, R0, R25 ;  /* 0x0000001900007221 */ /* 0x000fc60000000000 */
[----:B------:R-:W-:-:S04]  /*31e0*/  FADD R15, R15, R12 ;  /* 0x0000000c0f0f7221 */ /* 0x000fc80000000000 */
[----:B------:R-:W-:-:S04]  /*31f0*/  FADD R15, R0, R15 ;  /* 0x0000000f000f7221 */ /* 0x000fc80000000000 */
[----:B------:R-:W-:Y:S01]  /*3200*/  FADD R0, R18, R15 ;  /* 0x0000000f12007221 */ /* 0x000fe20000000000 */
[----:B------:R-:W-:Y:S06]  /*3210*/  @!P0 BRA `(.L_x_45) ;  /* 0x0000000800308947 */ /* 0x000fec0003800000 */
[----:B------:R-:W-:-:S04]  /*3220*/  IADD3 R11, PT, PT, R11, 0x1000, RZ ;  /* 0x000010000b0b7810 */ /* 0x000fc80007ffe0ff */
[----:B------:R-:W-:-:S13]  /*3230*/  ISETP.GT.AND P0, PT, R11, R6, PT ;  /* 0x000000060b00720c */ /* 0x000fda0003f04270 */
[----:B------:R-:W-:Y:S05]  /*3240*/  @!P0 BRA `(.L_x_46) ;  /* 0xfffffffc00608947 */ /* 0x000fea000383ffff */
.L_x_44:
[----:B------:R-:W-:-:S13]  /*3250*/  ISETP.GE.AND P0, PT, R11, R20, PT ;  /* 0x000000140b00720c */ /* 0x000fda0003f06270 */
[----:B------:R-:W-:Y:S05]  /*3260*/  @P0 BRA `(.L_x_45) ;  /* 0x00000008001c0947 */ /* 0x000fea0003800000 */
[----:B------:R-:W-:Y:S01]  /*3270*/  IADD3 R9, PT, PT, -R11, R20, RZ ;  /* 0x000000140b097210 */ /* 0x000fe20007ffe1ff */
[----:B------:R-:W-:Y:S03]  /*3280*/  BSSY.RECONVERGENT B1, `(.L_x_45) ;  /* 0x0000085000017945 */ /* 0x000fe60003800200 */
        /* <DEDUP_REMOVED lines=16> */
.L_x_50:
        /* <DEDUP_REMOVED lines=8> */
.L_x_49:
[----:B------:R-:W-:Y:S05]  /*3410*/  BSYNC.RECONVERGENT B2 ;  /* 0x0000000000027941 */ /* 0x000fea0003800200 */
.L_x_48:
[----:B------:R-:W-:Y:S05]  /*3420*/  @!P1 BRA `(.L_x_47) ;  /* 0x0000000400a89947 */ /* 0x000fea0003800000 */
[----:B------:R-:W0:Y:S01]  /*3430*/  LDCU.64 UR4, c[0x0][0x380] ;  /* 0x00007000ff0477ac */ /* 0x000e220008000a00 */
[----:B------:R-:W-:Y:S01]  /*3440*/  IADD3 R5, PT, PT, R9, -R10, RZ ;  /* 0x8000000a09057210 */ /* 0x000fe20007ffe0ff */
[----:B------:R-:W-:Y:S01]  /*3450*/  BSSY.RECONVERGENT B2, `(.L_x_51) ;  /* 0x000003b000027945 */ /* 0x000fe20003800200 */
[CC--:B------:R-:W-:Y:S02]  /*3460*/  IADD3 R3, P0, PT, R10.reuse, R11.reuse, RZ ;  /* 0x0000000b0a037210 */ /* 0x0c0fe40007f1e0ff */
[----:B------:R-:W-:Y:S02]  /*3470*/  ISETP.GT.AND P1, PT, R5, 0xc00, PT ;  /* 0x00000c000500780c */ /* 0x000fe40003f24270 */
[----:B------:R-:W-:Y:S01]  /*3480*/  IADD3 R11, PT, PT, R10, R11, RZ ;  /* 0x0000000b0a0b7210 */ /* 0x000fe20007ffe0ff */
[----:B------:R-:W-:Y:S01]  /*3490*/  IMAD.X R4, RZ, RZ, RZ, P0 ;  /* 0x000000ffff047224 */ /* 0x000fe200000e06ff */
[----:B0-----:R-:W-:-:S04]  /*34a0*/  LEA R2, P0, R3, UR4, 0x2 ;  /* 0x0000000403027c11 */ /* 0x001fc8000f8010ff */
[----:B------:R-:W-:Y:S02]  /*34b0*/  LEA.HI.X R3, R3, UR5, R4, 0x2, P0 ;  /* 0x0000000503037c11 */ /* 0x000fe400080f1404 */
[----:B------:R-:W-:-:S04]  /*34c0*/  IADD3 R2, P0, PT, R2, 0x800, RZ ;  /* 0x0000080002027810 */ /* 0x000fc80007f1e0ff */
[----:B------:R-:W-:Y:S02]  /*34d0*/  IADD3.X R3, PT, PT, RZ, R3, RZ, P0, !PT ;  /* 0x00000003ff037210 */ /* 0x000fe400007fe4ff */
[----:B------:R-:W-:Y:S01]  /*34e0*/  PLOP3.LUT P0, PT, PT, PT, PT, 0x80, 0x8 ;  /* 0x000000000008781c */ /* 0x000fe20003f0f070 */
[----:B------:R-:W-:-:S12]  /*34f0*/  @!P1 BRA `(.L_x_52) ;  /* 0x0000000000c09947 */ /* 0x000fd80003800000 */
[----:B------:R-:W-:Y:S02]  /*3500*/  PLOP3.LUT P0, PT, PT, PT, PT, 0x8, 0x80 ;  /* 0x000000000080781c */ /* 0x000fe40003f0e170 */
[----:B------:R-:W-:-:S11]  /*3510*/  IADD3 R13, PT, PT, R9, -0xc00, RZ ;  /* 0xfffff400090d7810 */ /* 0x000fd60007ffe0ff */
.L_x_53:
[----:B------:R-:W0:Y:S01]  /*3520*/  LDC.64 R4, c[0x0][0x380] ;  /* 0x0000e000ff047b82 */ /* 0x000e220000000a00 */
[----:B------:R-:W2:Y:S01]  /*3530*/  LDG.E.CONSTANT R12, desc[UR6][R2.64+-0x400] ;  /* 0xfffc0006020c7981 */ /* 0x000ea2000c1e9900 */
[----:B------:R-:W-:-:S03]  /*3540*/  IADD3 R25, PT, PT, R11, 0x400, RZ ;  /* 0x000004000b197810 */ /* 0x000fc60007ffe0ff */
[----:B------:R-:W3:Y:S04]  /*3550*/  LDG.E.CONSTANT R20, desc[UR6][R2.64] ;  /* 0x0000000602147981 */ /* 0x000ee8000c1e9900 */
[----:B------:R-:W4:Y:S01]  /*3560*/  LDG.E.CONSTANT R19, desc[UR6][R2.64+0x400] ;  /* 0x0004000602137981 */ /* 0x000f22000c1e9900 */
[----:B------:R-:W-:-:S03]  /*3570*/  IADD3 R7, PT, PT, R11, 0x800, RZ ;  /* 0x000008000b077810 */ /* 0x000fc60007ffe0ff */
[----:B------:R-:W5:Y:S04]  /*3580*/  LDG.E.CONSTANT R17, desc[UR6][R2.64+0xc00] ;  /* 0x000c000602117981 */ /* 0x000f68000c1e9900 */
[----:B------:R-:W5:Y:S01]  /*3590*/  LDG.E.CONSTANT R16, desc[UR6][R2.64+0x1000] ;  /* 0x0010000602107981 */ /* 0x000f62000c1e9900 */
[----:B------:R-:W-:-:S03]  /*35a0*/  IADD3 R23, PT, PT, R11, 0xc00, RZ ;  /* 0x00000c000b177810 */ /* 0x000fc60007ffe0ff */
[----:B------:R-:W5:Y:S01]  /*35b0*/  LDG.E.CONSTANT R22, desc[UR6][R2.64+0x1c00] ;  /* 0x001c000602167981 */ /* 0x000f62000c1e9900 */
[----:B0-----:R-:W-:-:S03]  /*35c0*/  IMAD.WIDE.U32 R14, R11, 0x4, R4 ;  /* 0x000000040b0e7825 */ /* 0x001fc600078e0004 */
[----:B------:R-:W5:Y:S04]  /*35d0*/  LDG.E.CONSTANT R21, desc[UR6][R2.64+0x2000] ;  /* 0x0020000602157981 */ /* 0x000f68000c1e9900 */
[----:B------:R-:W5:Y:S04]  /*35e0*/  LDG.E.CONSTANT R26, desc[UR6][R2.64+0x3000] ;  /* 0x00300006021a7981 */ /* 0x000f68000c1e9900 */
[----:B------:R-:W2:Y:S01]  /*35f0*/  LDG.E.CONSTANT R15, desc[UR6][R14.64] ;  /* 0x000000060e0f7981 */ /* 0x000ea2000c1e9900 */
[----:B------:R-:W-:-:S05]  /*3600*/  IMAD.WIDE.U32 R24, R25, 0x4, R4 ;  /* 0x0000000419187825 */ /* 0x000fca00078e0004 */
[----:B------:R-:W5:Y:S01]  /*3610*/  LDG.E.CONSTANT R18, desc[UR6][R24.64] ;  /* 0x0000000618127981 */ /* 0x000f62000c1e9900 */
[----:B------:R-:W-:-:S03]  /*3620*/  IMAD.WIDE.U32 R6, R7, 0x4, R4 ;  /* 0x0000000407067825 */ /* 0x000fc600078e0004 */
        /* <DEDUP_REMOVED lines=8> */
[----:B------:R-:W-:Y:S01]  /*36b0*/  ISETP.GE.AND P1, PT, R10, R13, PT ;  /* 0x0000000d0a00720c */ /* 0x000fe20003f26270 */
[----:B------:R-:W-:Y:S01]  /*36c0*/  VIADD R11, R11, 0x1000 ;  /* 0x000010000b0b7836 */ /* 0x000fe20000000000 */
[----:B0-----:R-:W-:-:S04]  /*36d0*/  IADD3 R2, P2, PT, R2, 0x4000, RZ ;  /* 0x0000400002027810 */ /* 0x001fc80007f5e0ff */
        /* <DEDUP_REMOVED lines=18> */
.L_x_52:
[----:B------:R-:W-:Y:S05]  /*3800*/  BSYNC.RECONVERGENT B2 ;  /* 0x0000000000027941 */ /* 0x000fea0003800200 */
.L_x_51:
[----:B------:R-:W-:Y:S01]  /*3810*/  IADD3 R4, PT, PT, R9, -R10, RZ ;  /* 0x8000000a09047210 */ /* 0x000fe20007ffe0ff */
[----:B------:R-:W-:Y:S03]  /*3820*/  BSSY.RECONVERGENT B2, `(.L_x_54) ;  /* 0x000001e000027945 */ /* 0x000fe60003800200 */
[----:B------:R-:W-:-:S13]  /*3830*/  ISETP.GT.AND P1, PT, R4, 0x400, PT ;  /* 0x000004000400780c */ /* 0x000fda0003f24270 */
[----:B------:R-:W-:Y:S05]  /*3840*/  @!P1 BRA `(.L_x_55) ;  /* 0x00000000006c9947 */ /* 0x000fea0003800000 */
[----:B------:R-:W0:Y:S01]  /*3850*/  LDC.64 R6, c[0x0][0x380] ;  /* 0x0000e000ff067b82 */ /* 0x000e220000000a00 */
[----:B------:R-:W2:Y:S01]  /*3860*/  LDG.E.CONSTANT R13, desc[UR6][R2.64+-0x400] ;  /* 0xfffc0006020d7981 */ /* 0x000ea2000c1e9900 */
[----:B------:R-:W-:-:S03]  /*3870*/  IADD3 R17, PT, PT, R11, 0x400, RZ ;  /* 0x000004000b117810 */ /* 0x000fc60007ffe0ff */
[----:B------:R-:W3:Y:S04]  /*3880*/  LDG.E.CONSTANT R15, desc[UR6][R2.64] ;  /* 0x00000006020f7981 */ /* 0x000ee8000c1e9900 */
[----:B------:R-:W4:Y:S04]  /*3890*/  LDG.E.CONSTANT R19, desc[UR6][R2.64+0xc00] ;  /* 0x000c000602137981 */ /* 0x000f28000c1e9900 */
[----:B------:R-:W5:Y:S04]  /*38a0*/  LDG.E.CONSTANT R21, desc[UR6][R2.64+0x1000] ;  /* 0x0010000602157981 */ /* 0x000f68000c1e9900 */
[----:B------:R-:W5:Y:S01]  /*38b0*/  LDG.E.CONSTANT R23, desc[UR6][R2.64+0x1400] ;  /* 0x0014000602177981 */ /* 0x000f62000c1e9900 */
[----:B0-----:R-:W-:-:S06]  /*38c0*/  IMAD.WIDE.U32 R4, R11, 0x4, R6 ;  /* 0x000000040b047825 */ /* 0x001fcc00078e0006 */
[----:B------:R0:W2:Y:S01]  /*38d0*/  LDG.E.CONSTANT R5, desc[UR6][R4.64] ;  /* 0x0000000604057981 */ /* 0x0000a2000c1e9900 */
[----:B------:R-:W-:-:S03]  /*38e0*/  IMAD.WIDE.U32 R6, R17, 0x4, R6 ;  /* 0x0000000411067825 */ /* 0x000fc600078e0006 */
[----:B------:R1:W4:Y:S04]  /*38f0*/  LDG.E.CONSTANT R17, desc[UR6][R2.64+0x400] ;  /* 0x0004000602117981 */ /* 0x000328000c1e9900 */
[----:B------:R-:W5:Y:S01]  /*3900*/  LDG.E.CONSTANT R7, desc[UR6][R6.64] ;  /* 0x0000000606077981 */ /* 0x000f62000c1e9900 */
[----:B0-----:R-:W-:Y:S02]  /*3910*/  IADD3 R4, P1, PT, R2, 0x2000, RZ ;  /* 0x0000200002047810 */ /* 0x001fe40007f3e0ff */
[----:B------:R-:W-:Y:S02]  /*3920*/  PLOP3.LUT P0, PT, PT, PT, PT, 0x8, 0x80 ;  /* 0x000000000080781c */ /* 0x000fe40003f0e170 */
[----:B------:R-:W-:Y:S02]  /*3930*/  IADD3 R10, PT, PT, R10, 0x800, RZ ;  /* 0x000008000a0a7810 */ /* 0x000fe40007ffe0ff */
[----:B------:R-:W-:-:S02]  /*3940*/  IADD3 R11, PT, PT, R11, 0x800, RZ ;  /* 0x000008000b0b7810 */ /* 0x000fc40007ffe0ff */
[----:B-1----:R-:W-:Y:S01]  /*3950*/  MOV R2, R4 ;  /* 0x0000000400027202 */ /* 0x002fe20000000f00 */
[----:B--2---:R-:W-:-:S04]  /*3960*/  FADD R0, R0, R5 ;  /* 0x0000000500007221 */ /* 0x004fc80000000000 */
[----:B------:R-:W-:-:S04]  /*3970*/  FADD R0, R0, R13 ;  /* 0x0000000d00007221 */ /* 0x000fc80000000000 */
[----:B---3--:R-:W-:-:S04]  /*3980*/  FADD R0, R0, R15 ;  /* 0x0000000f00007221 */ /* 0x008fc80000000000 */
[----:B----4-:R-:W-:-:S04]  /*3990*/  FADD R0, R0, R17 ;  /* 0x0000001100007221 */ /* 0x010fc80000000000 */
[----:B-----5:R-:W-:-:S04]  /*39a0*/  FADD R0, R0, R7 ;  /* 0x0000000700007221 */ /* 0x020fc80000000000 */
[----:B------:R-:W-:Y:S01]  /*39b0*/  FADD R0, R0, R19 ;  /* 0x0000001300007221 */ /* 0x000fe20000000000 */
[----:B------:R-:W-:-:S03]  /*39c0*/  IADD3.X R5, PT, PT, RZ, R3, RZ, P1, !PT ;  /* 0x00000003ff057210 */ /* 0x000fc60000ffe4ff */
[----:B------:R-:W-:Y:S01]  /*39d0*/  FADD R0, R0, R21 ;  /* 0x0000001500007221 */ /* 0x000fe20000000000 */
[----:B------:R-:W-:-:S03]  /*39e0*/  MOV R3, R5 ;  /* 0x0000000500037202 */ /* 0x000fc60000000f00 */
[----:B------:R-:W-:-:S07]  /*39f0*/  FADD R0, R0, R23 ;  /* 0x0000001700007221 */ /* 0x000fce0000000000 */
.L_x_55:
[----:B------:R-:W-:Y:S05]  /*3a00*/  BSYNC.RECONVERGENT B2 ;  /* 0x0000000000027941 */ /* 0x000fea0003800200 */
.L_x_54:
[----:B------:R-:W-:-:S13]  /*3a10*/  ISETP.LT.OR P0, PT, R10, R9, P0 ;  /* 0x000000090a00720c */ /* 0x000fda0000701670 */
[----:B------:R-:W-:Y:S05]  /*3a20*/  @!P0 BRA `(.L_x_47) ;  /* 0x0000000000288947 */ /* 0x000fea0003800000 */
[----:B------:R-:W0:Y:S01]  /*3a30*/  LDC.64 R4, c[0x0][0x380] ;  /* 0x0000e000ff047b82 */ /* 0x000e220000000a00 */
[----:B------:R-:W2:Y:S04]  /*3a40*/  LDG.E.CONSTANT R7, desc[UR6][R2.64+-0x400] ;  /* 0xfffc000602077981 */ /* 0x000ea8000c1e9900 */
[----:B------:R-:W3:Y:S01]  /*3a50*/  LDG.E.CONSTANT R9, desc[UR6][R2.64] ;  /* 0x0000000602097981 */ /* 0x000ee2000c1e9900 */
[----:B0-----:R-:W-:-:S03]  /*3a60*/  IMAD.WIDE.U32 R4, R11, 0x4, R4 ;  /* 0x000000040b047825 */ /* 0x001fc600078e0004 */
[----:B------:R-:W4:Y:S04]  /*3a70*/  LDG.E.CONSTANT R11, desc[UR6][R2.64+0x400] ;  /* 0x00040006020b7981 */ /* 0x000f28000c1e9900 */
[----:B------:R-:W5:Y:S02]  /*3a80*/  LDG.E.CONSTANT R5, desc[UR6][R4.64] ;  /* 0x0000000604057981 */ /* 0x000f64000c1e9900 */
[----:B-----5:R-:W-:-:S04]  /*3a90*/  FADD R0, R0, R5 ;  /* 0x0000000500007221 */ /* 0x020fc80000000000 */
[----:B--2---:R-:W-:-:S04]  /*3aa0*/  FADD R0, R0, R7 ;  /* 0x0000000700007221 */ /* 0x004fc80000000000 */
[----:B---3--:R-:W-:-:S04]  /*3ab0*/  FADD R0, R0, R9 ;  /* 0x0000000900007221 */ /* 0x008fc80000000000 */
[----:B----4-:R-:W-:-:S07]  /*3ac0*/  FADD R0, R0, R11 ;  /* 0x0000000b00007221 */ /* 0x010fce0000000000 */
.L_x_47:
[----:B------:R-:W-:Y:S05]  /*3ad0*/  BSYNC.RECONVERGENT B1 ;  /* 0x0000000000017941 */ /* 0x000fea0003800200 */
.L_x_45:
[----:B------:R-:W0:Y:S01]  /*3ae0*/  S2R R6, SR_LANEID ;  /* 0x0000000000067919 */ /* 0x000e220000000000 */
[----:B------:R-:W-:-:S05]  /*3af0*/  MOV R3, R0 ;  /* 0x0000000000037202 */ /* 0x000fca0000000f00 */
        /* <DEDUP_REMOVED lines=30> */
[----:B------:R-:W1:Y:S04]  /*3ce0*/  LDS R3, [UR4+0xc] ;  /* 0x00000c04ff037984 */ /* 0x000e680008000800 */
[----:B0-----:R-:W0:Y:S04]  /*3cf0*/  LDS.128 R4, [UR4+0x10] ;  /* 0x00001004ff047984 */ /* 0x001e280008000c00 */
[----:B------:R-:W2:Y:S01]  /*3d00*/  LDS.64 R8, [UR4+0x20] ;  /* 0x00002004ff087984 */ /* 0x000ea20008000a00 */
[----:B-1----:R-:W-:-:S04]  /*3d10*/  FADD R3, R0, R3 ;  /* 0x0000000300037221 */ /* 0x002fc80000000000 */
[----:B0-----:R-:W-:-:S04]  /*3d20*/  FADD R4, R3, R4 ;  /* 0x0000000403047221 */ /* 0x001fc80000000000 */
[----:B------:R-:W-:-:S04]  /*3d30*/  FADD R5, R4, R5 ;  /* 0x0000000504057221 */ /* 0x000fc80000000000 */
[----:B------:R-:W-:-:S04]  /*3d40*/  FADD R6, R5, R6 ;  /* 0x0000000605067221 */ /* 0x000fc80000000000 */
[----:B------:R-:W-:-:S04]  /*3d50*/  FADD R7, R6, R7 ;  /* 0x0000000706077221 */ /* 0x000fc80000000000 */
[----:B--2---:R-:W-:-:S04]  /*3d60*/  FADD R8, R7, R8 ;  /* 0x0000000807087221 */ /* 0x004fc80000000000 */
[----:B------:R-:W-:-:S07]  /*3d70*/  FADD R0, R8, R9 ;  /* 0x0000000908007221 */ /* 0x000fce0000000000 */
.L_x_17:
[----:B------:R-:W-:Y:S05]  /*3d80*/  BSYNC.RECONVERGENT B0 ;  /* 0x0000000000007941 */ /* 0x000fea0003800200 */
.L_x_1:
[----:B------:R-:W-:Y:S05]  /*3d90*/  @P0 EXIT ;  /* 0x000000000000094d */ /* 0x000fea0003800000 */
[----:B01234-:R-:W0:Y:S01]  /*3da0*/  LDC.64 R2, c[0x0][0x388] ;  /* 0x0000e200ff027b82 */ /* 0x01fe220000000a00 */
[----:B------:R-:W1:Y:S02]  /*3db0*/  LDCU UR4, c[0x0][0x398] ;  /* 0x00007300ff0477ac */ /* 0x000e640008000800 */
[----:B-1----:R-:W-:-:S05]  /*3dc0*/  FADD R5, R0, UR4 ;  /* 0x0000000400057e21 */ /* 0x002fca0008000000 */
[----:B0-----:R-:W-:Y:S01]  /*3dd0*/  STG.E desc[UR6][R2.64], R5 ;  /* 0x0000000502007986 */ /* 0x001fe2000c101906 */
[----:B------:R-:W-:Y:S05]  /*3de0*/  EXIT ;  /* 0x000000000000794d */ /* 0x000fea0003800000 */
.L_x_56:
[----:B------:R-:W-:-:S00]  /*3df0*/  BRA `(.L_x_56) ;  /* 0xfffffffc00fc7947 */ /* 0x000fc0000383ffff */
[----:B------:R-:W-:-:S00]  /*3e00*/  NOP ;  /* 0x0000000000007918 */ /* 0x000fc00000000000 */
[----:B------:R-:W-:-:S00]  /*3e10*/  NOP ;  /* 0x0000000000007918 */ /* 0x000fc00000000000 */
[----:B------:R-:W-:-:S00]  /*3e20*/  NOP ;  /* 0x0000000000007918 */ /* 0x000fc00000000000 */
[----:B------:R-:W-:-:S00]  /*3e30*/  NOP ;  /* 0x0000000000007918 */ /* 0x000fc00000000000 */
[----:B------:R-:W-:-:S00]  /*3e40*/  NOP ;  /* 0x0000000000007918 */ /* 0x000fc00000000000 */
[----:B------:R-:W-:-:S00]  /*3e50*/  NOP ;  /* 0x0000000000007918 */ /* 0x000fc00000000000 */
[----:B------:R-:W-:-:S00]  /*3e60*/  NOP ;  /* 0x0000000000007918 */ /* 0x000fc00000000000 */
[----:B------:R-:W-:-:S00]  /*3e70*/  NOP ;  /* 0x0000000000007918 */ /* 0x000fc00000000000 */
.L_x_236:


//--------------------- .text._ZN3cub18CUB_300001_SM_10006detail6reduce18DeviceReduceKernelINS2_10policy_hubIfyN4cuda3std3__44plusIfEEE10Policy1000EN6thrust24THRUST_300001_SM_1000_NS6detail15normal_iteratorINSD_10device_ptrIfEEEEyS9_f6squareIfEEEvT0_PT3_T1_NS0_13GridEvenShareISO_EET2_T4_ --------------------------
	.section	.text._ZN3cub18CUB_300001_SM_10006detail6reduce18DeviceReduceKernelINS2_10policy_hubIfyN4cuda3std3__44plusIfEEE10Policy1000EN6thrust24THRUST_300001_SM_1000_NS6detail15normal_iteratorINSD_10device_ptrIfEEEEyS9_f6squareIfEEEvT0_PT3_T1_NS0_13GridEvenShareISO_EET2_T4_,"ax",@progbits
	.align	128
        .global         _ZN3cub18CUB_300001_SM_10006detail6reduce18DeviceReduceKernelINS2_10policy_hubIfyN4cuda3std3__44plusIfEEE10Policy1000EN6thrust24THRUST_300001_SM_1000_NS6detail15normal_iteratorINSD_10device_ptrIfEEEEyS9_f6squareIfEEEvT0_PT3_T1_NS0_13GridEvenShareISO_EET2_T4_
        .type           _ZN3cub18CUB_300001_SM_10006detail6reduce18DeviceReduceKernelINS2_10policy_hubIfyN4cuda3std3__44plusIfEEE10Policy1000EN6thrust24THRUST_300001_SM_1000_NS6detail15normal_iteratorINSD_10device_ptrIfEEEEyS9_f6squareIfEEEvT0_PT3_T1_NS0_13GridEvenShareISO_EET2_T4_,@function
        .size           _ZN3cub18CUB_300001_SM_10006detail6reduce18DeviceReduceKernelINS2_10policy_hubIfyN4cuda3std3__44plusIfEEE10Policy1000EN6thrust24THRUST_300001_SM_1000_NS6detail15normal_iteratorINSD_10device_ptrIfEEEEyS9_f6squareIfEEEvT0_PT3_T1_NS0_13GridEvenShareISO_EET2_T4_,(.L_x_237 - _ZN3cub18CUB_300001_SM_10006detail6reduce18DeviceReduceKernelINS2_10policy_hubIfyN4cuda3std3__44plusIfEEE10Policy1000EN6thrust24THRUST_300001_SM_1000_NS6detail15normal_iteratorINSD_10device_ptrIfEEEEyS9_f6squareIfEEEvT0_PT3_T1_NS0_13GridEvenShareISO_EET2_T4_)
        .other          _ZN3cub18CUB_300001_SM_10006detail6reduce18DeviceReduceKernelINS2_10policy_hubIfyN4cuda3std3__44plusIfEEE10Policy1000EN6thrust24THRUST_300001_SM_1000_NS6detail15normal_iteratorINSD_10device_ptrIfEEEEyS9_f6squareIfEEEvT0_PT3_T1_NS0_13GridEvenShareISO_EET2_T4_,@"STO_CUDA_ENTRY STV_DEFAULT"
_ZN3cub18CUB_300001_SM_10006detail6reduce18DeviceReduceKernelINS2_10policy_hubIfyN4cuda3std3__44plusIfEEE10Policy1000EN6thrust24THRUST_300001_SM_1000_NS6detail15normal_iteratorINSD_10device_ptrIfEEEEyS9_f6squareIfEEEvT0_PT3_T1_NS0_13GridEvenShareISO_EET2_T4_:
.text._ZN3cub18CUB_300001_SM_10006detail6reduce18DeviceReduceKernelINS2_10policy_hubIfyN4cuda3std3__44plusIfEEE10Policy1000EN6thrust24THRUST_300001_SM_1000_NS6detail15normal_iteratorINSD_10device_ptrIfEEEEyS9_f6squareIfEEEvT0_PT3_T1_NS0_13GridEvenShareISO_EET2_T4_:
[----:B------:R-:W-:Y:S08]  /*0000*/  LDC R1, c[0x0][0x37c] ;  /* 0x0000df00ff017b82 */ /* 0x000ff00000000800 */
[----:B------:R-:W0:Y:S01]  /*0010*/  S2UR UR16, SR_CTAID.X ;  /* 0x00000000001079c3 */ /* 0x000e220000002500 */
[----:B------:R-:W1:Y:S01]  /*0020*/  LDCU.64 UR8, c[0x0][0x3b8] ;  /* 0x00007700ff0877ac */ /* 0x000e620008000a00 */
[----:B------:R-:W-:Y:S01]  /*0030*/  BSSY.RECONVERGENT B0, `(.L_x_57) ;  /* 0x0000234000007945 */ /* 0x000fe20003800200 */
[----:B------:R-:W2:Y:S01]  /*0040*/  LDCU UR5, c[0x0][0x3c0] ;  /* 0x00007800ff0577ac */ /* 0x000ea20008000800 */
[----:B------:R-:W3:Y:S01]  /*0050*/  LDCU.64 UR14, c[0x0][0x358] ;  /* 0x00006b00ff0e77ac */ /* 0x000ee20008000a00 */
[----:B-1----:R-:W-:Y:S01]  /*0060*/  MOV R0, UR8 ;  /* 0x0000000800007c02 */ /* 0x002fe20008000f00 */
[----:B------:R-:W-:Y:S01]  /*0070*/  IMAD.U32 R3, RZ, RZ, UR9 ;  /* 0x00000009ff037e24 */ /* 0x000fe2000f8e00ff */
[----:B--2---:R-:W-:-:S02]  /*0080*/  USHF.L.U32 UR5, UR5, 0xc, URZ ;  /* 0x0000000c05057899 */ /* 0x004fc400080006ff */
[----:B0-----:R-:W-:Y:S02]  /*0090*/  USHF.L.U32 UR6, UR16, 0xc, URZ ;  /* 0x0000000c10067899 */ /* 0x001fe400080006ff */
[----:B------:R-:W-:-:S04]  /*00a0*/  USHF.R.S32.HI UR4, URZ, 0x1f, UR5 ;  /* 0x0000001fff047899 */ /* 0x000fc80008011405 */
[----:B------:R-:W-:-:S04]  /*00b0*/  IADD3 R17, P1, PT, R0, -UR6, RZ ;  /* 0x8000000600117c10 */ /* 0x000fc8000ff3e0ff */
[----:B------:R-:W-:Y:S02]  /*00c0*/  ISETP.GT.U32.AND P0, PT, R17, 0xfff, PT ;  /* 0x00000fff1100780c */ /* 0x000fe40003f04070 */
[----:B------:R-:W-:-:S04]  /*00d0*/  IADD3.X R23, PT, PT, R3, -0x1, RZ, P1, !PT ;  /* 0xffffffff03177810 */ /* 0x000fc80000ffe4ff */
[----:B------:R-:W-:-:S13]  /*00e0*/  ISETP.GT.U32.AND.EX P0, PT, R23, RZ, PT, P0 ;  /* 0x000000ff1700720c */ /* 0x000fda0003f04100 */
[----:B---3--:R-:W-:Y:S05]  /*00f0*/  @P0 BRA `(.L_x_58) ;  /* 0x0000000c00c40947 */ /* 0x008fea0003800000 */
[----:B------:R-:W0:Y:S01]  /*0100*/  S2R R4, SR_TID.X ;  /* 0x0000000000047919 */ /* 0x000e220000002100 */
[----:B------:R-:W-:Y:S01]  /*0110*/  IADD3 R5, PT, PT, R0, -UR6, RZ ;  /* 0x8000000600057c10 */ /* 0x000fe2000fffe0ff */
[----:B------:R-:W-:Y:S01]  /*0120*/  BSSY.RECONVERGENT B1, `(.L_x_59) ;  /* 0x000000b000017945 */ /* 0x000fe20003800200 */
[----:B------:R-:W-:Y:S02]  /*0130*/  IMAD.MOV.U32 R7, RZ, RZ, RZ ;  /* 0x000000ffff077224 */ /* 0x000fe400078e00ff */
[----:B0-----:R-:W-:Y:S02]  /*0140*/  ISETP.GE.AND P0, PT, R4, R5, PT ;  /* 0x000000050400720c */ /* 0x001fe40003f06270 */
[----:B------:R-:W-:-:S11]  /*0150*/  MOV R6, R4 ;  /* 0x0000000400067202 */ /* 0x000fd60000000f00 */
[----:B------:R-:W-:Y:S05]  /*0160*/  @P0 BRA `(.L_x_60) ;  /* 0x0000000000180947 */ /* 0x000fea0003800000 */
[----:B------:R-:W0:Y:S01]  /*0170*/  LDC.64 R2, c[0x0][0x380] ;  /* 0x0000e000ff027b82 */ /* 0x000e220000000a00 */
[----:B------:R-:W-:-:S04]  /*0180*/  VIADD R7, R4, UR6 ;  /* 0x0000000604077c36 */ /* 0x000fc80008000000 */
[----:B0-----:R-:W-:-:S06]  /*0190*/  IMAD.WIDE.U32 R2, R7, 0x4, R2 ;  /* 0x0000000407027825 */ /* 0x001fcc00078e0002 */
[----:B------:R-:W2:Y:S01]  /*01a0*/  LDG.E R2, desc[UR14][R2.64] ;  /* 0x0000000e02027981 */ /* 0x000ea2000c1e1900 */
[----:B------:R-:W-:Y:S01]  /*01b0*/  IADD3 R6, PT, PT, R4, 0x100, RZ ;  /* 0x0000010004067810 */ /* 0x000fe20007ffe0ff */
[----:B--2---:R-:W-:-:S07]  /*01c0*/  FMUL R7, R2, R2 ;  /* 0x0000000202077220 */ /* 0x004fce0000400000 */
.L_x_60:
[----:B------:R-:W-:Y:S05]  /*01d0*/  BSYNC.RECONVERGENT B1 ;  /* 0x0000000000017941 */ /* 0x000fea0003800200 */
.L_x_59:
[----:B------:R-:W-:Y:S01]  /*01e0*/  ISETP.GE.AND P0, PT, R6, R5, PT ;  /* 0x000000050600720c */ /* 0x000fe20003f06270 */
[----:B------:R-:W-:-:S12]  /*01f0*/  BSSY.RECONVERGENT B1, `(.L_x_61) ;  /* 0x0000079000017945 */ /* 0x000fd80003800200 */
[----:B------:R-:W-:Y:S05]  /*0200*/  @P0 BRA `(.L_x_62) ;  /* 0x0000000400dc0947 */ /* 0x000fea0003800000 */
[----:B------:R-:W-:Y:S01]  /*0210*/  LOP3.LUT R3, RZ, R6, RZ, 0x33, !PT ;  /* 0x00000006ff037212 */ /* 0x000fe200078e33ff */
[----:B------:R-:W-:Y:S03]  /*0220*/  BSSY.RECONVERGENT B2, `(.L_x_63) ;  /* 0x0000037000027945 */ /* 0x000fe60003800200 */
[----:B------:R-:W-:-:S04]  /*0230*/  IADD3 R3, PT, PT, R0, -UR6, R3 ;  /* 0x8000000600037c10 */ /* 0x000fc8000fffe003 */
[C---:B------:R-:W-:Y:S02]  /*0240*/  ISETP.GE.U32.AND P1, PT, R3.reuse, 0xf00, PT ;  /* 0x00000f000300780c */ /* 0x040fe40003f26070 */
[----:B------:R-:W-:-:S04]  /*0250*/  LEA.HI R0, R3, 0x1, RZ, 0x18 ;  /* 0x0000000103007811 */ /* 0x000fc800078fc0ff */
[----:B------:R-:W-:-:S04]  /*0260*/  LOP3.LUT R21, R0, 0xf, RZ, 0xc0, !PT ;  /* 0x0000000f00157812 */ /* 0x000fc800078ec0ff */
[----:B------:R-:W-:-:S03]  /*0270*/  ISETP.NE.AND P0, PT, R21, RZ, PT ;  /* 0x000000ff1500720c */ /* 0x000fc60003f05270 */
[----:B------:R-:W-:Y:S10]  /*0280*/  @!P1 BRA `(.L_x_64) ;  /* 0x0000000000c09947 */ /* 0x000ff40003800000 */
[----:B------:R-:W0:Y:S01]  /*0290*/  LDCU.64 UR8, c[0x0][0x380] ;  /* 0x00007000ff0877ac */ /* 0x000e220008000a00 */
[----:B------:R-:W-:Y:S01]  /*02a0*/  IMAD.WIDE.U32 R2, R6, 0x4, RZ ;  /* 0x0000000406027825 */ /* 0x000fe200078e00ff */
[----:B------:R-:W-:Y:S01]  /*02b0*/  LOP3.LUT R9, R0, 0x1fffff0, RZ, 0xc0, !PT ;  /* 0x01fffff000097812 */ /* 0x000fe200078ec0ff */
[----:B------:R-:W-:-:S04]  /*02c0*/  UIMAD.WIDE.U32 UR4, UR16, 0x4000, URZ ;  /* 0x00004000100478a5 */ /* 0x000fc8000f8e00ff */
[----:B------:R-:W-:Y:S02]  /*02d0*/  IMAD.MOV R9, RZ, RZ, -R9 ;  /* 0x000000ffff097224 */ /* 0x000fe400078e0a09 */
[----:B------:R-:W-:Y:S02]  /*02e0*/  LOP3.LUT R2, R2, UR4, RZ, 0xfc, !PT ;  /* 0x0000000402027c12 */ /* 0x000fe4000f8efcff */
[----:B------:R-:W-:Y:S02]  /*02f0*/  LOP3.LUT R3, R3, UR5, RZ, 0xfc, !PT ;  /* 0x0000000503037c12 */ /* 0x000fe4000f8efcff */
[----:B0-----:R-:W-:-:S04]  /*0300*/  IADD3 R2, P1, PT, R2, UR8, RZ ;  /* 0x0000000802027c10 */ /* 0x001fc8000ff3e0ff */
[----:B------:R-:W-:-:S04]  /*0310*/  IADD3 R2, P2, PT, R2, 0x2000, RZ ;  /* 0x0000200002027810 */ /* 0x000fc80007f5e0ff */
[----:B------:R-:W-:-:S09]  /*0320*/  IADD3.X R3, PT, PT, RZ, UR9, R3, P2, P1 ;  /* 0x00000009ff037c10 */ /* 0x000fd200097e2403 */
.L_x_65:
[----:B------:R-:W2:Y:S04]  /*0330*/  LDG.E R20, desc[UR14][R2.64+-0x2000] ;  /* 0xffe0000e02147981 */ /* 0x000ea8000c1e1900 */
[----:B------:R-:W3:Y:S04]  /*0340*/  LDG.E R22, desc[UR14][R2.64+-0x1c00] ;  /* 0xffe4000e02167981 */ /* 0x000ee8000c1e1900 */
[----:B------:R-:W4:Y:S04]  /*0350*/  LDG.E R24, desc[UR14][R2.64+-0x1800] ;  /* 0xffe8000e02187981 */ /* 0x000f28000c1e1900 */
[----:B------:R-:W5:Y:S04]  /*0360*/  LDG.E R26, desc[UR14][R2.64+-0x1400] ;  /* 0xffec000e021a7981 */ /* 0x000f68000c1e1900 */
        /* <DEDUP_REMOVED lines=11> */
[----:B------:R0:W5:Y:S01]  /*0420*/  LDG.E R10, desc[UR14][R2.64+0x1c00] ;  /* 0x001c000e020a7981 */ /* 0x000162000c1e1900 */
[----:B------:R-:W-:-:S02]  /*0430*/  IADD3 R9, PT, PT, R9, 0x10, RZ ;  /* 0x0000001009097810 */ /* 0x000fc40007ffe0ff */
[----:B------:R-:W-:Y:S02]  /*0440*/  IADD3 R6, PT, PT, R6, 0x1000, RZ ;  /* 0x0000100006067810 */ /* 0x000fe40007ffe0ff */
[----:B------:R-:W-:Y:S02]  /*0450*/  ISETP.NE.AND P1, PT, R9, RZ, PT ;  /* 0x000000ff0900720c */ /* 0x000fe40003f25270 */
[----:B0-----:R-:W-:-:S05]  /*0460*/  IADD3 R2, P2, PT, R2, 0x4000, RZ ;  /* 0x0000400002027810 */ /* 0x001fca0007f5e0ff */
[----:B------:R-:W-:Y:S02]  /*0470*/  IMAD.X R3, RZ, RZ, R3, P2 ;  /* 0x000000ffff037224 */ /* 0x000fe400010e0603 */
[----:B--2---:R-:W-:-:S04]  /*0480*/  FFMA R7, R20, R20, R7 ;  /* 0x0000001414077223 */ /* 0x004fc80000000007 */
[----:B---3--:R-:W-:-:S04]  /*0490*/  FFMA R7, R22, R22, R7 ;  /* 0x0000001616077223 */ /* 0x008fc80000000007 */
[----:B----4-:R-:W-:-:S04]  /*04a0*/  FFMA R7, R24, R24, R7 ;  /* 0x0000001818077223 */ /* 0x010fc80000000007 */
[----:B-----5:R-:W-:-:S04]  /*04b0*/  FFMA R7, R26, R26, R7 ;  /* 0x0000001a1a077223 */ /* 0x020fc80000000007 */
[----:B------:R-:W-:-:S04]  /*04c0*/  FFMA R28, R28, R28, R7 ;  /* 0x0000001c1c1c7223 */ /* 0x000fc80000000007 */
        /* <DEDUP_REMOVED lines=10> */
[----:B------:R-:W-:Y:S01]  /*0570*/  FFMA R7, R10, R10, R11 ;  /* 0x0000000a0a077223 */ /* 0x000fe2000000000b */
[----:B------:R-:W-:Y:S06]  /*0580*/  @P1 BRA `(.L_x_65) ;  /* 0xfffffffc00681947 */ /* 0x000fec000383ffff */
.L_x_64:
[----:B------:R-:W-:Y:S05]  /*0590*/  BSYNC.RECONVERGENT B2 ;  /* 0x0000000000027941 */ /* 0x000fea0003800200 */
.L_x_63:
[----:B------:R-:W-:Y:S05]  /*05a0*/  @!P0 BRA `(.L_x_62) ;  /* 0x0000000000f48947 */ /* 0x000fea0003800000 */
[----:B------:R-:W-:Y:S01]  /*05b0*/  ISETP.GE.U32.AND P0, PT, R21, 0x8, PT ;  /* 0x000000081500780c */ /* 0x000fe20003f06070 */
[----:B------:R-:W-:Y:S01]  /*05c0*/  BSSY.RECONVERGENT B2, `(.L_x_66) ;  /* 0x000001a000027945 */ /* 0x000fe20003800200 */
[----:B------:R-:W-:-:S04]  /*05d0*/  LOP3.LUT R9, R0, 0x7, RZ, 0xc0, !PT ;  /* 0x0000000700097812 */ /* 0x000fc800078ec0ff */
[----:B------:R-:W-:-:S07]  /*05e0*/  ISETP.NE.AND P1, PT, R9, RZ, PT ;  /* 0x000000ff0900720c */ /* 0x000fce0003f25270 */
[----:B------:R-:W-:Y:S06]  /*05f0*/  @!P0 BRA `(.L_x_67) ;  /* 0x0000000000588947 */ /* 0x000fec0003800000 */
[----:B------:R-:W0:Y:S01]  /*0600*/  LDCU.64 UR4, c[0x0][0x380] ;  /* 0x00007000ff0477ac */ /* 0x000e220008000a00 */
[----:B------:R-:W-:-:S04]  /*0610*/  IADD3 R3, P0, PT, R6, UR6, RZ ;  /* 0x0000000606037c10 */ /* 0x000fc8000ff1e0ff */
[----:B------:R-:W-:Y:S02]  /*0620*/  LEA.HI.X.SX32 R8, R6, RZ, 0x1, P0 ;  /* 0x000000ff06087211 */ /* 0x000fe400000f0eff */
[----:B0-----:R-:W-:-:S04]  /*0630*/  LEA R2, P0, R3, UR4, 0x2 ;  /* 0x0000000403027c11 */ /* 0x001fc8000f8010ff */
[----:B------:R-:W-:-:S05]  /*0640*/  LEA.HI.X R3, R3, UR5, R8, 0x2, P0 ;  /* 0x0000000503037c11 */ /* 0x000fca00080f1408 */
[----:B------:R-:W2:Y:S04]  /*0650*/  LDG.E R8, desc[UR14][R2.64] ;  /* 0x0000000e02087981 */ /* 0x000ea8000c1e1900 */
[----:B------:R-:W3:Y:S04]  /*0660*/  LDG.E R10, desc[UR14][R2.64+0x400] ;  /* 0x0004000e020a7981 */ /* 0x000ee8000c1e1900 */
[----:B------:R-:W4:Y:S04]  /*0670*/  LDG.E R12, desc[UR14][R2.64+0x800] ;  /* 0x0008000e020c7981 */ /* 0x000f28000c1e1900 */
[----:B------:R-:W5:Y:S04]  /*0680*/  LDG.E R14, desc[UR14][R2.64+0xc00] ;  /* 0x000c000e020e7981 */ /* 0x000f68000c1e1900 */
[----:B------:R-:W5:Y:S04]  /*0690*/  LDG.E R16, desc[UR14][R2.64+0x1000] ;  /* 0x0010000e02107981 */ /* 0x000f68000c1e1900 */
[----:B------:R-:W5:Y:S04]  /*06a0*/  LDG.E R18, desc[UR14][R2.64+0x1400] ;  /* 0x0014000e02127981 */ /* 0x000f68000c1e1900 */
[----:B------:R-:W5:Y:S04]  /*06b0*/  LDG.E R20, desc[UR14][R2.64+0x1800] ;  /* 0x0018000e02147981 */ /* 0x000f68000c1e1900 */
[----:B------:R-:W5:Y:S01]  /*06c0*/  LDG.E R22, desc[UR14][R2.64+0x1c00] ;  /* 0x001c000e02167981 */ /* 0x000f62000c1e1900 */
[----:B------:R-:W-:-:S02]  /*06d0*/  VIADD R6, R6, 0x800 ;  /* 0x0000080006067836 */ /* 0x000fc40000000000 */
[----:B--2---:R-:W-:-:S04]  /*06e0*/  FFMA R7, R8, R8, R7 ;  /* 0x0000000808077223 */ /* 0x004fc80000000007 */
[----:B---3--:R-:W-:-:S04]  /*06f0*/  FFMA R7, R10, R10, R7 ;  /* 0x0000000a0a077223 */ /* 0x008fc80000000007 */
[----:B----4-:R-:W-:-:S04]  /*0700*/  FFMA R7, R12, R12, R7 ;  /* 0x0000000c0c077223 */ /* 0x010fc80000000007 */
[----:B-----5:R-:W-:-:S04]  /*0710*/  FFMA R7, R14, R14, R7 ;  /* 0x0000000e0e077223 */ /* 0x020fc80000000007 */
[----:B------:R-:W-:-:S04]  /*0720*/  FFMA R7, R16, R16, R7 ;  /* 0x0000001010077223 */ /* 0x000fc80000000007 */
[----:B------:R-:W-:-:S04]  /*0730*/  FFMA R7, R18, R18, R7 ;  /* 0x0000001212077223 */ /* 0x000fc80000000007 */
[----:B------:R-:W-:-:S04]  /*0740*/  FFMA R7, R20, R20, R7 ;  /* 0x0000001414077223 */ /* 0x000fc80000000007 */
[----:B------:R-:W-:-:S07]  /*0750*/  FFMA R7, R22, R22, R7 ;  /* 0x0000001616077223 */ /* 0x000fce0000000007 */
.L_x_67:
[----:B------:R-:W-:Y:S05]  /*0760*/  BSYNC.RECONVERGENT B2 ;  /* 0x0000000000027941 */ /* 0x000fea0003800200 */
.L_x_66:
        /* <DEDUP_REMOVED lines=14> */
[----:B------:R-:W5:Y:S01]  /*0850*/  LDG.E R14, desc[UR14][R2.64+0xc00] ;  /* 0x000c000e020e7981 */ /* 0x000f62000c1e1900 */
[----:B------:R-:W-:Y:S01]  /*0860*/  IADD3 R6, PT, PT, R6, 0x400, RZ ;  /* 0x0000040006067810 */ /* 0x000fe20007ffe0ff */
[----:B--2---:R-:W-:-:S04]  /*0870*/  FFMA R7, R8, R8, R7 ;  /* 0x0000000808077223 */ /* 0x004fc80000000007 */
[----:B---3--:R-:W-:-:S04]  /*0880*/  FFMA R7, R10, R10, R7 ;  /* 0x0000000a0a077223 */ /* 0x008fc80000000007 */
[----:B----4-:R-:W-:-:S04]  /*0890*/  FFMA R7, R12, R12, R7 ;  /* 0x0000000c0c077223 */ /* 0x010fc80000000007 */
[----:B-----5:R-:W-:-:S07]  /*08a0*/  FFMA R7, R14, R14, R7 ;  /* 0x0000000e0e077223 */ /* 0x020fce0000000007 */
.L_x_69:
[----:B------:R-:W-:Y:S05]  /*08b0*/  BSYNC.RECONVERGENT B2 ;  /* 0x0000000000027941 */ /* 0x000fea0003800200 */
.L_x_68:
[----:B------:R-:W-:Y:S05]  /*08c0*/  @!P1 BRA `(.L_x_62) ;  /* 0x00000000002c9947 */ /* 0x000fea0003800000 */
[----:B------:R-:W0:Y:S01]  /*08d0*/  LDC.64 R2, c[0x0][0x380] ;  /* 0x0000e000ff027b82 */ /* 0x000e220000000a00 */
[----:B------:R-:W-:Y:S01]  /*08e0*/  IMAD.U32 R9, RZ, RZ, UR16 ;  /* 0x00000010ff097e24 */ /* 0x000fe2000f8e00ff */
[----:B------:R-:W-:-:S03]  /*08f0*/  IADD3 R0, PT, PT, -R0, RZ, RZ ;  /* 0x000000ff00007210 */ /* 0x000fc60007ffe1ff */
[----:B0-----:R-:W-:-:S07]  /*0900*/  IMAD.WIDE.U32 R2, R9, 0x4000, R2 ;  /* 0x0000400009027825 */ /* 0x001fce00078e0002 */
.L_x_70:
[----:B------:R-:W-:-:S06]  /*0910*/  IMAD.WIDE R8, R6, 0x4, R2 ;  /* 0x0000000406087825 */ /* 0x000fcc00078e0202 */
[----:B------:R-:W2:Y:S01]  /*0920*/  LDG.E R8, desc[UR14][R8.64] ;  /* 0x0000000e08087981 */ /* 0x000ea2000c1e1900 */
[----:B------:R-:W-:Y:S01]  /*0930*/  VIADD R0, R0, 0x1 ;  /* 0x0000000100007836 */ /* 0x000fe20000000000 */
[----:B------:R-:W-:-:S04]  /*0940*/  IADD3 R6, PT, PT, R6, 0x100, RZ ;  /* 0x0000010006067810 */ /* 0x000fc80007ffe0ff */
[----:B------:R-:W-:Y:S01]  /*0950*/  ISETP.NE.AND P0, PT, R0, RZ, PT ;  /* 0x000000ff0000720c */ /* 0x000fe20003f05270 */
[----:B--2---:R-:W-:-:S12]  /*0960*/  FFMA R7, R8, R8, R7 ;  /* 0x0000000808077223 */ /* 0x004fd80000000007 */
[----:B------:R-:W-:Y:S05]  /*0970*/  @P0 BRA `(.L_x_70) ;  /* 0xfffffffc00e40947 */ /* 0x000fea000383ffff */
.L_x_62:
[----:B------:R-:W-:Y:S05]  /*0980*/  BSYNC.RECONVERGENT B1 ;  /* 0x0000000000017941 */ /* 0x000fea0003800200 */
.L_x_61:
[----:B------:R-:W-:-:S13]  /*0990*/  ISETP.GE.AND P0, PT, R5, 0x100, PT ;  /* 0x000001000500780c */ /* 0x000fda0003f06270 */
[----:B------:R-:W-:Y:S05]  /*09a0*/  @!P0 BRA `(.L_x_71) ;  /* 0x0000000000ac8947 */ /* 0x000fea0003800000 */
[----:B------:R-:W0:Y:S01]  /*09b0*/  S2R R8, SR_LANEID ;  /* 0x0000000000087919 */ /* 0x000e220000000000 */
[----:B------:R-:W1:Y:S02]  /*09c0*/  SHFL.DOWN PT, R0, R7, 0x1, 0x1f ;  /* 0x08201f0007007f89 */ /* 0x000e6400000e0000 */
[----:B-1----:R-:W-:Y:S01]  /*09d0*/  FADD R0, R0, R7 ;  /* 0x0000000700007221 */ /* 0x002fe20000000000 */
[C---:B0-----:R-:W-:Y:S02]  /*09e0*/  ISETP.GT.AND P0, PT, R8.reuse, 0x1e, PT ;  /* 0x0000001e0800780c */ /* 0x041fe40003f04270 */
[C---:B------:R-:W-:Y:S02]  /*09f0*/  ISETP.NE.AND P1, PT, R8.reuse, RZ, PT ;  /* 0x000000ff0800720c */ /* 0x040fe40003f25270 */
[----:B------:R-:W-:Y:S02]  /*0a00*/  FSEL R0, R7, R0, P0 ;  /* 0x0000000007007208 */ /* 0x000fe40000000000 */
[----:B------:R-:W-:-:S03]  /*0a10*/  ISETP.GT.AND P0, PT, R8, 0x1d, PT ;  /* 0x0000001d0800780c */ /* 0x000fc60003f04270 */
[----:B------:R-:W0:Y:S06]  /*0a20*/  SHFL.DOWN PT, R3, R0, 0x2, 0x1f ;  /* 0x08401f0000037f89 */ /* 0x000e2c00000e0000 */
[----:B------:R-:W1:Y:S01]  /*0a30*/  @!P1 S2R R6, SR_CgaCtaId ;  /* 0x0000000000069919 */ /* 0x000e620000008800 */
[----:B------:R-:W-:Y:S02]  /*0a40*/  @!P1 MOV R5, 0x400 ;  /* 0x0000040000059802 */ /* 0x000fe40000000f00 */
[----:B------:R-:W-:-:S04]  /*0a50*/  @!P1 SHF.R.U32.HI R2, RZ, 0x3, R4 ;  /* 0x00000003ff029819 */ /* 0x000fc80000011604 */
[----:B------:R-:W-:Y:S01]  /*0a60*/  @!P1 LOP3.LUT R2, R2, 0x7c, RZ, 0xc0, !PT ;  /* 0x0000007c02029812 */ /* 0x000fe200078ec0ff */
[----:B0-----:R-:W-:Y:S01]  /*0a70*/  @!P0 FADD R0, R0, R3 ;  /* 0x0000000300008221 */ /* 0x001fe20000000000 */
[----:B------:R-:W-:-:S04]  /*0a80*/  ISETP.GT.AND P0, PT, R8, 0x1b, PT ;  /* 0x0000001b0800780c */ /* 0x000fc80003f04270 */
[----:B------:R-:W0:Y:S01]  /*0a90*/  SHFL.DOWN PT, R3, R0, 0x4, 0x1f ;  /* 0x08801f0000037f89 */ /* 0x000e2200000e0000 */
[----:B-1----:R-:W-:-:S05]  /*0aa0*/  @!P1 LEA R5, R6, R5, 0x18 ;  /* 0x0000000506059211 */ /* 0x002fca00078ec0ff */
[----:B------:R-:W-:-:S03]  /*0ab0*/  @!P1 IMAD.IADD R2, R2, 0x1, R5 ;  /* 0x0000000102029824 */ /* 0x000fc600078e0205 */
        /* <DEDUP_REMOVED lines=15> */
[----:B------:R-:W0:Y:S04]  /*0bb0*/  LDS R0, [UR4+0xc] ;  /* 0x00000c04ff007984 */ /* 0x000e280008000800 */
[----:B------:R-:W1:Y:S04]  /*0bc0*/  LDS.128 R4, [UR4+0x10] ;  /* 0x00001004ff047984 */ /* 0x000e680008000c00 */
[----:B--2---:R-:W2:Y:S01]  /*0bd0*/  LDS.64 R2, [UR4+0x20] ;  /* 0x00002004ff027984 */ /* 0x004ea20008000a00 */
        /* <DEDUP_REMOVED lines=8> */
.L_x_71:
[----:B------:R-:W0:Y:S01]  /*0c60*/  S2R R9, SR_LANEID ;  /* 0x0000000000097919 */ /* 0x000e220000000000 */
[----:B------:R-:W-:-:S04]  /*0c70*/  LOP3.LUT R0, R4, 0x3e0, RZ, 0xc0, !PT ;  /* 0x000003e004007812 */ /* 0x000fc800078ec0ff */
[----:B------:R-:W-:Y:S02]  /*0c80*/  IADD3 R2, PT, PT, R0, 0x20, RZ ;  /* 0x0000002000027810 */ /* 0x000fe40007ffe0ff */
[----:B------:R-:W-:Y:S02]  /*0c90*/  LOP3.LUT R0, RZ, R0, RZ, 0x33, !PT ;  /* 0x00000000ff007212 */ /* 0x000fe400078e33ff */
[----:B------:R-:W-:-:S03]  /*0ca0*/  ISETP.GT.AND P0, PT, R2, R5, PT ;  /* 0x000000050200720c */ /* 0x000fc60003f04270 */
[----:B------:R-:W-:-:S05]  /*0cb0*/  IMAD.IADD R0, R5, 0x1, R0 ;  /* 0x0000000105007824 */ /* 0x000fca00078e0200 */
[----:B------:R-:W-:-:S05]  /*0cc0*/  SEL R0, R0, 0x1f, P0 ;  /* 0x0000001f00007807 */ /* 0x000fca0000000000 */
[----:B------:R-:W1:Y:S01]  /*0cd0*/  SHFL.DOWN PT, R2, R7, 0x1, R0 ;  /* 0x0820000007027989 */ /* 0x000e6200000e0000 */
[C---:B0-----:R-:W-:Y:S02]  /*0ce0*/  ISETP.GE.AND P0, PT, R9.reuse, R0, PT ;  /* 0x000000000900720c */ /* 0x041fe40003f06270 */
[C---:B------:R-:W-:Y:S02]  /*0cf0*/  IADD3 R3, PT, PT, R9.reuse, 0x2, RZ ;  /* 0x0000000209037810 */ /* 0x040fe40007ffe0ff */
[----:B------:R-:W-:-:S09]  /*0d00*/  ISETP.NE.AND P1, PT, R9, RZ, PT ;  /* 0x000000ff0900720c */ /* 0x000fd20003f25270 */
[----:B-1----:R-:W-:Y:S01]  /*0d10*/  @!P0 FADD R7, R2, R7 ;  /* 0x0000000702078221 */ /* 0x002fe20000000000 */
[-C--:B------:R-:W-:Y:S01]  /*0d20*/  ISETP.GT.AND P0, PT, R3, R0.reuse, PT ;  /* 0x000000000300720c */ /* 0x080fe20003f04270 */
[----:B------:R-:W-:Y:S02]  /*0d30*/  VIADD R3, R9, 0x4 ;  /* 0x0000000409037836 */ /* 0x000fe40000000000 */
        /* <DEDUP_REMOVED lines=19> */
[----:B------:R-:W-:-:S03]  /*0e70*/  ISETP.NE.AND P0, PT, R4, RZ, PT ;  /* 0x000000ff0400720c */ /* 0x000fc60003f05270 */
[----:B------:R-:W-:-:S05]  /*0e80*/  IMAD.MOV.U32 R9, RZ, RZ, R7 ;  /* 0x000000ffff097224 */ /* 0x000fca00078e0007 */
        /* <DEDUP_REMOVED lines=10> */
[----:B------:R-:W1:Y:S04]  /*0f30*/  LDS R0, [UR4+0xc] ;  /* 0x00000c04ff007984 */ /* 0x000e680008000800 */
[----:B------:R-:W0:Y:S04]  /*0f40*/  LDS.128 R12, [UR4+0x10] ;  /* 0x00001004ff0c7984 */ /* 0x000e280008000c00 */
[----:B------:R-:W2:Y:S01]  /*0f50*/  LDS.64 R2, [UR4+0x20] ;  /* 0x00002004ff027984 */ /* 0x000ea20008000a00 */
[----:B-1----:R-:W-:Y:S01]  /*0f60*/  @P2 FADD R9, R9, R0 ;  /* 0x0000000009092221 */ /* 0x002fe20000000000 */
[----:B------:R-:W-:-:S03]  /*0f70*/  ISETP.GT.AND P2, PT, R5, 0xa0, PT ;  /* 0x000000a00500780c */ /* 0x000fc60003f44270 */
[----:B0-----:R-:W-:Y:S01]  /*0f80*/  @P4 FADD R9, R9, R12 ;  /* 0x0000000c09094221 */ /* 0x001fe20000000000 */
        /* <DEDUP_REMOVED lines=8> */
.L_x_58:
[----:B------:R-:W0:Y:S01]  /*1010*/  S2R R2, SR_TID.X ;  /* 0x0000000000027919 */ /* 0x000e220000002100 */
[----:B------:R-:W1:Y:S01]  /*1020*/  LDC.64 R4, c[0x0][0x380] ;  /* 0x0000e000ff047b82 */ /* 0x000e620000000a00 */
[----:B0-----:R-:W-:-:S05]  /*1030*/  IADD3 R7, PT, PT, R2, UR6, RZ ;  /* 0x0000000602077c10 */ /* 0x001fca000fffe0ff */
[----:B-1----:R-:W-:-:S05]  /*1040*/  IMAD.WIDE.U32 R4, R7, 0x4, R4 ;  /* 0x0000000407047825 */ /* 0x002fca00078e0004 */
        /* <DEDUP_REMOVED lines=16> */
[----:B------:R-:W-:-:S04]  /*1150*/  ISETP.GE.U32.AND P0, PT, R17, UR5, PT ;  /* 0x0000000511007c0c */ /* 0x000fc8000bf06070 */
[----:B------:R-:W-:Y:S01]  /*1160*/  ISETP.GE.U32.AND.EX P0, PT, R23, UR4, PT, P0 ;  /* 0x0000000417007c0c */ /* 0x000fe2000bf06100 */
[----:B--2---:R-:W-:Y:S01]  /*1170*/  FMUL R17, R16, R16 ;  /* 0x0000001010117220 */ /* 0x004fe20000400000 */
[----:B---3--:R-:W-:Y:S01]  /*1180*/  FMUL R19, R19, R19 ;  /* 0x0000001313137220 */ /* 0x008fe20000400000 */
[----:B----4-:R-:W-:Y:S01]  /*1190*/  FMUL R21, R21, R21 ;  /* 0x0000001515157220 */ /* 0x010fe20000400000 */
[----:B-----5:R-:W-:Y:S01]  /*11a0*/  FMUL R22, R22, R22 ;  /* 0x0000001616167220 */ /* 0x020fe20000400000 */
[----:B------:R-:W-:Y:S01]  /*11b0*/  FMUL R13, R13, R13 ;  /* 0x0000000d0d0d7220 */ /* 0x000fe20000400000 */
[----:B------:R-:W-:Y:S01]  /*11c0*/  FMUL R12, R12, R12 ;  /* 0x0000000c0c0c7220 */ /* 0x000fe20000400000 */
[----:B0-----:R-:W-:Y:S01]  /*11d0*/  FMUL R5, R10, R10 ;  /* 0x0000000a0a057220 */ /* 0x001fe20000400000 */
[----:B------:R-:W-:Y:S01]  /*11e0*/  FMUL R4, R9, R9 ;  /* 0x0000000909047220 */ /* 0x000fe20000400000 */
[----:B------:R-:W-:Y:S01]  /*11f0*/  FFMA R14, R14, R14, R17 ;  /* 0x0000000e0e0e7223 */ /* 0x000fe20000000011 */
[----:B------:R-:W-:Y:S01]  /*1200*/  FFMA R19, R18, R18, R19 ;  /* 0x0000001212137223 */ /* 0x000fe20000000013 */
[----:B------:R-:W-:Y:S01]  /*1210*/  FFMA R21, R20, R20, R21 ;  /* 0x0000001414157223 */ /* 0x000fe20000000015 */
[----:B------:R-:W-:Y:S01]  /*1220*/  FFMA R22, R15, R15, R22 ;  /* 0x0000000f0f167223 */ /* 0x000fe20000000016 */
[----:B------:R-:W-:Y:S01]  /*1230*/  FFMA R13, R8, R8, R13 ;  /* 0x00000008080d7223 */ /* 0x000fe2000000000d */
[----:B------:R-:W-:Y:S01]  /*1240*/  FFMA R12, R7, R7, R12 ;  /* 0x00000007070c7223 */ /* 0x000fe2000000000c */
[----:B------:R-:W-:Y:S01]  /*1250*/  FFMA R5, R6, R6, R5 ;  /* 0x0000000606057223 */ /* 0x000fe20000000005 */
[----:B------:R-:W-:Y:S01]  /*1260*/  FFMA R4, R11, R11, R4 ;  /* 0x0000000b0b047223 */ /* 0x000fe20000000004 */
[----:B------:R-:W-:Y:S01]  /*1270*/  FADD R14, R14, R19 ;  /* 0x000000130e0e7221 */ /* 0x000fe20000000000 */
[----:B------:R-:W-:Y:S01]  /*1280*/  FADD R21, R21, R22 ;  /* 0x0000001615157221 */ /* 0x000fe20000000000 */
[----:B------:R-:W-:Y:S01]  /*1290*/  FADD R12, R13, R12 ;  /* 0x0000000c0d0c7221 */ /* 0x000fe20000000000 */
[----:B------:R-:W-:-:S02]  /*12a0*/  FADD R5, R5, R4 ;  /* 0x0000000405057221 */ /* 0x000fc40000000000 */
[----:B------:R-:W-:Y:S02]  /*12b0*/  FADD R14, R14, R21 ;  /* 0x000000150e0e7221 */ /* 0x000fe40000000000 */
[----:B------:R-:W-:-:S04]  /*12c0*/  FADD R5, R12, R5 ;  /* 0x000000050c057221 */ /* 0x000fc80000000000 */
[----:B------:R-:W-:Y:S01]  /*12d0*/  FADD R7, R14, R5 ;  /* 0x000000050e077221 */ /* 0x000fe20000000000 */
[----:B------:R-:W-:Y:S06]  /*12e0*/  @!P0 BRA `(.L_x_73) ;  /* 0x0000000c00788947 */ /* 0x000fec0003800000 */
[----:B------:R-:W-:Y:S01]  /*12f0*/  UIADD3 UR8, UP0, UPT, UR5, UR6, URZ ;  /* 0x0000000605087290 */ /* 0x000fe2000ff1e0ff */
[----:B------:R-:W-:Y:S01]  /*1300*/  IADD3 R24, P2, PT, R0, -0x1000, RZ ;  /* 0xfffff00000187810 */ /* 0x000fe20007f5e0ff */
[----:B------:R-:W0:Y:S01]  /*1310*/  LDCU.64 UR12, c[0x0][0x380] ;  /* 0x00007000ff0c77ac */ /* 0x000e220008000a00 */
[----:B------:R-:W-:Y:S02]  /*1320*/  LOP3.LUT R5, RZ, R2, RZ, 0x33, !PT ;  /* 0x00000002ff057212 */ /* 0x000fe400078e33ff */
[----:B------:R-:W-:Y:S01]  /*1330*/  IADD3.X R10, PT, PT, R3, -0x1, RZ, P2, !PT ;  /* 0xffffffff030a7810 */ /* 0x000fe200017fe4ff */
[----:B------:R-:W-:Y:S01]  /*1340*/  UIADD3.X UR9, UPT, UPT, URZ, UR4, URZ, UP0, !UPT ;  /* 0x00000004ff097290 */ /* 0x000fe200087fe4ff */
[----:B------:R-:W-:Y:S01]  /*1350*/  ISETP.LT.U32.AND P0, PT, R24, UR8, PT ;  /* 0x0000000818007c0c */ /* 0x000fe2000bf01070 */
[----:B------:R-:W-:Y:S01]  /*1360*/  UMOV UR10, UR8 ;  /* 0x00000008000a7c82 */ /* 0x000fe20008000000 */
[----:B------:R-:W-:Y:S01]  /*1370*/  IADD3 R9, P1, PT, R2, UR8, RZ ;  /* 0x0000000802097c10 */ /* 0x000fe2000ff3e0ff */
[----:B------:R-:W-:Y:S01]  /*1380*/  UMOV UR4, URZ ;  /* 0x000000ff00047c82 */ /* 0x000fe20008000000 */
[----:B------:R-:W-:Y:S01]  /*1390*/  IADD3 R5, PT, PT, R0, -UR5, R5 ;  /* 0x8000000500057c10 */ /* 0x000fe2000fffe005 */
[----:B------:R-:W-:Y:S01]  /*13a0*/  IMAD.U32 R11, RZ, RZ, UR9 ;  /* 0x00000009ff0b7e24 */ /* 0x000fe2000f8e00ff */
[----:B------:R-:W-:Y:S01]  /*13b0*/  IADD3.X R2, PT, PT, RZ, UR9, RZ, P1, !PT ;  /* 0x00000009ff027c10 */ /* 0x000fe20008ffe4ff */
[----:B------:R-:W-:-:S02]  /*13c0*/  UMOV UR7, UR9 ;  /* 0x0000000900077c82 */ /* 0x000fc40008000000 */
[----:B------:R-:W-:Y:S01]  /*13d0*/  VIADD R6, R5, -UR6 ;  /* 0x8000000605067c36 */ /* 0x000fe20008000000 */
[----:B------:R-:W-:Y:S02]  /*13e0*/  ISETP.GT.U32.AND.EX P0, PT, R11, R10, PT, P0 ;  /* 0x0000000a0b00720c */ /* 0x000fe40003f04100 */
[----:B0-----:R-:W-:-:S04]  /*13f0*/  LEA R8, P2, R9, UR12, 0x2 ;  /* 0x0000000c09087c11 */ /* 0x001fc8000f8410ff */
[----:B------:R-:W-:Y:S02]  /*1400*/  IADD3 R8, P1, PT, R8, 0x2000, RZ ;  /* 0x0000200008087810 */ /* 0x000fe40007f3e0ff */
[----:B------:R-:W-:-:S04]  /*1410*/  LEA.HI.X R9, R9, UR13, R2, 0x2, P2 ;  /* 0x0000000d09097c11 */ /* 0x000fc800090f1402 */
[----:B------:R-:W-:Y:S01]  /*1420*/  IADD3.X R9, PT, PT, RZ, R9, RZ, P1, !PT ;  /* 0x00000009ff097210 */ /* 0x000fe20000ffe4ff */
[----:B------:R-:W-:Y:S06]  /*1430*/  @P0 BRA `(.L_x_74) ;  /* 0x0000000400180947 */ /* 0x000fec0003800000 */
[----:B------:R-:W0:Y:S01]  /*1440*/  LDC.64 R2, c[0x0][0x3b8] ;  /* 0x0000ee00ff027b82 */ /* 0x000e220000000a00 */
[----:B------:R-:W1:Y:S01]  /*1450*/  LDCU.64 UR12, c[0x0][0x380] ;  /* 0x00007000ff0c77ac */ /* 0x000e620008000a00 */
[----:B------:R-:W-:Y:S01]  /*1460*/  NOP ;  /* 0x0000000000007918 */ /* 0x000fe20000000000 */
.L_x_75:
[----:B------:R-:W2:Y:S02]  /*1470*/  S2R R0, SR_TID.X ;  /* 0x0000000000007919 */ /* 0x000ea40000002100 */
[----:B--2---:R-:W-:-:S04]  /*1480*/  IADD3 R0, P0, PT, R0, UR8, RZ ;  /* 0x0000000800007c10 */ /* 0x004fc8000ff1e0ff */
[----:B------:R-:W-:Y:S02]  /*1490*/  IADD3.X R5, PT, PT, RZ, UR9, RZ, P0, !PT ;  /* 0x00000009ff057c10 */ /* 0x000fe400087fe4ff */
[----:B-1----:R-:W-:-:S04]  /*14a0*/  LEA R4, P0, R0, UR12, 0x2 ;  /* 0x0000000c00047c11 */ /* 0x002fc8000f8010ff */
        /* <DEDUP_REMOVED lines=17> */
[----:B------:R-:W-:-:S02]  /*15c0*/  USHF.R.S32.HI UR11, URZ, 0x1f, UR5 ;  /* 0x0000001fff0b7899 */ /* 0x000fc40008011405 */
[----:B------:R-:W-:Y:S01]  /*15d0*/  MOV R27, UR5 ;  /* 0x00000005001b7c02 */ /* 0x000fe20008000f00 */
[----:B------:R-:W-:-:S03]  /*15e0*/  UIADD3 UR6, UP0, UPT, UR5, UR10, URZ ;  /* 0x0000000a05067290 */ /* 0x000fc6000ff1e0ff */
[----:B------:R-:W-:Y:S01]  /*15f0*/  LEA R8, P2, R27, R8, 0x2 ;  /* 0x000000081b087211 */ /* 0x000fe200078410ff */
[----:B------:R-:W-:Y:S01]  /*1600*/  UIADD3.X UR7, UPT, UPT, UR11, UR7, URZ, UP0, !UPT ;  /* 0x000000070b077290 */ /* 0x000fe200087fe4ff */
[----:B--2---:R-:W-:Y:S01]  /*1610*/  FMUL R26, R26, R26 ;  /* 0x0000001a1a1a7220 */ /* 0x004fe20000400000 */
[----:B---3--:R-:W-:Y:S01]  /*1620*/  FFMA R7, R0, R0, R7 ;  /* 0x0000000000077223 */ /* 0x008fe20000000007 */
[----:B0-----:R-:W-:Y:S02]  /*1630*/  IMAD.MOV.U32 R0, RZ, RZ, R2 ;  /* 0x000000ffff007224 */ /* 0x001fe400078e0002 */
[----:B----4-:R-:W-:-:S03]  /*1640*/  FFMA R26, R25, R25, R26 ;  /* 0x00000019191a7223 */ /* 0x010fc6000000001a */
[----:B------:R-:W-:Y:S01]  /*1650*/  IADD3 R25, P1, PT, R0, -UR8, RZ ;  /* 0x8000000800197c10 */ /* 0x000fe2000ff3e0ff */
[----:B-----5:R-:W-:Y:S01]  /*1660*/  FMUL R16, R16, R16 ;  /* 0x0000001010107220 */ /* 0x020fe20000400000 */
[----:B------:R-:W-:Y:S02]  /*1670*/  FADD R7, R7, R26 ;  /* 0x0000001a07077221 */ /* 0x000fe40000000000 */
[----:B------:R-:W-:Y:S01]  /*1680*/  ISETP.GE.U32.AND P0, PT, R25, UR5, PT ;  /* 0x0000000519007c0c */ /* 0x000fe2000bf06070 */
[----:B------:R-:W-:Y:S01]  /*1690*/  FMUL R23, R23, R23 ;  /* 0x0000001717177220 */ /* 0x000fe20000400000 */
[----:B------:R-:W-:Y:S01]  /*16a0*/  FMUL R21, R21, R21 ;  /* 0x0000001515157220 */ /* 0x000fe20000400000 */
[----:B-1----:R-:W-:Y:S01]  /*16b0*/  FMUL R4, R19, R19 ;  /* 0x0000001313047220 */ /* 0x002fe20000400000 */
[----:B------:R-:W-:Y:S01]  /*16c0*/  FMUL R26, R13, R13 ;  /* 0x0000000d0d1a7220 */ /* 0x000fe20000400000 */
[----:B------:R-:W-:Y:S01]  /*16d0*/  FMUL R5, R18, R18 ;  /* 0x0000001212057220 */ /* 0x000fe20000400000 */
[----:B------:R-:W-:Y:S01]  /*16e0*/  FFMA R16, R11, R11, R16 ;  /* 0x0000000b0b107223 */ /* 0x000fe20000000010 */
[----:B------:R-:W-:Y:S01]  /*16f0*/  IADD3.X R11, PT, PT, R3, ~UR9, RZ, P1, !PT ;  /* 0x80000009030b7c10 */ /* 0x000fe20008ffe4ff */
[----:B------:R-:W-:-:S03]  /*1700*/  FFMA R22, R22, R22, R23 ;  /* 0x0000001616167223 */ /* 0x000fc60000000017 */
[----:B------:R-:W-:Y:S01]  /*1710*/  ISETP.GE.U32.AND.EX P0, PT, R11, UR11, PT, P0 ;  /* 0x0000000b0b007c0c */ /* 0x000fe2000bf06100 */
[----:B------:R-:W-:Y:S01]  /*1720*/  FFMA R21, R14, R14, R21 ;  /* 0x0000000e0e157223 */ /* 0x000fe20000000015 */
[----:B------:R-:W-:Y:S01]  /*1730*/  FFMA R4, R15, R15, R4 ;  /* 0x0000000f0f047223 */ /* 0x000fe20000000004 */
[----:B------:R-:W-:Y:S01]  /*1740*/  FFMA R17, R17, R17, R26 ;  /* 0x0000001111117223 */ /* 0x000fe2000000001a */
[----:B------:R-:W-:Y:S01]  /*1750*/  FFMA R5, R12, R12, R5 ;  /* 0x0000000c0c057223 */ /* 0x000fe20000000005 */
[----:B------:R-:W-:Y:S02]  /*1760*/  FADD R22, R22, R21 ;  /* 0x0000001516167221 */ /* 0x000fe40000000000 */
[----:B------:R-:W-:Y:S01]  /*1770*/  FADD R4, R4, R17 ;  /* 0x0000001104047221 */ /* 0x000fe20000000000 */
[----:B------:R-:W-:Y:S01]  /*1780*/  FADD R5, R16, R5 ;  /* 0x0000000510057221 */ /* 0x000fe20000000000 */
[----:B------:R-:W-:-:S03]  /*1790*/  FADD R7, R7, R22 ;  /* 0x0000001607077221 */ /* 0x000fc60000000000 */
[----:B------:R-:W-:Y:S01]  /*17a0*/  FADD R4, R4, R5 ;  /* 0x0000000504047221 */ /* 0x000fe20000000000 */
[----:B------:R-:W-:Y:S01]  /*17b0*/  IMAD.U32 R12, RZ, RZ, UR11 ;  /* 0x0000000bff0c7e24 */ /* 0x000fe2000f8e00ff */
[----:B------:R-:W-:Y:S02]  /*17c0*/  MOV R5, UR5 ;  /* 0x0000000500057c02 */ /* 0x000fe40008000f00 */
[----:B------:R-:W-:Y:S02]  /*17d0*/  FADD R7, R7, R4 ;  /* 0x0000000407077221 */ /* 0x000fe40000000000 */
[----:B------:R-:W-:Y:S02]  /*17e0*/  LEA.HI.X R9, R5, R9, R12, 0x2, P2 ;  /* 0x0000000905097211 */ /* 0x000fe400010f140c */
[----:B------:R-:W-:Y:S01]  /*17f0*/  FFMA R7, R20, R20, R7 ;  /* 0x0000001414077223 */ /* 0x000fe20000000007 */
[----:B------:R-:W-:Y:S06]  /*1800*/  @!P0 BRA `(.L_x_73) ;  /* 0x0000000800308947 */ /* 0x000fec0003800000 */
[----:B------:R-:W-:Y:S02]  /*1810*/  UIADD3 UR8, UP0, UPT, UR5, UR8, URZ ;  /* 0x0000000805087290 */ /* 0x000fe4000ff1e0ff */
[----:B------:R-:W-:Y:S01]  /*1820*/  IADD3 R6, PT, PT, R6, -UR5, RZ ;  /* 0x8000000506067c10 */ /* 0x000fe2000fffe0ff */
[----:B------:R-:W-:Y:S02]  /*1830*/  UIADD3 UR4, UPT, UPT, UR4, 0x1, URZ ;  /* 0x0000000104047890 */ /* 0x000fe4000fffe0ff */
[----:B------:R-:W-:Y:S01]  /*1840*/  UIADD3.X UR9, UPT, UPT, UR11, UR9, URZ, UP0, !UPT ;  /* 0x000000090b097290 */ /* 0x000fe200087fe4ff */
[----:B------:R-:W-:Y:S01]  /*1850*/  ISETP.LT.U32.AND P0, PT, R24, UR8, PT ;  /* 0x0000000818007c0c */ /* 0x000fe2000bf01070 */
[----:B------:R-:W-:-:S04]  /*1860*/  UMOV UR10, UR6 ;  /* 0x00000006000a7c82 */ /* 0x000fc80008000000 */
[----:B------:R-:W-:-:S04]  /*1870*/  MOV R5, UR9 ;  /* 0x0000000900057c02 */ /* 0x000fc80008000f00 */
[----:B------:R-:W-:-:S13]  /*1880*/  ISETP.GT.U32.AND.EX P0, PT, R5, R10, PT, P0 ;  /* 0x0000000a0500720c */ /* 0x000fda0003f04100 */
[----:B------:R-:W-:Y:S05]  /*1890*/  @!P0 BRA `(.L_x_75) ;  /* 0xfffffff800f48947 */ /* 0x000fea000383ffff */
.L_x_74:
[----:B------:R-:W0:Y:S01]  /*18a0*/  S2R R5, SR_TID.X ;  /* 0x0000000000057919 */ /* 0x000e220000002100 */
[C---:B------:R-:W-:Y:S01]  /*18b0*/  VIADD R2, R0.reuse, -UR8 ;  /* 0x8000000800027c36 */ /* 0x040fe20008000000 */
[----:B------:R-:W-:Y:S01]  /*18c0*/  ISETP.LE.U32.AND P1, PT, R0, UR8, PT ;  /* 0x0000000800007c0c */ /* 0x000fe2000bf23070 */
[----:B------:R-:W-:Y:S01]  /*18d0*/  BSSY.RECONVERGENT B1, `(.L_x_73) ;  /* 0x000007f000017945 */ /* 0x000fe20003800200 */
[----:B------:R-:W-:Y:S02]  /*18e0*/  MOV R4, UR9 ;  /* 0x0000000900047c02 */ /* 0x000fe40008000f00 */
[----:B0-----:R-:W-:-:S04]  /*18f0*/  ISETP.GE.AND P0, PT, R5, R2, PT ;  /* 0x000000020500720c */ /* 0x001fc80003f06270 */
[----:B------:R-:W-:-:S13]  /*1900*/  ISETP.GE.U32.OR.EX P0, PT, R4, R3, P0, P1 ;  /* 0x000000030400720c */ /* 0x000fda0000706510 */
[----:B------:R-:W-:Y:S05]  /*1910*/  @P0 BRA `(.L_x_76) ;  /* 0x0000000400e80947 */ /* 0x000fea0003800000 */
[----:B------:R-:W0:Y:S01]  /*1920*/  LDC R2, c[0x0][0x3c0] ;  /* 0x0000f000ff027b82 */ /* 0x000e220000000800 */
[----:B------:R-:W-:Y:S01]  /*1930*/  USHF.L.U32 UR6, UR16, 0xc, URZ ;  /* 0x0000000c10067899 */ /* 0x000fe200080006ff */
[----:B------:R-:W-:Y:S01]  /*1940*/  LOP3.LUT R3, RZ, R5, RZ, 0x33, !PT ;  /* 0x00000005ff037212 */ /* 0x000fe200078e33ff */
[----:B------:R-:W-:Y:S02]  /*1950*/  BSSY.RECONVERGENT B2, `(.L_x_77) ;  /* 0x0000035000027945 */ /* 0x000fe40003800200 */
[----:B------:R-:W-:-:S06]  /*1960*/  UIADD3 UR6, UPT, UPT, UR5, UR6, URZ ;  /* 0x0000000605067290 */ /* 0x000fcc000fffe0ff */
[----:B------:R-:W-:Y:S01]  /*1970*/  IADD3 R0, PT, PT, R0, -UR6, R3 ;  /* 0x8000000600007c10 */ /* 0x000fe2000fffe003 */
[----:B0-----:R-:W-:-:S04]  /*1980*/  IMAD R3, R2, UR4, RZ ;  /* 0x0000000402037c24 */ /* 0x001fc8000f8e02ff */
[----:B------:R-:W-:-:S05]  /*1990*/  IMAD R0, R3, -0x1000, R0 ;  /* 0xfffff00003007824 */ /* 0x000fca00078e0200 */
[C---:B------:R-:W-:Y:S02]  /*19a0*/  ISETP.GE.U32.AND P0, PT, R0.reuse, 0xf00, PT ;  /* 0x00000f000000780c */ /* 0x040fe40003f06070 */
[----:B------:R-:W-:Y:S02]  /*19b0*/  LEA.HI R17, R0, 0x1, RZ, 0x18 ;  /* 0x0000000100117811 */ /* 0x000fe400078fc0ff */
[----:B------:R-:W-:Y:S02]  /*19c0*/  MOV R0, R5 ;  /* 0x0000000500007202 */ /* 0x000fe40000000f00 */
[----:B------:R-:W-:-:S04]  /*19d0*/  LOP3.LUT R19, R17, 0xf, RZ, 0xc0, !PT ;  /* 0x0000000f11137812 */ /* 0x000fc800078ec0ff */
[----:B------:R-:W-:-:S03]  /*19e0*/  ISETP.NE.AND P1, PT, R19, RZ, PT ;  /* 0x000000ff1300720c */ /* 0x000fc60003f25270 */
[----:B------:R-:W-:Y:S10]  /*19f0*/  @!P0 BRA `(.L_x_78) ;  /* 0x0000000000a88947 */ /* 0x000ff40003800000 */
[----:B------:R-:W-:-:S04]  /*1a00*/  LEA.HI R0, R6, 0x1, RZ, 0x18 ;  /* 0x0000000106007811 */ /* 0x000fc800078fc0ff */
[----:B------:R-:W-:Y:S01]  /*1a10*/  LOP3.LUT R2, R0, 0x1fffff0, RZ, 0xc0, !PT ;  /* 0x01fffff000027812 */ /* 0x000fe200078ec0ff */
[----:B------:R-:W-:-:S03]  /*1a20*/  IMAD.MOV.U32 R0, RZ, RZ, R5 ;  /* 0x000000ffff007224 */ /* 0x000fc600078e0005 */
[----:B------:R-:W-:-:S07]  /*1a30*/  IADD3 R2, PT, PT, -R2, RZ, RZ ;  /* 0x000000ff02027210 */ /* 0x000fce0007ffe1ff */
.L_x_79:
        /* <DEDUP_REMOVED lines=38> */
.L_x_78:
[----:B------:R-:W-:Y:S05]  /*1ca0*/  BSYNC.RECONVERGENT B2 ;  /* 0x0000000000027941 */ /* 0x000fea0003800200 */
.L_x_77:
[----:B------:R-:W-:Y:S05]  /*1cb0*/  @!P1 BRA `(.L_x_76) ;  /* 0x0000000400009947 */ /* 0x000fea0003800000 */
[----:B------:R-:W-:Y:S01]  /*1cc0*/  ISETP.GE.U32.AND P0, PT, R19, 0x8, PT ;  /* 0x000000081300780c */ /* 0x000fe20003f06070 */
[----:B------:R-:W-:Y:S01]  /*1cd0*/  BSSY.RECONVERGENT B2, `(.L_x_80) ;  /* 0x0000019000027945 */ /* 0x000fe20003800200 */
[----:B------:R-:W-:-:S04]  /*1ce0*/  LOP3.LUT R8, R17, 0x7, RZ, 0xc0, !PT ;  /* 0x0000000711087812 */ /* 0x000fc800078ec0ff */
[----:B------:R-:W-:-:S07]  /*1cf0*/  ISETP.NE.AND P1, PT, R8, RZ, PT ;  /* 0x000000ff0800720c */ /* 0x000fce0003f25270 */
[----:B------:R-:W-:Y:S06]  /*1d00*/  @!P0 BRA `(.L_x_81) ;  /* 0x0000000000548947 */ /* 0x000fec0003800000 */
[----:B------:R-:W-:-:S04]  /*1d10*/  IADD3 R3, P0, PT, R0, UR8, RZ ;  /* 0x0000000800037c10 */ /* 0x000fc8000ff1e0ff */
[----:B------:R-:W-:Y:S02]  /*1d20*/  IADD3.X R4, PT, PT, RZ, UR9, RZ, P0, !PT ;  /* 0x00000009ff047c10 */ /* 0x000fe400087fe4ff */
[----:B------:R-:W-:-:S04]  /*1d30*/  LEA R2, P0, R3, UR12, 0x2 ;  /* 0x0000000c03027c11 */ /* 0x000fc8000f8010ff */
        /* <DEDUP_REMOVED lines=18> */
.L_x_81:
[----:B------:R-:W-:Y:S05]  /*1e60*/  BSYNC.RECONVERGENT B2 ;  /* 0x0000000000027941 */ /* 0x000fea0003800200 */
.L_x_80:
[----:B------:R-:W-:Y:S05]  /*1e70*/  @!P1 BRA `(.L_x_76) ;  /* 0x0000000000909947 */ /* 0x000fea0003800000 */
[----:B------:R-:W-:Y:S01]  /*1e80*/  ISETP.GE.U32.AND P0, PT, R8, 0x4, PT ;  /* 0x000000040800780c */ /* 0x000fe20003f06070 */
[----:B------:R-:W-:Y:S01]  /*1e90*/  BSSY.RECONVERGENT B2, `(.L_x_82) ;  /* 0x0000010000027945 */ /* 0x000fe20003800200 */
[----:B------:R-:W-:-:S11]  /*1ea0*/  LOP3.LUT P1, RZ, R17, 0x3, RZ, 0xc0, !PT ;  /* 0x0000000311ff7812 */ /* 0x000fd6000782c0ff */
[----:B------:R-:W-:Y:S05]  /*1eb0*/  @!P0 BRA `(.L_x_83) ;  /* 0x0000000000348947 */ /* 0x000fea0003800000 */
[----:B------:R-:W-:-:S04]  /*1ec0*/  IADD3 R3, P0, PT, R0, UR8, RZ ;  /* 0x0000000800037c10 */ /* 0x000fc8000ff1e0ff */
[----:B------:R-:W-:Y:S02]  /*1ed0*/  IADD3.X R4, PT, PT, RZ, UR9, RZ, P0, !PT ;  /* 0x00000009ff047c10 */ /* 0x000fe400087fe4ff */
[----:B------:R-:W-:-:S04]  /*1ee0*/  LEA R2, P0, R3, UR12, 0x2 ;  /* 0x0000000c03027c11 */ /* 0x000fc8000f8010ff */
        /* <DEDUP_REMOVED lines=10> */
.L_x_83:
[----:B------:R-:W-:Y:S05]  /*1f90*/  BSYNC.RECONVERGENT B2 ;  /* 0x0000000000027941 */ /* 0x000fea0003800200 */
.L_x_82:
[----:B------:R-:W-:Y:S05]  /*1fa0*/  @!P1 BRA `(.L_x_76) ;  /* 0x0000000000449947 */ /* 0x000fea0003800000 */
[----:B------:R-:W-:Y:S02]  /*1fb0*/  LOP3.LUT R6, R6, 0xffff, RZ, 0xc0, !PT ;  /* 0x0000ffff06067812 */ /* 0x000fe400078ec0ff */
[----:B------:R-:W-:Y:S02]  /*1fc0*/  IADD3 R5, P0, PT, R0, UR10, RZ ;  /* 0x0000000a00057c10 */ /* 0x000fe4000ff1e0ff */
[----:B------:R-:W-:Y:S02]  /*1fd0*/  LEA.HI R0, R6, 0x1, RZ, 0x18 ;  /* 0x0000000106007811 */ /* 0x000fe400078fc0ff */
[----:B------:R-:W-:Y:S01]  /*1fe0*/  LEA R4, P1, R5, UR12, 0x2 ;  /* 0x0000000c05047c11 */ /* 0x000fe2000f8210ff */
[----:B------:R-:W-:Y:S01]  /*1ff0*/  IMAD.X R2, RZ, RZ, UR7, P0 ;  /* 0x00000007ff027e24 */ /* 0x000fe200080e06ff */
[----:B------:R-:W-:-:S04]  /*2000*/  LOP3.LUT R0, R0, 0x3, RZ, 0xc0, !PT ;  /* 0x0000000300007812 */ /* 0x000fc800078ec0ff */
[----:B------:R-:W-:Y:S02]  /*2010*/  LEA.HI.X R5, R5, UR13, R2, 0x2, P1 ;  /* 0x0000000d05057c11 */ /* 0x000fe400088f1402 */
[----:B------:R-:W-:-:S07]  /*2020*/  IADD3 R0, PT, PT, -R0, RZ, RZ ;  /* 0x000000ff00007210 */ /* 0x000fce0007ffe1ff */
.L_x_84:
[----:B------:R-:W-:Y:S01]  /*2030*/  MOV R2, R4 ;  /* 0x0000000400027202 */ /* 0x000fe20000000f00 */
[----:B------:R-:W-:-:S05]  /*2040*/  IMAD.MOV.U32 R3, RZ, RZ, R5 ;  /* 0x000000ffff037224 */ /* 0x000fca00078e0005 */
[----:B------:R-:W2:Y:S01]  /*2050*/  LDG.E R2, desc[UR14][R2.64] ;  /* 0x0000000e02027981 */ /* 0x000ea2000c1e1900 */
[----:B------:R-:W-:Y:S02]  /*2060*/  IADD3 R0, PT, PT, R0, 0x1, RZ ;  /* 0x0000000100007810 */ /* 0x000fe40007ffe0ff */
[----:B------:R-:W-:Y:S02]  /*2070*/  IADD3 R4, P1, PT, R4, 0x400, RZ ;  /* 0x0000040004047810 */ /* 0x000fe40007f3e0ff */
[----:B------:R-:W-:Y:S02]  /*2080*/  ISETP.NE.AND P0, PT, R0, RZ, PT ;  /* 0x000000ff0000720c */ /* 0x000fe40003f05270 */
[----:B------:R-:W-:Y:S01]  /*2090*/  IADD3.X R5, PT, PT, RZ, R5, RZ, P1, !PT ;  /* 0x00000005ff057210 */ /* 0x000fe20000ffe4ff */
[----:B--2---:R-:W-:-:S10]  /*20a0*/  FFMA R7, R2, R2, R7 ;  /* 0x0000000202077223 */ /* 0x004fd40000000007 */
[----:B------:R-:W-:Y:S05]  /*20b0*/  @P0 BRA `(.L_x_84) ;  /* 0xfffffffc00dc0947 */ /* 0x000fea000383ffff */
.L_x_76:
[----:B------:R-:W-:Y:S05]  /*20c0*/  BSYNC.RECONVERGENT B1 ;  /* 0x0000000000017941 */ /* 0x000fea0003800200 */
.L_x_73:
[----:B------:R-:W0:Y:S01]  /*20d0*/  S2R R6, SR_LANEID ;  /* 0x0000000000067919 */ /* 0x000e220000000000 */
[----:B------:R-:W1:Y:S01]  /*20e0*/  SHFL.DOWN PT, R0, R7, 0x1, 0x1f ;  /* 0x08201f0007007f89 */ /* 0x000e6200000e0000 */
[----:B------:R-:W2:Y:S01]  /*20f0*/  S2R R5, SR_TID.X ;  /* 0x0000000000057919 */ /* 0x000ea20000002100 */
[C---:B0-----:R-:W-:Y:S02]  /*2100*/  ISETP.GT.AND P0, PT, R6.reuse, 0x1e, PT ;  /* 0x0000001e0600780c */ /* 0x041fe40003f04270 */
[----:B------:R-:W-:-:S11]  /*2110*/  ISETP.NE.AND P1, PT, R6, RZ, PT ;  /* 0x000000ff0600720c */ /* 0x000fd60003f25270 */
[----:B-1----:R-:W-:Y:S01]  /*2120*/  @!P0 FADD R7, R0, R7 ;  /* 0x0000000700078221 */ /* 0x002fe20000000000 */
[----:B------:R-:W-:Y:S01]  /*2130*/  ISETP.GT.AND P0, PT, R6, 0x1d, PT ;  /* 0x0000001d0600780c */ /* 0x000fe20003f04270 */
[----:B------:R-:W0:Y:S01]  /*2140*/  @!P1 S2R R4, SR_CgaCtaId ;  /* 0x0000000000049919 */ /* 0x000e220000008800 */
[----:B------:R-:W-:Y:S02]  /*2150*/  @!P1 MOV R3, 0x400 ;  /* 0x0000040000039802 */ /* 0x000fe40000000f00 */
[----:B--2---:R-:W-:Y:S01]  /*2160*/  @!P1 SHF.R.U32.HI R2, RZ, 0x3, R5 ;  /* 0x00000003ff029819 */ /* 0x004fe20000011605 */
[----:B------:R-:W1:Y:S03]  /*2170*/  SHFL.DOWN PT, R0, R7, 0x2, 0x1f ;  /* 0x08401f0007007f89 */ /* 0x000e6600000e0000 */
[----:B------:R-:W-:-:S05]  /*2180*/  @!P1 LOP3.LUT R2, R2, 0x7c, RZ, 0xc0, !PT ;  /* 0x0000007c02029812 */ /* 0x000fca00078ec0ff */
[----:B-1----:R-:W-:Y:S01]  /*2190*/  @!P0 FADD R7, R7, R0 ;  /* 0x0000000007078221 */ /* 0x002fe20000000000 */
[----:B------:R-:W-:Y:S02]  /*21a0*/  ISETP.GT.AND P0, PT, R6, 0x1b, PT ;  /* 0x0000001b0600780c */ /* 0x000fe40003f04270 */
[----:B0-----:R-:W-:Y:S02]  /*21b0*/  @!P1 LEA R3, R4, R3, 0x18 ;  /* 0x0000000304039211 */ /* 0x001fe400078ec0ff */
[----:B------:R-:W0:Y:S03]  /*21c0*/  SHFL.DOWN PT, R0, R7, 0x4, 0x1f ;  /* 0x08801f0007007f89 */ /* 0x000e2600000e0000 */
[----:B------:R-:W-:-:S06]  /*21d0*/  @!P1 IMAD.IADD R3, R2, 0x1, R3 ;  /* 0x0000000102039824 */ /* 0x000fcc00078e0203 */
        /* <DEDUP_REMOVED lines=24> */
[----:B------:R-:W-:-:S07]  /*2360*/  FADD R9, R2, R3 ;  /* 0x0000000302097221 */ /* 0x000fce0000000000 */
.L_x_72:
[----:B------:R-:W-:Y:S05]  /*2370*/  BSYNC.RECONVERGENT B0 ;  /* 0x0000000000007941 */ /* 0x000fea0003800200 */
.L_x_57:
[----:B------:R-:W-:Y:S05]  /*2380*/  @P0 EXIT ;  /* 0x000000000000094d */ /* 0x000fea0003800000 */
[----:B------:R-:W3:Y:S02]  /*2390*/  LDCU.64 UR4, c[0x0][0x388] ;  /* 0x00007100ff0477ac */ /* 0x000ee40008000a00 */
[----:B---3--:R-:W-:-:S06]  /*23a0*/  UIMAD.WIDE.U32 UR4, UR16, 0x4, UR4 ;  /* 0x00000004100478a5 */ /* 0x008fcc000f8e0004 */
[----:B--2---:R-:W-:Y:S02]  /*23b0*/  MOV R2, UR4 ;  /* 0x0000000400027c02 */ /* 0x004fe40008000f00 */
[----:B0-----:R-:W-:-:S05]  /*23c0*/  MOV R3, UR5 ;  /* 0x0000000500037c02 */ /* 0x001fca0008000f00 */
[----:B------:R-:W-:Y:S01]  /*23d0*/  STG.E desc[UR14][R2.64], R9 ;  /* 0x0000000902007986 */ /* 0x000fe2000c10190e */
[----:B------:R-:W-:Y:S05]  /*23e0*/  EXIT ;  /* 0x000000000000794d */ /* 0x000fea0003800000 */
.L_x_85:
        /* <DEDUP_REMOVED lines=9> */
.L_x_237:


//--------------------- .text._ZN3cub18CUB_300001_SM_10006detail6reduce28DeviceReduceSingleTileKernelINS2_10policy_hubIfyN4cuda3std3__44plusIfEEE10Policy1000EN6thrust24THRUST_300001_SM_1000_NS6detail15normal_iteratorINSD_10device_ptrIfEEEEPfyS9_ff6squareIfEEEvT0_T1_T2_T3_T4_T6_ --------------------------
	.section	.text._ZN3cub18CUB_300001_SM_10006detail6reduce28DeviceReduceSingleTileKernelINS2_10policy_hubIfyN4cuda3std3__44plusIfEEE10Policy1000EN6thrust24THRUST_300001_SM_1000_NS6detail15normal_iteratorINSD_10device_ptrIfEEEEPfyS9_ff6squareIfEEEvT0_T1_T2_T3_T4_T6_,"ax",@progbits
	.align	128
        .global         _ZN3cub18CUB_300001_SM_10006detail6reduce28DeviceReduceSingleTileKernelINS2_10policy_hubIfyN4cuda3std3__44plusIfEEE10Policy1000EN6thrust24THRUST_300001_SM_1000_NS6detail15normal_iteratorINSD_10device_ptrIfEEEEPfyS9_ff6squareIfEEEvT0_T1_T2_T3_T4_T6_
        .type           _ZN3cub18CUB_300001_SM_10006detail6reduce28DeviceReduceSingleTileKernelINS2_10policy_hubIfyN4cuda3std3__44plusIfEEE10Policy1000EN6thrust24THRUST_300001_SM_1000_NS6detail15normal_iteratorINSD_10device_ptrIfEEEEPfyS9_ff6squareIfEEEvT0_T1_T2_T3_T4_T6_,@function
        .size           _ZN3cub18CUB_300001_SM_10006detail6reduce28DeviceReduceSingleTileKernelINS2_10policy_hubIfyN4cuda3std3__44plusIfEEE10Policy1000EN6thrust24THRUST_300001_SM_1000_NS6detail15normal_iteratorINSD_10device_ptrIfEEEEPfyS9_ff6squareIfEEEvT0_T1_T2_T3_T4_T6_,(.L_x_238 - _ZN3cub18CUB_300001_SM_10006detail6reduce28DeviceReduceSingleTileKernelINS2_10policy_hubIfyN4cuda3std3__44plusIfEEE10Policy1000EN6thrust24THRUST_300001_SM_1000_NS6detail15normal_iteratorINSD_10device_ptrIfEEEEPfyS9_ff6squareIfEEEvT0_T1_T2_T3_T4_T6_)
        .other          _ZN3cub18CUB_300001_SM_10006detail6reduce28DeviceReduceSingleTileKernelINS2_10policy_hubIfyN4cuda3std3__44plusIfEEE10Policy1000EN6thrust24THRUST_300001_SM_1000_NS6detail15normal_iteratorINSD_10device_ptrIfEEEEPfyS9_ff6squareIfEEEvT0_T1_T2_T3_T4_T6_,@"STO_CUDA_ENTRY STV_DEFAULT"
_ZN3cub18CUB_300001_SM_10006detail6reduce28DeviceReduceSingleTileKernelINS2_10policy_hubIfyN4cuda3std3__44plusIfEEE10Policy1000EN6thrust24THRUST_300001_SM_1000_NS6detail15normal_iteratorINSD_10device_ptrIfEEEEPfyS9_ff6squareIfEEEvT0_T1_T2_T3_T4_T6_:
.text._ZN3cub18CUB_300001_SM_10006detail6reduce28DeviceReduceSingleTileKernelINS2_10policy_hubIfyN4cuda3std3__44plusIfEEE10Policy1000EN6thrust24THRUST_300001_SM_1000_NS6detail15normal_iteratorINSD_10device_ptrIfEEEEPfyS9_ff6squareIfEEEvT0_T1_T2_T3_T4_T6_:
[----:B------:R-:W-:Y:S01]  /*0000*/  LDC R1, c[0x0][0x37c] ;  /* 0x0000df00ff017b82 */ /* 0x000fe20000000800 */
[----:B------:R-:W0:Y:S01]  /*0010*/  LDCU.64 UR4, c[0x0][0x390] ;  /* 0x00007200ff0477ac */ /* 0x000e220008000a00 */
[----:B------:R-:W1:Y:S01]  /*0020*/  LDCU.64 UR6, c[0x0][0x358] ;  /* 0x00006b00ff0677ac */ /* 0x000e620008000a00 */
[----:B0-----:R-:W-:Y:S02]  /*0030*/  MOV R0, UR4 ;  /* 0x0000000400007c02 */ /* 0x001fe40008000f00 */
[----:B------:R-:W-:Y:S02]  /*0040*/  MOV R4, UR5 ;  /* 0x0000000500047c02 */ /* 0x000fe40008000f00 */
[----:B------:R-:W-:-:S04]  /*0050*/  ISETP.NE.U32.AND P0, PT, R0, RZ, PT ;  /* 0x000000ff0000720c */ /* 0x000fc80003f05070 */
[----:B------:R-:W-:-:S13]  /*0060*/  ISETP.NE.AND.EX P0, PT, R4, RZ, PT, P0 ;  /* 0x000000ff0400720c */ /* 0x000fda0003f05300 */
        /* <DEDUP_REMOVED lines=8> */
.L_x_86:
[----:B------:R-:W-:Y:S01]  /*00f0*/  ISETP.GT.U32.AND P0, PT, R0, 0xfff, PT ;  /* 0x00000fff0000780c */ /* 0x000fe20003f04070 */
[----:B------:R-:W-:Y:S03]  /*0100*/  BSSY.RECONVERGENT B0, `(.L_x_87) ;  /* 0x0000204000007945 */ /* 0x000fe60003800200 */
[----:B------:R-:W-:-:S13]  /*0110*/  ISETP.GT.U32.AND.EX P0, PT, R4, RZ, PT, P0 ;  /* 0x000000ff0400720c */ /* 0x000fda0003f04100 */
[----:B------:R-:W-:Y:S05]  /*0120*/  @P0 BRA `(.L_x_88) ;  /* 0x0000000c00b00947 */ /* 0x000fea0003800000 */
[----:B------:R-:W0:Y:S01]  /*0130*/  S2R R5, SR_TID.X ;  /* 0x0000000000057919 */ /* 0x000e220000002100 */
[----:B------:R-:W-:Y:S01]  /*0140*/  BSSY.RECONVERGENT B1, `(.L_x_89) ;  /* 0x000000a000017945 */ /* 0x000fe20003800200 */
[----:B------:R-:W-:Y:S01]  /*0150*/  IMAD.MOV.U32 R6, RZ, RZ, RZ ;  /* 0x000000ffff067224 */ /* 0x000fe200078e00ff */
[----:B0-----:R-:W-:Y:S02]  /*0160*/  ISETP.GE.U32.AND P0, PT, R5, R0, PT ;  /* 0x000000000500720c */ /* 0x001fe40003f06070 */
[----:B------:R-:W-:-:S11]  /*0170*/  MOV R7, R5 ;  /* 0x0000000500077202 */ /* 0x000fd60000000f00 */
[----:B------:R-:W-:Y:S05]  /*0180*/  @P0 BRA `(.L_x_90) ;  /* 0x0000000000140947 */ /* 0x000fea0003800000 */
[----:B------:R-:W0:Y:S02]  /*0190*/  LDC.64 R2, c[0x0][0x380] ;  /* 0x0000e000ff027b82 */ /* 0x000e240000000a00 */
[----:B0-----:R-:W-:-:S06]  /*01a0*/  IMAD.WIDE.U32 R2, R5, 0x4, R2 ;  /* 0x0000000405027825 */ /* 0x001fcc00078e0002 */
[----:B------:R-:W2:Y:S01]  /*01b0*/  LDG.E R2, desc[UR6][R2.64] ;  /* 0x0000000602027981 */ /* 0x000ea2000c1e1900 */
[----:B------:R-:W-:Y:S01]  /*01c0*/  IADD3 R7, PT, PT, R5, 0x100, RZ ;  /* 0x0000010005077810 */ /* 0x000fe20007ffe0ff */
[----:B--2---:R-:W-:-:S07]  /*01d0*/  FMUL R6, R2, R2 ;  /* 0x0000000202067220 */ /* 0x004fce0000400000 */
.L_x_90:
[----:B------:R-:W-:Y:S05]  /*01e0*/  BSYNC.RECONVERGENT B1 ;  /* 0x0000000000017941 */ /* 0x000fea0003800200 */
.L_x_89:
[----:B------:R-:W-:Y:S01]  /*01f0*/  ISETP.GE.U32.AND P0, PT, R7, R0, PT ;  /* 0x000000000700720c */ /* 0x000fe20003f06070 */
[----:B------:R-:W-:-:S12]  /*0200*/  BSSY.RECONVERGENT B1, `(.L_x_91) ;  /* 0x000006d000017945 */ /* 0x000fd80003800200 */
[----:B------:R-:W-:Y:S05]  /*0210*/  @P0 BRA `(.L_x_92) ;  /* 0x0000000400ac0947 */ /* 0x000fea0003800000 */
[----:B------:R-:W-:Y:S01]  /*0220*/  LOP3.LUT R3, RZ, R7, RZ, 0x33, !PT ;  /* 0x00000007ff037212 */ /* 0x000fe200078e33ff */
[----:B------:R-:W-:Y:S04]  /*0230*/  BSSY.RECONVERGENT B2, `(.L_x_93) ;  /* 0x0000033000027945 */ /* 0x000fe80003800200 */
[----:B------:R-:W-:-:S05]  /*0240*/  IMAD.IADD R3, R3, 0x1, R0 ;  /* 0x0000000103037824 */ /* 0x000fca00078e0200 */
[C---:B------:R-:W-:Y:S02]  /*0250*/  ISETP.GE.U32.AND P0, PT, R3.reuse, 0xf00, PT ;  /* 0x00000f000300780c */ /* 0x040fe40003f06070 */
[----:B------:R-:W-:-:S04]  /*0260*/  LEA.HI R8, R3, 0x1, RZ, 0x18 ;  /* 0x0000000103087811 */ /* 0x000fc800078fc0ff */
[----:B------:R-:W-:-:S04]  /*0270*/  LOP3.LUT R22, R8, 0xf, RZ, 0xc0, !PT ;  /* 0x0000000f08167812 */ /* 0x000fc800078ec0ff */
[----:B------:R-:W-:-:S03]  /*0280*/  ISETP.NE.AND P1, PT, R22, RZ, PT ;  /* 0x000000ff1600720c */ /* 0x000fc60003f25270 */
[----:B------:R-:W-:Y:S10]  /*0290*/  @!P0 BRA `(.L_x_94) ;  /* 0x0000000000b08947 */ /* 0x000ff40003800000 */
[----:B------:R-:W0:Y:S01]  /*02a0*/  LDC.64 R2, c[0x0][0x380] ;  /* 0x0000e000ff027b82 */ /* 0x000e220000000a00 */
[----:B------:R-:W-:-:S04]  /*02b0*/  LOP3.LUT R9, R8, 0x1fffff0, RZ, 0xc0, !PT ;  /* 0x01fffff008097812 */ /* 0x000fc800078ec0ff */
[----:B------:R-:W-:Y:S01]  /*02c0*/  IADD3 R9, PT, PT, -R9, RZ, RZ ;  /* 0x000000ff09097210 */ /* 0x000fe20007ffe1ff */
[----:B0-----:R-:W-:-:S03]  /*02d0*/  IMAD.WIDE.U32 R2, R7, 0x4, R2 ;  /* 0x0000000407027825 */ /* 0x001fc600078e0002 */
[----:B------:R-:W-:-:S04]  /*02e0*/  IADD3 R2, P0, PT, R2, 0x2000, RZ ;  /* 0x0000200002027810 */ /* 0x000fc80007f1e0ff */
[----:B------:R-:W-:-:S09]  /*02f0*/  IADD3.X R3, PT, PT, RZ, R3, RZ, P0, !PT ;  /* 0x00000003ff037210 */ /* 0x000fd200007fe4ff */
.L_x_95:
        /* <DEDUP_REMOVED lines=16> */
[----:B------:R-:W-:Y:S01]  /*0400*/  VIADD R9, R9, 0x10 ;  /* 0x0000001009097836 */ /* 0x000fe20000000000 */
[----:B------:R-:W-:-:S04]  /*0410*/  IADD3 R7, PT, PT, R7, 0x1000, RZ ;  /* 0x0000100007077810 */ /* 0x000fc80007ffe0ff */
[----:B------:R-:W-:Y:S02]  /*0420*/  ISETP.NE.AND P0, PT, R9, RZ, PT ;  /* 0x000000ff0900720c */ /* 0x000fe40003f05270 */
[----:B0-----:R-:W-:-:S04]  /*0430*/  IADD3 R2, P2, PT, R2, 0x4000, RZ ;  /* 0x0000400002027810 */ /* 0x001fc80007f5e0ff */
[----:B------:R-:W-:Y:S01]  /*0440*/  IADD3.X R3, PT, PT, RZ, R3, RZ, P2, !PT ;  /* 0x00000003ff037210 */ /* 0x000fe200017fe4ff */
        /* <DEDUP_REMOVED lines=17> */
.L_x_94:
[----:B------:R-:W-:Y:S05]  /*0560*/  BSYNC.RECONVERGENT B2 ;  /* 0x0000000000027941 */ /* 0x000fea0003800200 */
.L_x_93:
[----:B------:R-:W-:Y:S05]  /*0570*/  @!P1 BRA `(.L_x_92) ;  /* 0x0000000000d49947 */ /* 0x000fea0003800000 */
[----:B------:R-:W-:Y:S01]  /*0580*/  ISETP.GE.U32.AND P0, PT, R22, 0x8, PT ;  /* 0x000000081600780c */ /* 0x000fe20003f06070 */
[----:B------:R-:W-:Y:S01]  /*0590*/  BSSY.RECONVERGENT B2, `(.L_x_96) ;  /* 0x0000017000027945 */ /* 0x000fe20003800200 */
[----:B------:R-:W-:-:S04]  /*05a0*/  LOP3.LUT R12, R8, 0x7, RZ, 0xc0, !PT ;  /* 0x00000007080c7812 */ /* 0x000fc800078ec0ff */
[----:B------:R-:W-:-:S07]  /*05b0*/  ISETP.NE.AND P1, PT, R12, RZ, PT ;  /* 0x000000ff0c00720c */ /* 0x000fce0003f25270 */
[----:B------:R-:W-:Y:S06]  /*05c0*/  @!P0 BRA `(.L_x_97) ;  /* 0x00000000004c8947 */ /* 0x000fec0003800000 */
[----:B------:R-:W0:Y:S02]  /*05d0*/  LDC.64 R2, c[0x0][0x380] ;  /* 0x0000e000ff027b82 */ /* 0x000e240000000a00 */
[----:B0-----:R-:W-:-:S05]  /*05e0*/  IMAD.WIDE R2, R7, 0x4, R2 ;  /* 0x0000000407027825 */ /* 0x001fca00078e0202 */
        /* <DEDUP_REMOVED lines=17> */
.L_x_97:
[----:B------:R-:W-:Y:S05]  /*0700*/  BSYNC.RECONVERGENT B2 ;  /* 0x0000000000027941 */ /* 0x000fea0003800200 */
.L_x_96:
        /* <DEDUP_REMOVED lines=17> */
.L_x_99:
[----:B------:R-:W-:Y:S05]  /*0820*/  BSYNC.RECONVERGENT B2 ;  /* 0x0000000000027941 */ /* 0x000fea0003800200 */
.L_x_98:
[----:B------:R-:W-:Y:S05]  /*0830*/  @!P1 BRA `(.L_x_92) ;  /* 0x0000000000249947 */ /* 0x000fea0003800000 */
[----:B------:R-:W0:Y:S01]  /*0840*/  LDC.64 R8, c[0x0][0x380] ;  /* 0x0000e000ff087b82 */ /* 0x000e220000000a00 */
[----:B------:R-:W-:-:S07]  /*0850*/  IADD3 R10, PT, PT, -R10, RZ, RZ ;  /* 0x000000ff0a0a7210 */ /* 0x000fce0007ffe1ff */
.L_x_100:
[----:B0-----:R-:W-:-:S06]  /*0860*/  IMAD.WIDE R2, R7, 0x4, R8 ;  /* 0x0000000407027825 */ /* 0x001fcc00078e0208 */
[----:B------:R-:W2:Y:S01]  /*0870*/  LDG.E R3, desc[UR6][R2.64] ;  /* 0x0000000602037981 */ /* 0x000ea2000c1e1900 */
[----:B------:R-:W-:Y:S01]  /*0880*/  VIADD R10, R10, 0x1 ;  /* 0x000000010a0a7836 */ /* 0x000fe20000000000 */
[----:B------:R-:W-:-:S04]  /*0890*/  IADD3 R7, PT, PT, R7, 0x100, RZ ;  /* 0x0000010007077810 */ /* 0x000fc80007ffe0ff */
[----:B------:R-:W-:Y:S01]  /*08a0*/  ISETP.NE.AND P0, PT, R10, RZ, PT ;  /* 0x000000ff0a00720c */ /* 0x000fe20003f05270 */
[----:B--2---:R-:W-:-:S12]  /*08b0*/  FFMA R6, R3, R3, R6 ;  /* 0x0000000303067223 */ /* 0x004fd80000000006 */
[----:B------:R-:W-:Y:S05]  /*08c0*/  @P0 BRA `(.L_x_100) ;  /* 0xfffffffc00e40947 */ /* 0x000fea000383ffff */
.L_x_92:
[----:B------:R-:W-:Y:S05]  /*08d0*/  BSYNC.RECONVERGENT B1 ;  /* 0x0000000000017941 */ /* 0x000fea0003800200 */
.L_x_91:
[----:B------:R-:W-:Y:S02]  /*08e0*/  ISETP.GE.U32.AND P0, PT, R0, 0x100, PT ;  /* 0x000001000000780c */ /* 0x000fe40003f06070 */
[----:B------:R-:W-:Y:S02]  /*08f0*/  MOV R9, R6 ;  /* 0x0000000600097202 */ /* 0x000fe40000000f00 */
[----:B------:R-:W-:-:S13]  /*0900*/  ISETP.GE.U32.AND.EX P0, PT, R4, RZ, PT, P0 ;  /* 0x000000ff0400720c */ /* 0x000fda0003f06100 */
[----:B------:R-:W-:Y:S05]  /*0910*/  @!P0 BRA `(.L_x_101) ;  /* 0x0000000000ac8947 */ /* 0x000fea0003800000 */
[----:B------:R-:W0:Y:S01]  /*0920*/  S2R R6, SR_LANEID ;  /* 0x0000000000067919 */ /* 0x000e220000000000 */
[----:B------:R-:W-:Y:S01]  /*0930*/  ISETP.NE.AND P5, PT, R5, RZ, PT ;  /* 0x000000ff0500720c */ /* 0x000fe20003fa5270 */
        /* <DEDUP_REMOVED lines=20> */
[----:B------:R-:W-:-:S04]  /*0a80*/  ISETP.GT.AND P0, PT, R6, 0xf, PT ;  /* 0x0000000f0600780c */ /* 0x000fc80003f04270 */
[----:B------:R-:W0:Y:S02]  /*0a90*/  SHFL.DOWN PT, R3, R0, 0x10, 0x1f ;  /* 0x0a001f0000037f89 */ /* 0x000e2400000e0000 */
[----:B0-----:R-:W-:-:S05]  /*0aa0*/  FADD R3, R0, R3 ;  /* 0x0000000300037221 */ /* 0x001fca0000000000 */
[----:B------:R1:W-:Y:S01]  /*0ab0*/  @!P1 STS [R2+0x8], R3 ;  /* 0x0000080302009388 */ /* 0x0003e20000000800 */
[----:B------:R-:W-:Y:S01]  /*0ac0*/  FSEL R8, R0, R3, P0 ;  /* 0x0000000300087208 */ /* 0x000fe20000000000 */
[----:B------:R-:W-:Y:S06]  /*0ad0*/  BAR.SYNC.DEFER_BLOCKING 0x0 ;  /* 0x0000000000007b1d */ /* 0x000fec0000010000 */
[----:B------:R-:W-:Y:S05]  /*0ae0*/  @P5 BRA `(.L_x_102) ;  /* 0x0000001400945947 */ /* 0x000fea0003800000 */
[----:B------:R-:W0:Y:S01]  /*0af0*/  S2UR UR5, SR_CgaCtaId ;  /* 0x00000000000579c3 */ /* 0x000e220000008800 */
[----:B------:R-:W-:Y:S02]  /*0b00*/  UMOV UR4, 0x400 ;  /* 0x0000040000047882 */ /* 0x000fe40000000000 */
[----:B0-----:R-:W-:-:S09]  /*0b10*/  ULEA UR4, UR5, UR4, 0x18 ;  /* 0x0000000405047291 */ /* 0x001fd2000f8ec0ff */
[----:B-1----:R-:W0:Y:S04]  /*0b20*/  LDS R3, [UR4+0xc] ;  /* 0x00000c04ff037984 */ /* 0x002e280008000800 */
        /* <DEDUP_REMOVED lines=10> */
.L_x_101:
[----:B------:R-:W0:Y:S01]  /*0bd0*/  S2R R8, SR_LANEID ;  /* 0x0000000000087919 */ /* 0x000e220000000000 */
[C---:B------:R-:W-:Y:S02]  /*0be0*/  LOP3.LUT R2, R5.reuse, 0x3e0, RZ, 0xc0, !PT ;  /* 0x000003e005027812 */ /* 0x040fe400078ec0ff */
[----:B------:R-:W-:Y:S02]  /*0bf0*/  ISETP.NE.AND P5, PT, R5, RZ, PT ;  /* 0x000000ff0500720c */ /* 0x000fe40003fa5270 */
[----:B------:R-:W-:Y:S02]  /*0c00*/  IADD3 R3, PT, PT, R2, 0x20, RZ ;  /* 0x0000002002037810 */ /* 0x000fe40007ffe0ff */
[----:B------:R-:W-:Y:S02]  /*0c10*/  LOP3.LUT R7, RZ, R2, RZ, 0x33, !PT ;  /* 0x00000002ff077212 */ /* 0x000fe400078e33ff */
[-C--:B------:R-:W-:Y:S02]  /*0c20*/  ISETP.GT.U32.AND P0, PT, R3, R0.reuse, PT ;  /* 0x000000000300720c */ /* 0x080fe40003f04070 */
[----:B------:R-:W-:-:S04]  /*0c30*/  IADD3 R7, PT, PT, R7, R0, RZ ;  /* 0x0000000007077210 */ /* 0x000fc80007ffe0ff */
[----:B------:R-:W-:-:S05]  /*0c40*/  SEL R7, R7, 0x1f, P0 ;  /* 0x0000001f07077807 */ /* 0x000fca0000000000 */
[----:B------:R-:W1:Y:S01]  /*0c50*/  SHFL.DOWN PT, R2, R9, 0x1, R7 ;  /* 0x0820000009027989 */ /* 0x000e6200000e0007 */
[C---:B0-----:R-:W-:Y:S01]  /*0c60*/  ISETP.GE.AND P0, PT, R8.reuse, R7, PT ;  /* 0x000000070800720c */ /* 0x041fe20003f06270 */
[C---:B------:R-:W-:Y:S01]  /*0c70*/  VIADD R6, R8.reuse, 0x2 ;  /* 0x0000000208067836 */ /* 0x040fe20000000000 */
[----:B------:R-:W-:-:S11]  /*0c80*/  ISETP.NE.AND P1, PT, R8, RZ, PT ;  /* 0x000000ff0800720c */ /* 0x000fd60003f25270 */
[----:B-1----:R-:W-:Y:S01]  /*0c90*/  @!P0 FADD R9, R2, R9 ;  /* 0x0000000902098221 */ /* 0x002fe20000000000 */
[----:B------:R-:W-:Y:S01]  /*0ca0*/  ISETP.GT.AND P0, PT, R6, R7, PT ;  /* 0x000000070600720c */ /* 0x000fe20003f04270 */
[----:B------:R-:W0:Y:S01]  /*0cb0*/  @!P1 S2R R11, SR_CgaCtaId ;  /* 0x00000000000b9919 */ /* 0x000e220000008800 */
[----:B------:R-:W-:Y:S02]  /*0cc0*/  IADD3 R6, PT, PT, R8, 0x4, RZ ;  /* 0x0000000408067810 */ /* 0x000fe40007ffe0ff */
[----:B------:R-:W-:Y:S01]  /*0cd0*/  @!P1 SHF.R.U32.HI R3, RZ, 0x3, R5 ;  /* 0x00000003ff039819 */ /* 0x000fe20000011605 */
[----:B------:R-:W1:Y:S03]  /*0ce0*/  SHFL.DOWN PT, R2, R9, 0x2, R7 ;  /* 0x0840000009027989 */ /* 0x000e6600000e0007 */
[----:B------:R-:W-:-:S05]  /*0cf0*/  @!P1 LOP3.LUT R3, R3, 0x7c, RZ, 0xc0, !PT ;  /* 0x0000007c03039812 */ /* 0x000fca00078ec0ff */
[----:B-1----:R-:W-:Y:S01]  /*0d00*/  @!P0 FADD R9, R9, R2 ;  /* 0x0000000209098221 */ /* 0x002fe20000000000 */
[-C--:B------:R-:W-:Y:S02]  /*0d10*/  ISETP.GT.AND P0, PT, R6, R7.reuse, PT ;  /* 0x000000070600720c */ /* 0x080fe40003f04270 */
[----:B------:R-:W-:Y:S02]  /*0d20*/  IADD3 R6, PT, PT, R8, 0x8, RZ ;  /* 0x0000000808067810 */ /* 0x000fe40007ffe0ff */
[----:B------:R-:W1:Y:S09]  /*0d30*/  SHFL.DOWN PT, R2, R9, 0x4, R7 ;  /* 0x0880000009027989 */ /* 0x000e7200000e0007 */
[----:B-1----:R-:W-:Y:S01]  /*0d40*/  @!P0 FADD R9, R9, R2 ;  /* 0x0000000209098221 */ /* 0x002fe20000000000 */
[----:B------:R-:W-:Y:S01]  /*0d50*/  ISETP.GT.AND P0, PT, R6, R7, PT ;  /* 0x000000070600720c */ /* 0x000fe20003f04270 */
[----:B------:R-:W-:-:S03]  /*0d60*/  VIADD R6, R8, 0x10 ;  /* 0x0000001008067836 */ /* 0x000fc60000000000 */
[----:B------:R-:W1:Y:S09]  /*0d70*/  SHFL.DOWN PT, R2, R9, 0x8, R7 ;  /* 0x0900000009027989 */ /* 0x000e7200000e0007 */
[----:B-1----:R-:W-:Y:S01]  /*0d80*/  @!P0 FADD R9, R9, R2 ;  /* 0x0000000209098221 */ /* 0x002fe20000000000 */
[----:B------:R-:W-:-:S02]  /*0d90*/  ISETP.GT.AND P0, PT, R6, R7, PT ;  /* 0x000000070600720c */ /* 0x000fc40003f04270 */
[----:B------:R-:W-:Y:S02]  /*0da0*/  @!P1 MOV R6, 0x400 ;  /* 0x0000040000069802 */ /* 0x000fe40000000f00 */
[----:B------:R-:W1:Y:S02]  /*0db0*/  SHFL.DOWN PT, R2, R9, 0x10, R7 ;  /* 0x0a00000009027989 */ /* 0x000e6400000e0007 */
[----:B0-----:R-:W-:-:S04]  /*0dc0*/  @!P1 LEA R6, R11, R6, 0x18 ;  /* 0x000000060b069211 */ /* 0x001fc800078ec0ff */
[----:B------:R-:W-:-:S03]  /*0dd0*/  @!P1 IADD3 R3, PT, PT, R3, R6, RZ ;  /* 0x0000000603039210 */ /* 0x000fc60007ffe0ff */
[----:B-1----:R-:W-:-:S05]  /*0de0*/  @!P0 FADD R9, R9, R2 ;  /* 0x0000000209098221 */ /* 0x002fca0000000000 */
[----:B------:R-:W-:-:S05]  /*0df0*/  MOV R8, R9 ;  /* 0x0000000900087202 */ /* 0x000fca0000000f00 */
[----:B------:R0:W-:Y:S01]  /*0e00*/  @!P1 STS [R3+0x8], R8 ;  /* 0x0000080803009388 */ /* 0x0001e20000000800 */
[----:B------:R-:W-:Y:S06]  /*0e10*/  BAR.SYNC.DEFER_BLOCKING 0x0 ;  /* 0x0000000000007b1d */ /* 0x000fec0000010000 */
[----:B------:R-:W-:Y:S05]  /*0e20*/  @P5 BRA `(.L_x_102) ;  /* 0x0000001000c45947 */ /* 0x000fea0003800000 */
[----:B------:R-:W1:Y:S01]  /*0e30*/  S2UR UR5, SR_CgaCtaId ;  /* 0x00000000000579c3 */ /* 0x000e620000008800 */
[----:B------:R-:W-:Y:S01]  /*0e40*/  UMOV UR4, 0x400 ;  /* 0x0000040000047882 */ /* 0x000fe20000000000 */
[C---:B------:R-:W-:Y:S02]  /*0e50*/  ISETP.GT.U32.AND P3, PT, R0.reuse, 0x20, PT ;  /* 0x000000200000780c */ /* 0x040fe40003f64070 */
[----:B------:R-:W-:Y:S02]  /*0e60*/  ISETP.GT.U32.AND P1, PT, R0, 0x40, PT ;  /* 0x000000400000780c */ /* 0x000fe40003f24070 */
[----:B------:R-:W-:Y:S02]  /*0e70*/  ISETP.GT.U32.AND.EX P3, PT, R4, RZ, PT, P3 ;  /* 0x000000ff0400720c */ /* 0x000fe40003f64130 */
[----:B------:R-:W-:Y:S02]  /*0e80*/  ISETP.GT.U32.AND P0, PT, R0, 0x60, PT ;  /* 0x000000600000780c */ /* 0x000fe40003f04070 */
[----:B------:R-:W-:-:S02]  /*0e90*/  ISETP.GT.U32.AND.EX P1, PT, R4, RZ, PT, P1 ;  /* 0x000000ff0400720c */ /* 0x000fc40003f24110 */
[----:B------:R-:W-:Y:S02]  /*0ea0*/  ISETP.GT.U32.AND P2, PT, R0, 0x80, PT ;  /* 0x000000800000780c */ /* 0x000fe40003f44070 */
[----:B------:R-:W-:Y:S02]  /*0eb0*/  ISETP.GT.U32.AND.EX P0, PT, R4, RZ, PT, P0 ;  /* 0x000000ff0400720c */ /* 0x000fe40003f04100 */
[----:B------:R-:W-:Y:S02]  /*0ec0*/  ISETP.GT.U32.AND P4, PT, R0, 0xa0, PT ;  /* 0x000000a00000780c */ /* 0x000fe40003f84070 */
[C---:B------:R-:W-:Y:S02]  /*0ed0*/  ISETP.GT.U32.AND.EX P2, PT, R4.reuse, RZ, PT, P2 ;  /* 0x000000ff0400720c */ /* 0x040fe40003f44120 */
[----:B------:R-:W-:Y:S01]  /*0ee0*/  ISETP.GT.U32.AND.EX P4, PT, R4, RZ, PT, P4 ;  /* 0x000000ff0400720c */ /* 0x000fe20003f84140 */
[----:B-1----:R-:W-:-:S09]  /*0ef0*/  ULEA UR4, UR5, UR4, 0x18 ;  /* 0x0000000405047291 */ /* 0x002fd2000f8ec0ff */
[----:B0-----:R-:W0:Y:S04]  /*0f00*/  LDS R3, [UR4+0xc] ;  /* 0x00000c04ff037984 */ /* 0x001e280008000800 */
[----:B------:R-:W1:Y:S04]  /*0f10*/  LDS.128 R12, [UR4+0x10] ;  /* 0x00001004ff0c7984 */ /* 0x000e680008000c00 */
[----:B------:R-:W2:Y:S01]  /*0f20*/  LDS.64 R6, [UR4+0x20] ;  /* 0x00002004ff067984 */ /* 0x000ea20008000a00 */
[----:B0-----:R-:W-:Y:S01]  /*0f30*/  @P3 FADD R8, R8, R3 ;  /* 0x0000000308083221 */ /* 0x001fe20000000000 */
[----:B------:R-:W-:-:S03]  /*0f40*/  ISETP.GT.U32.AND P3, PT, R0, 0xc0, PT ;  /* 0x000000c00000780c */ /* 0x000fc60003f64070 */
[----:B-1----:R-:W-:Y:S01]  /*0f50*/  @P1 FADD R8, R8, R12 ;  /* 0x0000000c08081221 */ /* 0x002fe20000000000 */
[----:B------:R-:W-:Y:S02]  /*0f60*/  ISETP.GT.U32.AND P1, PT, R0, 0xe0, PT ;  /* 0x000000e00000780c */ /* 0x000fe40003f24070 */
[----:B------:R-:W-:Y:S01]  /*0f70*/  ISETP.GT.U32.AND.EX P3, PT, R4, RZ, PT, P3 ;  /* 0x000000ff0400720c */ /* 0x000fe20003f64130 */
[----:B------:R-:W-:Y:S01]  /*0f80*/  @P0 FADD R8, R8, R13 ;  /* 0x0000000d08080221 */ /* 0x000fe20000000000 */
[----:B------:R-:W-:-:S03]  /*0f90*/  ISETP.GT.U32.AND.EX P1, PT, R4, RZ, PT, P1 ;  /* 0x000000ff0400720c */ /* 0x000fc60003f24110 */
[----:B------:R-:W-:-:S04]  /*0fa0*/  @P2 FADD R8, R8, R14 ;  /* 0x0000000e08082221 */ /* 0x000fc80000000000 */
[----:B------:R-:W-:-:S04]  /*0fb0*/  @P4 FADD R8, R8, R15 ;  /* 0x0000000f08084221 */ /* 0x000fc80000000000 */
[----:B--2---:R-:W-:-:S04]  /*0fc0*/  @P3 FADD R8, R8, R6 ;  /* 0x0000000608083221 */ /* 0x004fc80000000000 */
[----:B------:R-:W-:Y:S01]  /*0fd0*/  @P1 FADD R8, R8, R7 ;  /* 0x0000000708081221 */ /* 0x000fe20000000000 */
[----:B------:R-:W-:Y:S06]  /*0fe0*/  BRA `(.L_x_102) ;  /* 0x0000001000547947 */ /* 0x000fec0003800000 */
.L_x_88:
[----:B------:R-:W0:Y:S01]  /*0ff0*/  S2R R5, SR_TID.X ;  /* 0x0000000000057919 */ /* 0x000e220000002100 */
[----:B------:R-:W0:Y:S02]  /*1000*/  LDC.64 R2, c[0x0][0x380] ;  /* 0x0000e000ff027b82 */ /* 0x000e240000000a00 */
[----:B0-----:R-:W-:-:S05]  /*1010*/  IMAD.WIDE.U32 R2, R5, 0x4, R2 ;  /* 0x0000000405027825 */ /* 0x001fca00078e0002 */
        /* <DEDUP_REMOVED lines=15> */
[----:B------:R-:W5:Y:S01]  /*1110*/  LDG.E R7, desc[UR6][R2.64+0x3800] ;  /* 0x0038000602077981 */ /* 0x000f62000c1e1900 */
[----:B--2---:R-:W-:Y:S01]  /*1120*/  FMUL R14, R14, R14 ;  /* 0x0000000e0e0e7220 */ /* 0x004fe20000400000 */
[----:B---3--:R-:W-:-:S03]  /*1130*/  FMUL R16, R16, R16 ;  /* 0x0000001010107220 */ /* 0x008fc60000400000 */
[----:B----4-:R-:W-:Y:S01]  /*1140*/  FFMA R13, R13, R13, R14 ;  /* 0x0000000d0d0d7223 */ /* 0x010fe2000000000e */
[----:B-----5:R-:W-:Y:S01]  /*1150*/  FMUL R14, R21, R21 ;  /* 0x00000015150e7220 */ /* 0x020fe20000400000 */
[----:B------:R-:W-:-:S03]  /*1160*/  FFMA R16, R15, R15, R16 ;  /* 0x0000000f0f107223 */ /* 0x000fc60000000010 */
[----:B------:R-:W-:Y:S01]  /*1170*/  FFMA R14, R11, R11, R14 ;  /* 0x0000000b0b0e7223 */ /* 0x000fe2000000000e */
[----:B------:R-:W-:Y:S01]  /*1180*/  IADD3 R11, P1, PT, R0, -0x1000, RZ ;  /* 0xfffff000000b7810 */ /* 0x000fe20007f3e0ff */
[----:B------:R-:W-:Y:S01]  /*1190*/  FADD R16, R13, R16 ;  /* 0x000000100d107221 */ /* 0x000fe20000000000 */
[----:B------:R-:W-:Y:S02]  /*11a0*/  FMUL R13, R12, R12 ;  /* 0x0000000c0c0d7220 */ /* 0x000fe40000400000 */
[----:B------:R-:W-:Y:S02]  /*11b0*/  ISETP.GE.U32.AND P0, PT, R11, 0x1000, PT ;  /* 0x000010000b00780c */ /* 0x000fe40003f06070 */
[----:B------:R-:W-:Y:S01]  /*11c0*/  IADD3.X R12, PT, PT, R4, -0x1, RZ, P1, !PT ;  /* 0xffffffff040c7810 */ /* 0x000fe20000ffe4ff */
[----:B------:R-:W-:-:S03]  /*11d0*/  FMUL R15, R10, R10 ;  /* 0x0000000a0a0f7220 */ /* 0x000fc60000400000 */
[----:B------:R-:W-:Y:S01]  /*11e0*/  ISETP.GE.U32.AND.EX P0, PT, R12, RZ, PT, P0 ;  /* 0x000000ff0c00720c */ /* 0x000fe20003f06100 */
[----:B------:R-:W-:Y:S01]  /*11f0*/  FMUL R18, R18, R18 ;  /* 0x0000001212127220 */ /* 0x000fe20000400000 */
[----:B------:R-:W-:Y:S01]  /*1200*/  FMUL R20, R20, R20 ;  /* 0x0000001414147220 */ /* 0x000fe20000400000 */
[----:B------:R-:W-:Y:S02]  /*1210*/  FMUL R10, R9, R9 ;  /* 0x00000009090a7220 */ /* 0x000fe40000400000 */
[----:B------:R-:W-:Y:S01]  /*1220*/  FFMA R18, R17, R17, R18 ;  /* 0x0000001111127223 */ /* 0x000fe20000000012 */
[----:B------:R-:W-:Y:S01]  /*1230*/  FFMA R19, R19, R19, R20 ;  /* 0x0000001313137223 */ /* 0x000fe20000000014 */
[----:B------:R-:W-:Y:S01]  /*1240*/  FFMA R13, R8, R8, R13 ;  /* 0x00000008080d7223 */ /* 0x000fe2000000000d */
[----:B------:R-:W-:Y:S01]  /*1250*/  FFMA R15, R6, R6, R15 ;  /* 0x00000006060f7223 */ /* 0x000fe2000000000f */
[----:B------:R-:W-:Y:S01]  /*1260*/  FFMA R10, R7, R7, R10 ;  /* 0x00000007070a7223 */ /* 0x000fe2000000000a */
[----:B------:R-:W-:Y:S01]  /*1270*/  FADD R19, R18, R19 ;  /* 0x0000001312137221 */ /* 0x000fe20000000000 */
[----:B------:R-:W-:-:S02]  /*1280*/  FADD R13, R14, R13 ;  /* 0x0000000d0e0d7221 */ /* 0x000fc40000000000 */
[----:B------:R-:W-:Y:S01]  /*1290*/  FADD R10, R15, R10 ;  /* 0x0000000a0f0a7221 */ /* 0x000fe20000000000 */
[----:B------:R-:W-:Y:S01]  /*12a0*/  FADD R16, R16, R19 ;  /* 0x0000001310107221 */ /* 0x000fe20000000000 */
[----:B------:R-:W-:Y:S02]  /*12b0*/  HFMA2 R15, -RZ, RZ, 0, 0 ;  /* 0x00000000ff0f7431 */ /* 0x000fe400000001ff */
[----:B------:R-:W-:Y:S01]  /*12c0*/  FADD R7, R13, R10 ;  /* 0x0000000a0d077221 */ /* 0x000fe20000000000 */
[----:B------:R-:W-:-:S03]  /*12d0*/  IMAD.MOV.U32 R13, RZ, RZ, 0x1000 ;  /* 0x00001000ff0d7424 */ /* 0x000fc600078e00ff */
[----:B------:R-:W-:Y:S01]  /*12e0*/  FADD R10, R16, R7 ;  /* 0x00000007100a7221 */ /* 0x000fe20000000000 */
[----:B------:R-:W-:Y:S06]  /*12f0*/  @!P0 BRA `(.L_x_103) ;  /* 0x0000000000e08947 */ /* 0x000fec0003800000 */
[----:B------:R-:W0:Y:S01]  /*1300*/  LDC.64 R6, c[0x0][0x390] ;  /* 0x0000e400ff067b82 */ /* 0x000e220000000a00 */
[----:B------:R-:W-:Y:S02]  /*1310*/  MOV R13, 0x1000 ;  /* 0x00001000000d7802 */ /* 0x000fe40000000f00 */
[----:B------:R-:W-:-:S07]  /*1320*/  MOV R15, RZ ;  /* 0x000000ff000f7202 */ /* 0x000fce0000000f00 */
.L_x_105:
[----:B------:R-:W-:-:S04]  /*1330*/  LEA R8, P0, R13, R2, 0x2 ;  /* 0x000000020d087211 */ /* 0x000fc800078010ff */
[----:B------:R-:W-:-:S05]  /*1340*/  LEA.HI.X R9, R13, R3, R15, 0x2, P0 ;  /* 0x000000030d097211 */ /* 0x000fca00000f140f */
        /* <DEDUP_REMOVED lines=15> */
[----:B------:R2:W5:Y:S02]  /*1440*/  LDG.E R18, desc[UR6][R8.64+0x3c00] ;  /* 0x003c000608127981 */ /* 0x000564000c1e1900 */
[----:B--2---:R-:W-:Y:S01]  /*1450*/  FMUL R9, R0, R0 ;  /* 0x0000000000097220 */ /* 0x004fe20000400000 */
[----:B0-----:R-:W-:-:S02]  /*1460*/  IMAD.MOV.U32 R0, RZ, RZ, R6 ;  /* 0x000000ffff007224 */ /* 0x001fc400078e0006 */
[----:B---3--:R-:W-:Y:S01]  /*1470*/  FMUL R19, R19, R19 ;  /* 0x0000001313137220 */ /* 0x008fe20000400000 */
[----:B----4-:R-:W-:Y:S01]  /*1480*/  FMUL R28, R28, R28 ;  /* 0x0000001c1c1c7220 */ /* 0x010fe20000400000 */
[----:B-----5:R-:W-:Y:S01]  /*1490*/  FFMA R9, R14, R14, R9 ;  /* 0x0000000e0e097223 */ /* 0x020fe20000000009 */
[----:B------:R-:W-:Y:S01]  /*14a0*/  IADD3 R14, P1, PT, -R13, R0, RZ ;  /* 0x000000000d0e7210 */ /* 0x000fe20007f3e1ff */
[----:B------:R-:W-:Y:S01]  /*14b0*/  FFMA R8, R4, R4, R19 ;  /* 0x0000000404087223 */ /* 0x000fe20000000013 */
[----:B------:R-:W-:Y:S02]  /*14c0*/  MOV R4, R7 ;  /* 0x0000000700047202 */ /* 0x000fe40000000f00 */
[----:B------:R-:W-:Y:S01]  /*14d0*/  ISETP.GE.U32.AND P0, PT, R14, 0x1000, PT ;  /* 0x000010000e00780c */ /* 0x000fe20003f06070 */
[----:B------:R-:W-:Y:S01]  /*14e0*/  FFMA R28, R23, R23, R28 ;  /* 0x00000017171c7223 */ /* 0x000fe2000000001c */
[----:B------:R-:W-:Y:S01]  /*14f0*/  IADD3.X R14, PT, PT, ~R15, R4, RZ, P1, !PT ;  /* 0x000000040f0e7210 */ /* 0x000fe20000ffe5ff */
[----:B------:R-:W-:Y:S01]  /*1500*/  FMUL R27, R27, R27 ;  /* 0x0000001b1b1b7220 */ /* 0x000fe20000400000 */
[----:B------:R-:W-:Y:S01]  /*1510*/  FMUL R29, R26, R26 ;  /* 0x0000001a1a1d7220 */ /* 0x000fe20000400000 */
[----:B------:R-:W-:Y:S01]  /*1520*/  FMUL R23, R21, R21 ;  /* 0x0000001515177220 */ /* 0x000fe20000400000 */
[----:B------:R-:W-:Y:S01]  /*1530*/  FMUL R17, R17, R17 ;  /* 0x0000001111117220 */ /* 0x000fe20000400000 */
[----:B------:R-:W-:Y:S01]  /*1540*/  ISETP.GE.U32.AND.EX P0, PT, R14, RZ, PT, P0 ;  /* 0x000000ff0e00720c */ /* 0x000fe20003f06100 */
        /* <DEDUP_REMOVED lines=11> */
[----:B------:R-:W-:-:S04]  /*1600*/  FADD R9, R10, R9 ;  /* 0x000000090a097221 */ /* 0x000fc80000000000 */
[----:B------:R-:W-:Y:S01]  /*1610*/  FFMA R10, R18, R18, R9 ;  /* 0x00000012120a7223 */ /* 0x000fe20000000009 */
[----:B------:R-:W-:Y:S06]  /*1620*/  @!P0 BRA `(.L_x_104) ;  /* 0x00000008001c8947 */ /* 0x000fec0003800000 */
[----:B------:R-:W-:-:S04]  /*1630*/  IADD3 R13, P0, PT, R13, 0x1000, RZ ;  /* 0x000010000d0d7810 */ /* 0x000fc80007f1e0ff */
[----:B------:R-:W-:Y:S02]  /*1640*/  IADD3.X R15, PT, PT, RZ, R15, RZ, P0, !PT ;  /* 0x0000000fff0f7210 */ /* 0x000fe400007fe4ff */
[----:B------:R-:W-:-:S04]  /*1650*/  ISETP.GT.U32.AND P0, PT, R13, R11, PT ;  /* 0x0000000b0d00720c */ /* 0x000fc80003f04070 */
[----:B------:R-:W-:-:S13]  /*1660*/  ISETP.GT.U32.AND.EX P0, PT, R15, R12, PT, P0 ;  /* 0x0000000c0f00720c */ /* 0x000fda0003f04100 */
[----:B------:R-:W-:Y:S05]  /*1670*/  @!P0 BRA `(.L_x_105) ;  /* 0xfffffffc002c8947 */ /* 0x000fea000383ffff */
.L_x_103:
[----:B------:R-:W-:Y:S01]  /*1680*/  IMAD.IADD R2, R0, 0x1, -R13 ;  /* 0x0000000100027824 */ /* 0x000fe200078e0a0d */
[----:B------:R-:W-:Y:S01]  /*1690*/  ISETP.GE.U32.AND P1, PT, R13, R0, PT ;  /* 0x000000000d00720c */ /* 0x000fe20003f26070 */
[----:B------:R-:W-:Y:S03]  /*16a0*/  BSSY.RECONVERGENT B1, `(.L_x_104) ;  /* 0x000007f000017945 */ /* 0x000fe60003800200 */
[----:B------:R-:W-:-:S04]  /*16b0*/  ISETP.GE.AND P0, PT, R5, R2, PT ;  /* 0x000000020500720c */ /* 0x000fc80003f06270 */
[----:B------:R-:W-:-:S13]  /*16c0*/  ISETP.GE.U32.OR.EX P0, PT, R15, R4, P0, P1 ;  /* 0x000000040f00720c */ /* 0x000fda0000706510 */
[----:B------:R-:W-:Y:S05]  /*16d0*/  @P0 BRA `(.L_x_106) ;  /* 0x0000000400ec0947 */ /* 0x000fea0003800000 */
[-C--:B------:R-:W-:Y:S01]  /*16e0*/  LOP3.LUT R2, RZ, R5.reuse, RZ, 0x33, !PT ;  /* 0x00000005ff027212 */ /* 0x080fe200078e33ff */
[----:B------:R-:W-:Y:S03]  /*16f0*/  BSSY.RECONVERGENT B2, `(.L_x_107) ;  /* 0x0000038000027945 */ /* 0x000fe60003800200 */
[----:B------:R-:W-:Y:S02]  /*1700*/  IADD3 R2, PT, PT, -R13, R0, R2 ;  /* 0x000000000d027210 */ /* 0x000fe40007ffe102 */
[----:B------:R-:W-:Y:S02]  /*1710*/  MOV R0, R5 ;  /* 0x0000000500007202 */ /* 0x000fe40000000f00 */
[C---:B------:R-:W-:Y:S02]  /*1720*/  ISETP.GE.U32.AND P1, PT, R2.reuse, 0xf00, PT ;  /* 0x00000f000200780c */ /* 0x040fe40003f26070 */
[----:B------:R-:W-:-:S04]  /*1730*/  LEA.HI R4, R2, 0x1, RZ, 0x18 ;  /* 0x0000000102047811 */ /* 0x000fc800078fc0ff */
[----:B------:R-:W-:-:S04]  /*1740*/  LOP3.LUT R22, R4, 0xf, RZ, 0xc0, !PT ;  /* 0x0000000f04167812 */ /* 0x000fc800078ec0ff */
[----:B------:R-:W-:-:S03]  /*1750*/  ISETP.NE.AND P0, PT, R22, RZ, PT ;  /* 0x000000ff1600720c */ /* 0x000fc60003f05270 */
[----:B------:R-:W-:Y:S10]  /*1760*/  @!P1 BRA `(.L_x_108) ;  /* 0x0000000000c09947 */ /* 0x000ff40003800000 */
[----:B------:R-:W0:Y:S01]  /*1770*/  LDCU.64 UR4, c[0x0][0x380] ;  /* 0x00007000ff0477ac */ /* 0x000e220008000a00 */
[----:B------:R-:W-:Y:S02]  /*1780*/  IADD3 R3, P1, PT, R5, R13, RZ ;  /* 0x0000000d05037210 */ /* 0x000fe40007f3e0ff */
[----:B------:R-:W-:Y:S02]  /*1790*/  LOP3.LUT R7, R4, 0x1fffff0, RZ, 0xc0, !PT ;  /* 0x01fffff004077812 */ /* 0x000fe400078ec0ff */
[----:B------:R-:W-:-:S03]  /*17a0*/  IADD3.X R0, PT, PT, RZ, R15, RZ, P1, !PT ;  /* 0x0000000fff007210 */ /* 0x000fc60000ffe4ff */
[----:B------:R-:W-:Y:S01]  /*17b0*/  IMAD.MOV R7, RZ, RZ, -R7 ;  /* 0x000000ffff077224 */ /* 0x000fe200078e0a07 */
[----:B0-----:R-:W-:-:S04]  /*17c0*/  LEA R2, P2, R3, UR4, 0x2 ;  /* 0x0000000403027c11 */ /* 0x001fc8000f8410ff */
[----:B------:R-:W-:Y:S02]  /*17d0*/  IADD3 R2, P1, PT, R2, 0x2000, RZ ;  /* 0x0000200002027810 */ /* 0x000fe40007f3e0ff */
[----:B------:R-:W-:Y:S02]  /*17e0*/  LEA.HI.X R3, R3, UR5, R0, 0x2, P2 ;  /* 0x0000000503037c11 */ /* 0x000fe400090f1400 */
[----:B------:R-:W-:Y:S02]  /*17f0*/  MOV R0, R5 ;  /* 0x0000000500007202 */ /* 0x000fe40000000f00 */
[----:B------:R-:W-:-:S07]  /*1800*/  IADD3.X R3, PT, PT, RZ, R3, RZ, P1, !PT ;  /* 0x00000003ff037210 */ /* 0x000fce0000ffe4ff */
.L_x_109:
        /* <DEDUP_REMOVED lines=16> */
[----:B------:R-:W-:Y:S01]  /*1910*/  IADD3 R7, PT, PT, R7, 0x10, RZ ;  /* 0x0000001007077810 */ /* 0x000fe20007ffe0ff */
[----:B------:R-:W-:-:S03]  /*1920*/  VIADD R0, R0, 0x1000 ;  /* 0x0000100000007836 */ /* 0x000fc60000000000 */
        /* <DEDUP_REMOVED lines=20> */
.L_x_108:
[----:B------:R-:W-:Y:S05]  /*1a70*/  BSYNC.RECONVERGENT B2 ;  /* 0x0000000000027941 */ /* 0x000fea0003800200 */
.L_x_107:
[----:B------:R-:W-:Y:S05]  /*1a80*/  @!P0 BRA `(.L_x_106) ;  /* 0x0000000400008947 */ /* 0x000fea0003800000 */
[----:B------:R-:W-:Y:S01]  /*1a90*/  ISETP.GE.U32.AND P0, PT, R22, 0x8, PT ;  /* 0x000000081600780c */ /* 0x000fe20003f06070 */
[----:B------:R-:W-:Y:S01]  /*1aa0*/  BSSY.RECONVERGENT B2, `(.L_x_110) ;  /* 0x000001a000027945 */ /* 0x000fe20003800200 */
[----:B------:R-:W-:-:S04]  /*1ab0*/  LOP3.LUT R9, R4, 0x7, RZ, 0xc0, !PT ;  /* 0x0000000704097812 */ /* 0x000fc800078ec0ff */
[----:B------:R-:W-:-:S07]  /*1ac0*/  ISETP.NE.AND P1, PT, R9, RZ, PT ;  /* 0x000000ff0900720c */ /* 0x000fce0003f25270 */
[----:B------:R-:W-:Y:S06]  /*1ad0*/  @!P0 BRA `(.L_x_111) ;  /* 0x0000000000588947 */ /* 0x000fec0003800000 */
[----:B------:R-:W0:Y:S01]  /*1ae0*/  LDCU.64 UR4, c[0x0][0x380] ;  /* 0x00007000ff0477ac */ /* 0x000e220008000a00 */
[----:B------:R-:W-:-:S04]  /*1af0*/  IADD3 R3, P0, PT, R0, R13, RZ ;  /* 0x0000000d00037210 */ /* 0x000fc80007f1e0ff */
[----:B------:R-:W-:Y:S02]  /*1b00*/  IADD3.X R6, PT, PT, RZ, R15, RZ, P0, !PT ;  /* 0x0000000fff067210 */ /* 0x000fe400007fe4ff */
        /* <DEDUP_REMOVED lines=10> */
[----:B------:R-:W-:Y:S01]  /*1bb0*/  IADD3 R0, PT, PT, R0, 0x800, RZ ;  /* 0x0000080000007810 */ /* 0x000fe20007ffe0ff */
        /* <DEDUP_REMOVED lines=8> */
.L_x_111:
[----:B------:R-:W-:Y:S05]  /*1c40*/  BSYNC.RECONVERGENT B2 ;  /* 0x0000000000027941 */ /* 0x000fea0003800200 */
.L_x_110:
        /* <DEDUP_REMOVED lines=14> */
[----:B------:R-:W5:Y:S01]  /*1d30*/  LDG.E R12, desc[UR6][R2.64+0xc00] ;  /* 0x000c0006020c7981 */ /* 0x000f62000c1e1900 */
[----:B------:R-:W-:-:S02]  /*1d40*/  VIADD R0, R0, 0x400 ;  /* 0x0000040000007836 */ /* 0x000fc40000000000 */
[----:B--2---:R-:W-:-:S04]  /*1d50*/  FFMA R7, R7, R7, R10 ;  /* 0x0000000707077223 */ /* 0x004fc8000000000a */
[----:B---3--:R-:W-:-:S04]  /*1d60*/  FFMA R7, R4, R4, R7 ;  /* 0x0000000404077223 */ /* 0x008fc80000000007 */
[----:B----4-:R-:W-:-:S04]  /*1d70*/  FFMA R7, R8, R8, R7 ;  /* 0x0000000808077223 */ /* 0x010fc80000000007 */
[----:B-----5:R-:W-:-:S07]  /*1d80*/  FFMA R10, R12, R12, R7 ;  /* 0x0000000c0c0a7223 */ /* 0x020fce0000000007 */
.L_x_113:
[----:B------:R-:W-:Y:S05]  /*1d90*/  BSYNC.RECONVERGENT B2 ;  /* 0x0000000000027941 */ /* 0x000fea0003800200 */
.L_x_112:
[----:B------:R-:W-:Y:S05]  /*1da0*/  @!P1 BRA `(.L_x_106) ;  /* 0x0000000000389947 */ /* 0x000fea0003800000 */
[----:B------:R-:W0:Y:S01]  /*1db0*/  LDCU.64 UR4, c[0x0][0x380] ;  /* 0x00007000ff0477ac */ /* 0x000e220008000a00 */
[----:B------:R-:W-:Y:S02]  /*1dc0*/  IADD3 R7, P0, PT, R0, R13, RZ ;  /* 0x0000000d00077210 */ /* 0x000fe40007f1e0ff */
[----:B------:R-:W-:Y:S02]  /*1dd0*/  IADD3 R0, PT, PT, -R6, RZ, RZ ;  /* 0x000000ff06007210 */ /* 0x000fe40007ffe1ff */
[----:B------:R-:W-:Y:S02]  /*1de0*/  IADD3.X R4, PT, PT, RZ, R15, RZ, P0, !PT ;  /* 0x0000000fff047210 */ /* 0x000fe400007fe4ff */
[----:B0-----:R-:W-:-:S04]  /*1df0*/  LEA R2, P1, R7, UR4, 0x2 ;  /* 0x0000000407027c11 */ /* 0x001fc8000f8210ff */
[----:B------:R-:W-:-:S09]  /*1e00*/  LEA.HI.X R7, R7, UR5, R4, 0x2, P1 ;  /* 0x0000000507077c11 */ /* 0x000fd200088f1404 */
.L_x_114:
[----:B------:R-:W-:-:S06]  /*1e10*/  MOV R3, R7 ;  /* 0x0000000700037202 */ /* 0x000fcc0000000f00 */
[----:B------:R0:W2:Y:S01]  /*1e20*/  LDG.E R3, desc[UR6][R2.64] ;  /* 0x0000000602037981 */ /* 0x0000a2000c1e1900 */
[----:B------:R-:W-:-:S05]  /*1e30*/  VIADD R0, R0, 0x1 ;  /* 0x0000000100007836 */ /* 0x000fca0000000000 */
[----:B------:R-:W-:Y:S02]  /*1e40*/  ISETP.NE.AND P0, PT, R0, RZ, PT ;  /* 0x000000ff0000720c */ /* 0x000fe40003f05270 */
[----:B0-----:R-:W-:-:S04]  /*1e50*/  IADD3 R2, P1, PT, R2, 0x400, RZ ;  /* 0x0000040002027810 */ /* 0x001fc80007f3e0ff */
[----:B------:R-:W-:Y:S01]  /*1e60*/  IADD3.X R7, PT, PT, RZ, R7, RZ, P1, !PT ;  /* 0x00000007ff077210 */ /* 0x000fe20000ffe4ff */
[----:B--2---:R-:W-:-:S06]  /*1e70*/  FFMA R10, R3, R3, R10 ;  /* 0x00000003030a7223 */ /* 0x004fcc000000000a */
[----:B------:R-:W-:Y:S05]  /*1e80*/  @P0 BRA `(.L_x_114) ;  /* 0xfffffffc00e00947 */ /* 0x000fea000383ffff */
.L_x_106:
[----:B------:R-:W-:Y:S05]  /*1e90*/  BSYNC.RECONVERGENT B1 ;  /* 0x0000000000017941 */ /* 0x000fea0003800200 */
.L_x_104:
[----:B------:R-:W0:Y:S01]  /*1ea0*/  S2R R6, SR_LANEID ;  /* 0x0000000000067919 */ /* 0x000e220000000000 */
[----:B------:R-:W-:Y:S02]  /*1eb0*/  MOV R3, R10 ;  /* 0x0000000a00037202 */ /* 0x000fe40000000f00 */
[----:B------:R-:W-:-:S03]  /*1ec0*/  ISETP.NE.AND P5, PT, R5, RZ, PT ;  /* 0x000000ff0500720c */ /* 0x000fc60003fa5270 */
        /* <DEDUP_REMOVED lines=29> */
[----:B------:R-:W0:Y:S04]  /*20a0*/  LDS R3, [UR4+0xc] ;  /* 0x00000c04ff037984 */ /* 0x000e280008000800 */
[----:B--2---:R-:W1:Y:S04]  /*20b0*/  LDS.128 R4, [UR4+0x10] ;  /* 0x00001004ff047984 */ /* 0x004e680008000c00 */
        /* <DEDUP_REMOVED lines=8> */
.L_x_102:
[----:B------:R-:W-:Y:S05]  /*2140*/  BSYNC.RECONVERGENT B0 ;  /* 0x0000000000007941 */ /* 0x000fea0003800200 */
.L_x_87:
[----:B------:R-:W-:Y:S05]  /*2150*/  @P5 EXIT ;  /* 0x000000000000594d */ /* 0x000fea0003800000 */
[----:B01----:R-:W0:Y:S01]  /*2160*/  LDC.64 R2, c[0x0][0x388] ;  /* 0x0000e200ff027b82 */ /* 0x003e220000000a00 */
[----:B------:R-:W1:Y:S02]  /*2170*/  LDCU UR4, c[0x0][0x39c] ;  /* 0x00007380ff0477ac */ /* 0x000e640008000800 */
[----:B-1----:R-:W-:-:S05]  /*2180*/  FADD R5, R8, UR4 ;  /* 0x0000000408057e21 */ /* 0x002fca0008000000 */
[----:B0-----:R-:W-:Y:S01]  /*2190*/  STG.E desc[UR6][R2.64], R5 ;  /* 0x0000000502007986 */ /* 0x001fe2000c101906 */
[----:B------:R-:W-:Y:S05]  /*21a0*/  EXIT ;  /* 0x000000000000794d */ /* 0x000fea0003800000 */
.L_x_115:
        /* <DEDUP_REMOVED lines=13> */
.L_x_238:


//--------------------- .text._ZN3cub18CUB_300001_SM_10006detail6reduce28DeviceReduceSingleTileKernelINS2_10policy_hubIfjN4cuda3std3__44plusIfEEE10Policy1000EPfSC_iS9_ffNS7_10__identityEEEvT0_T1_T2_T3_T4_T6_ --------------------------
	.section	.text._ZN3cub18CUB_300001_SM_10006detail6reduce28DeviceReduceSingleTileKernelINS2_10policy_hubIfjN4cuda3std3__44plusIfEEE10Policy1000EPfSC_iS9_ffNS7_10__identityEEEvT0_T1_T2_T3_T4_T6_,"ax",@progbits
	.align	128
        .global         _ZN3cub18CUB_300001_SM_10006detail6reduce28DeviceReduceSingleTileKernelINS2_10policy_hubIfjN4cuda3std3__44plusIfEEE10Policy1000EPfSC_iS9_ffNS7_10__identityEEEvT0_T1_T2_T3_T4_T6_
        .type           _ZN3cub18CUB_300001_SM_10006detail6reduce28DeviceReduceSingleTileKernelINS2_10policy_hubIfjN4cuda3std3__44plusIfEEE10Policy1000EPfSC_iS9_ffNS7_10__identityEEEvT0_T1_T2_T3_T4_T6_,@function
        .size           _ZN3cub18CUB_300001_SM_10006detail6reduce28DeviceReduceSingleTileKernelINS2_10policy_hubIfjN4cuda3std3__44plusIfEEE10Policy1000EPfSC_iS9_ffNS7_10__identityEEEvT0_T1_T2_T3_T4_T6_,(.L_x_239 - _ZN3cub18CUB_300001_SM_10006detail6reduce28DeviceReduceSingleTileKernelINS2_10policy_hubIfjN4cuda3std3__44plusIfEEE10Policy1000EPfSC_iS9_ffNS7_10__identityEEEvT0_T1_T2_T3_T4_T6_)
        .other          _ZN3cub18CUB_300001_SM_10006detail6reduce28DeviceReduceSingleTileKernelINS2_10policy_hubIfjN4cuda3std3__44plusIfEEE10Policy1000EPfSC_iS9_ffNS7_10__identityEEEvT0_T1_T2_T3_T4_T6_,@"STO_CUDA_ENTRY STV_DEFAULT"
_ZN3cub18CUB_300001_SM_10006detail6reduce28DeviceReduceSingleTileKernelINS2_10policy_hubIfjN4cuda3std3__44plusIfEEE10Policy1000EPfSC_iS9_ffNS7_10__identityEEEvT0_T1_T2_T3_T4_T6_:
.text._ZN3cub18CUB_300001_SM_10006detail6reduce28DeviceReduceSingleTileKernelINS2_10policy_hubIfjN4cuda3std3__44plusIfEEE10Policy1000EPfSC_iS9_ffNS7_10__identityEEEvT0_T1_T2_T3_T4_T6_:
        /* <DEDUP_REMOVED lines=13> */
.L_x_116:
        /* <DEDUP_REMOVED lines=16> */
.L_x_121:
[----:B------:R-:W-:Y:S05]  /*01d0*/  BSYNC.RECONVERGENT B1 ;  /* 0x0000000000017941 */ /* 0x000fea0003800200 */
.L_x_120:
        /* <DEDUP_REMOVED lines=16> */
.L_x_126:
        /* <DEDUP_REMOVED lines=9> */
.L_x_125:
[----:B------:R-:W-:Y:S05]  /*0370*/  BSYNC.RECONVERGENT B2 ;  /* 0x0000000000027941 */ /* 0x000fea0003800200 */
.L_x_124:
        /* <DEDUP_REMOVED lines=8> */
.L_x_129:
        /* <DEDUP_REMOVED lines=43> */
.L_x_128:
[----:B------:R-:W-:Y:S05]  /*06b0*/  BSYNC.RECONVERGENT B2 ;  /* 0x0000000000027941 */ /* 0x000fea0003800200 */
.L_x_127:
        /* <DEDUP_REMOVED lines=26> */
.L_x_131:
[----:B------:R-:W-:Y:S05]  /*0860*/  BSYNC.RECONVERGENT B2 ;  /* 0x0000000000027941 */ /* 0x000fea0003800200 */
.L_x_130:
        /* <DEDUP_REMOVED lines=12> */
.L_x_123:
[----:B------:R-:W-:Y:S05]  /*0930*/  BSYNC.RECONVERGENT B1 ;  /* 0x0000000000017941 */ /* 0x000fea0003800200 */
.L_x_122:
        /* <DEDUP_REMOVED lines=10> */
[----:B------:R-:W1:Y:S06]  /*09e0*/  SHFL.DOWN PT, R3, R0, 0x2, 0x1f ;  /* 0x08401f0000037f89 */ /* 0x000e6c00000e0000 */
[----:B------:R-:W2:Y:S01]  /*09f0*/  @!P1 S2R R6, SR_CgaCtaId ;  /* 0x0000000000069919 */ /* 0x000ea20000008800 */
[----:B0-----:R-:W-:Y:S02]  /*0a00*/  @!P1 MOV R5, 0x400 ;  /* 0x0000040000059802 */ /* 0x001fe40000000f00 */
[----:B------:R-:W-:-:S04]  /*0a10*/  @!P1 SHF.R.U32.HI R4, RZ, 0x3, R2 ;  /* 0x00000003ff049819 */ /* 0x000fc80000011602 */
[----:B------:R-:W-:Y:S01]  /*0a20*/  @!P1 LOP3.LUT R4, R4, 0x7c, RZ, 0xc0, !PT ;  /* 0x0000007c04049812 */ /* 0x000fe200078ec0ff */
[----:B-1----:R-:W-:Y:S01]  /*0a30*/  @!P0 FADD R0, R0, R3 ;  /* 0x0000000300008221 */ /* 0x002fe20000000000 */
[----:B------:R-:W-:-:S04]  /*0a40*/  ISETP.GT.AND P0, PT, R8, 0x1b, PT ;  /* 0x0000001b0800780c */ /* 0x000fc80003f04270 */
[----:B------:R-:W0:Y:S01]  /*0a50*/  SHFL.DOWN PT, R3, R0, 0x4, 0x1f ;  /* 0x08801f0000037f89 */ /* 0x000e2200000e0000 */
[----:B--2---:R-:W-:-:S04]  /*0a60*/  @!P1 LEA R5, R6, R5, 0x18 ;  /* 0x0000000506059211 */ /* 0x004fc800078ec0ff */
        /* <DEDUP_REMOVED lines=16> */
[----:B0-----:R-:W0:Y:S04]  /*0b70*/  LDS.128 R4, [UR4+0x10] ;  /* 0x00001004ff047984 */ /* 0x001e280008000c00 */
[----:B------:R-:W1:Y:S04]  /*0b80*/  LDS.128 R12, [UR4+0x20] ;  /* 0x00002004ff0c7984 */ /* 0x000e680008000c00 */
[----:B------:R-:W2:Y:S04]  /*0b90*/  LDS.128 R8, [UR4+0x30] ;  /* 0x00003004ff087984 */ /* 0x000ea80008000c00 */
[----:B------:R-:W3:Y:S01]  /*0ba0*/  LDS.128 R16, [UR4+0x40] ;  /* 0x00004004ff107984 */ /* 0x000ee20008000c00 */
[----:B0-----:R-:W-:-:S04]  /*0bb0*/  FADD R5, R0, R5 ;  /* 0x0000000500057221 */ /* 0x001fc80000000000 */
[----:B------:R-:W-:-:S04]  /*0bc0*/  FADD R6, R5, R6 ;  /* 0x0000000605067221 */ /* 0x000fc80000000000 */
[----:B------:R-:W-:-:S04]  /*0bd0*/  FADD R7, R6, R7 ;  /* 0x0000000706077221 */ /* 0x000fc80000000000 */
[----:B-1----:R-:W-:-:S04]  /*0be0*/  FADD R12, R7, R12 ;  /* 0x0000000c070c7221 */ /* 0x002fc80000000000 */
[----:B------:R-:W-:-:S04]  /*0bf0*/  FADD R13, R12, R13 ;  /* 0x0000000d0c0d7221 */ /* 0x000fc80000000000 */
[----:B------:R-:W-:-:S04]  /*0c00*/  FADD R14, R13, R14 ;  /* 0x0000000e0d0e7221 */ /* 0x000fc80000000000 */
[----:B------:R-:W-:-:S04]  /*0c10*/  FADD R15, R14, R15 ;  /* 0x0000000f0e0f7221 */ /* 0x000fc80000000000 */
[----:B--2---:R-:W-:-:S04]  /*0c20*/  FADD R8, R15, R8 ;  /* 0x000000080f087221 */ /* 0x004fc80000000000 */
[----:B------:R-:W-:-:S04]  /*0c30*/  FADD R9, R8, R9 ;  /* 0x0000000908097221 */ /* 0x000fc80000000000 */
[----:B------:R-:W-:-:S04]  /*0c40*/  FADD R10, R9, R10 ;  /* 0x0000000a090a7221 */ /* 0x000fc80000000000 */
[----:B------:R-:W-:-:S04]  /*0c50*/  FADD R11, R10, R11 ;  /* 0x0000000b0a0b7221 */ /* 0x000fc80000000000 */
[----:B---3--:R-:W-:-:S04]  /*0c60*/  FADD R16, R11, R16 ;  /* 0x000000100b107221 */ /* 0x008fc80000000000 */
[----:B------:R-:W-:-:S04]  /*0c70*/  FADD R17, R16, R17 ;  /* 0x0000001110117221 */ /* 0x000fc80000000000 */
[----:B------:R-:W-:-:S04]  /*0c80*/  FADD R18, R17, R18 ;  /* 0x0000001211127221 */ /* 0x000fc80000000000 */
[----:B------:R-:W-:Y:S01]  /*0c90*/  FADD R0, R18, R19 ;  /* 0x0000001312007221 */ /* 0x000fe20000000000 */
[----:B------:R-:W-:Y:S06]  /*0ca0*/  BRA `(.L_x_133) ;  /* 0x0000003400707947 */ /* 0x000fec0003800000 */
.L_x_132:
        /* <DEDUP_REMOVED lines=23> */
[-C--:B------:R-:W-:Y:S02]  /*0e20*/  ISETP.GT.AND P0, PT, R5, R4.reuse, PT ;  /* 0x000000040500720c */ /* 0x080fe40003f04270 */
[----:B------:R-:W-:Y:S02]  /*0e30*/  IADD3 R5, PT, PT, R9, 0x10, RZ ;  /* 0x0000001009057810 */ /* 0x000fe40007ffe0ff */
        /* <DEDUP_REMOVED lines=20> */
[----:B------:R-:W0:Y:S04]  /*0f80*/  LDS.128 R16, [UR4+0x10] ;  /* 0x00001004ff107984 */ /* 0x000e280008000c00 */
[----:B----4-:R-:W1:Y:S04]  /*0f90*/  LDS.128 R4, [UR4+0x20] ;  /* 0x00002004ff047984 */ /* 0x010e680008000c00 */
[----:B------:R-:W2:Y:S04]  /*0fa0*/  LDS.128 R8, [UR4+0x30] ;  /* 0x00003004ff087984 */ /* 0x000ea80008000c00 */
[----:B------:R-:W3:Y:S01]  /*0fb0*/  LDS.128 R12, [UR4+0x40] ;  /* 0x00004004ff0c7984 */ /* 0x000ee20008000c00 */
[----:B0-----:R-:W-:Y:S01]  /*0fc0*/  @P2 FADD R0, R0, R17 ;  /* 0x0000001100002221 */ /* 0x001fe20000000000 */
[----:B------:R-:W-:-:S03]  /*0fd0*/  ISETP.GT.AND P2, PT, R3, 0x80, PT ;  /* 0x000000800300780c */ /* 0x000fc60003f44270 */
[----:B------:R-:W-:Y:S01]  /*0fe0*/  @P3 FADD R0, R0, R18 ;  /* 0x0000001200003221 */ /* 0x000fe20000000000 */
[----:B------:R-:W-:-:S03]  /*0ff0*/  ISETP.GT.AND P3, PT, R3, 0xa0, PT ;  /* 0x000000a00300780c */ /* 0x000fc60003f64270 */
[----:B------:R-:W-:Y:S01]  /*1000*/  @P1 FADD R0, R0, R19 ;  /* 0x0000001300001221 */ /* 0x000fe20000000000 */
[----:B------:R-:W-:-:S05]  /*1010*/  ISETP.GT.AND P1, PT, R3, 0xe0, PT ;  /* 0x000000e00300780c */ /* 0x000fca0003f24270 */
[----:B-1----:R-:W-:Y:S01]  /*1020*/  @P2 FADD R0, R0, R4 ;  /* 0x0000000400002221 */ /* 0x002fe20000000000 */
[----:B------:R-:W-:-:S03]  /*1030*/  ISETP.GT.AND P2, PT, R3, 0x100, PT ;  /* 0x000001000300780c */ /* 0x000fc60003f44270 */
[----:B------:R-:W-:Y:S01]  /*1040*/  @P3 FADD R0, R0, R5 ;  /* 0x0000000500003221 */ /* 0x000fe20000000000 */
[----:B------:R-:W-:-:S03]  /*1050*/  ISETP.GT.AND P3, PT, R3, 0x120, PT ;  /* 0x000001200300780c */ /* 0x000fc60003f64270 */
[----:B------:R-:W-:Y:S01]  /*1060*/  @P4 FADD R0, R0, R6 ;  /* 0x0000000600004221 */ /* 0x000fe20000000000 */
[----:B------:R-:W-:-:S03]  /*1070*/  ISETP.GT.AND P4, PT, R3, 0x140, PT ;  /* 0x000001400300780c */ /* 0x000fc60003f84270 */
[----:B------:R-:W-:Y:S01]  /*1080*/  @P1 FADD R0, R0, R7 ;  /* 0x0000000700001221 */ /* 0x000fe20000000000 */
[----:B------:R-:W-:-:S03]  /*1090*/  ISETP.GT.AND P1, PT, R3, 0x160, PT ;  /* 0x000001600300780c */ /* 0x000fc60003f24270 */
[----:B--2---:R-:W-:Y:S01]  /*10a0*/  @P2 FADD R0, R0, R8 ;  /* 0x0000000800002221 */ /* 0x004fe20000000000 */
[----:B------:R-:W-:-:S03]  /*10b0*/  ISETP.GT.AND P2, PT, R3, 0x180, PT ;  /* 0x000001800300780c */ /* 0x000fc60003f44270 */
[----:B------:R-:W-:Y:S01]  /*10c0*/  @P3 FADD R0, R0, R9 ;  /* 0x0000000900003221 */ /* 0x000fe20000000000 */
[----:B------:R-:W-:-:S03]  /*10d0*/  ISETP.GT.AND P3, PT, R3, 0x1a0, PT ;  /* 0x000001a00300780c */ /* 0x000fc60003f64270 */
[----:B------:R-:W-:Y:S01]  /*10e0*/  @P4 FADD R0, R0, R10 ;  /* 0x0000000a00004221 */ /* 0x000fe20000000000 */
[----:B------:R-:W-:-:S03]  /*10f0*/  ISETP.GT.AND P4, PT, R3, 0x1c0, PT ;  /* 0x000001c00300780c */ /* 0x000fc60003f84270 */
[----:B------:R-:W-:Y:S01]  /*1100*/  @P1 FADD R0, R0, R11 ;  /* 0x0000000b00001221 */ /* 0x000fe20000000000 */
[----:B------:R-:W-:-:S03]  /*1110*/  ISETP.GT.AND P1, PT, R3, 0x1e0, PT ;  /* 0x000001e00300780c */ /* 0x000fc60003f24270 */
[----:B---3--:R-:W-:-:S04]  /*1120*/  @P2 FADD R0, R0, R12 ;  /* 0x0000000c00002221 */ /* 0x008fc80000000000 */
[----:B------:R-:W-:-:S04]  /*1130*/  @P3 FADD R0, R0, R13 ;  /* 0x0000000d00003221 */ /* 0x000fc80000000000 */
[----:B------:R-:W-:-:S04]  /*1140*/  @P4 FADD R0, R0, R14 ;  /* 0x0000000e00004221 */ /* 0x000fc80000000000 */
[----:B------:R-:W-:Y:S01]  /*1150*/  @P1 FADD R0, R0, R15 ;  /* 0x0000000f00001221 */ /* 0x000fe20000000000 */
[----:B------:R-:W-:Y:S06]  /*1160*/  BRA `(.L_x_133) ;  /* 0x0000003000407947 */ /* 0x000fec0003800000 */
.L_x_119:
[----:B------:R-:W0:Y:S01]  /*1170*/  S2R R2, SR_TID.X ;  /* 0x0000000000027919 */ /* 0x000e220000002100 */
[----:B------:R-:W1:Y:S01]  /*1180*/  LDC.64 R4, c[0x0][0x380] ;  /* 0x0000e000ff047b82 */ /* 0x000e620000000a00 */
[----:B0-----:R-:W-:-:S05]  /*1190*/  SHF.L.U32 R7, R2, 0x1, RZ ;  /* 0x0000000102077819 */ /* 0x001fca00000006ff */
[----:B-1----:R-:W-:-:S05]  /*11a0*/  IMAD.WIDE.U32 R4, R7, 0x4, R4 ;  /* 0x0000000407047825 */ /* 0x002fca00078e0004 */
[----:B------:R-:W2:Y:S04]  /*11b0*/  LDG.E.64.CONSTANT R14, desc[UR6][R4.64] ;  /* 0x00000006040e7981 */ /* 0x000ea8000c1e9b00 */
[----:B------:R-:W3:Y:S04]  /*11c0*/  LDG.E.64.CONSTANT R16, desc[UR6][R4.64+0x1000] ;  /* 0x0010000604107981 */ /* 0x000ee8000c1e9b00 */
[----:B------:R-:W4:Y:S04]  /*11d0*/  LDG.E.64.CONSTANT R18, desc[UR6][R4.64+0x2000] ;  /* 0x0020000604127981 */ /* 0x000f28000c1e9b00 */
[----:B------:R-:W5:Y:S04]  /*11e0*/  LDG.E.64.CONSTANT R20, desc[UR6][R4.64+0x3000] ;  /* 0x0030000604147981 */ /* 0x000f68000c1e9b00 */
[----:B------:R-:W5:Y:S04]  /*11f0*/  LDG.E.64.CONSTANT R12, desc[UR6][R4.64+0x4000] ;  /* 0x00400006040c7981 */ /* 0x000f68000c1e9b00 */
[----:B------:R-:W5:Y:S04]  /*1200*/  LDG.E.64.CONSTANT R10, desc[UR6][R4.64+0x5000] ;  /* 0x00500006040a7981 */ /* 0x000f68000c1e9b00 */
[----:B------:R-:W5:Y:S04]  /*1210*/  LDG.E.64.CONSTANT R6, desc[UR6][R4.64+0x6000] ;  /* 0x0060000604067981 */ /* 0x000f68000c1e9b00 */
[----:B------:R-:W5:Y:S01]  /*1220*/  LDG.E.64.CONSTANT R8, desc[UR6][R4.64+0x7000] ;  /* 0x0070000604087981 */ /* 0x000f62000c1e9b00 */
[----:B------:R-:W-:Y:S01]  /*1230*/  ISETP.GE.U32.AND P0, PT, R3, 0x4000, PT ;  /* 0x000040000300780c */ /* 0x000fe20003f06070 */
[----:B--2---:R-:W-:Y:S01]  /*1240*/  FADD R14, R14, R15 ;  /* 0x0000000f0e0e7221 */ /* 0x004fe20000000000 */
[----:B---3--:R-:W-:Y:S01]  /*1250*/  FADD R17, R16, R17 ;  /* 0x0000001110117221 */ /* 0x008fe20000000000 */
[----:B----4-:R-:W-:-:S03]  /*1260*/  FADD R18, R18, R19 ;  /* 0x0000001312127221 */ /* 0x010fc60000000000 */
[----:B------:R-:W-:Y:S01]  /*1270*/  FADD R14, R14, R17 ;  /* 0x000000110e0e7221 */ /* 0x000fe20000000000 */
[----:B-----5:R-:W-:Y:S01]  /*1280*/  FADD R21, R20, R21 ;  /* 0x0000001514157221 */ /* 0x020fe20000000000 */
[----:B------:R-:W-:Y:S02]  /*1290*/  HFMA2 R20, -RZ, RZ, 0, 0.0078125 ;  /* 0x00002000ff147431 */ /* 0x000fe400000001ff */
[----:B------:R-:W-:Y:S01]  /*12a0*/  FADD R12, R12, R13 ;  /* 0x0000000d0c0c7221 */ /* 0x000fe20000000000 */
[----:B------:R-:W-:Y:S01]  /*12b0*/  FADD R21, R18, R21 ;  /* 0x0000001512157221 */ /* 0x000fe20000000000 */
[----:B------:R-:W-:-:S03]  /*12c0*/  FADD R11, R10, R11 ;  /* 0x0000000b0a0b7221 */ /* 0x000fc60000000000 */
[----:B------:R-:W-:Y:S01]  /*12d0*/  FADD R14, R14, R21 ;  /* 0x000000150e0e7221 */ /* 0x000fe20000000000 */
[----:B------:R-:W-:Y:S01]  /*12e0*/  FADD R6, R6, R7 ;  /* 0x0000000706067221 */ /* 0x000fe20000000000 */
[----:B------:R-:W-:Y:S01]  /*12f0*/  FADD R11, R12, R11 ;  /* 0x0000000b0c0b7221 */ /* 0x000fe20000000000 */
[----:B------:R-:W-:-:S04]  /*1300*/  FADD R9, R8, R9 ;  /* 0x0000000908097221 */ /* 0x000fc80000000000 */
[----:B------:R-:W-:-:S04]  /*1310*/  FADD R6, R6, R9 ;  /* 0x0000000906067221 */ /* 0x000fc80000000000 */
[----:B------:R-:W-:-:S04]  /*1320*/  FADD R11, R11, R6 ;  /* 0x000000060b0b7221 */ /* 0x000fc80000000000 */
[----:B------:R-:W-:Y:S01]  /*1330*/  FADD R0, R14, R11 ;  /* 0x0000000b0e007221 */ /* 0x000fe20000000000 */
[----:B------:R-:W-:Y:S06]  /*1340*/  @!P0 BRA `(.L_x_134) ;  /* 0x00000000008c8947 */ /* 0x000fec0003800000 */
[----:B------:R-:W0:Y:S01]  /*1350*/  LDC R24, c[0x0][0x390] ;  /* 0x0000e400ff187b82 */ /* 0x000e220000000800 */
[----:B------:R-:W-:Y:S02]  /*1360*/  IADD3 R21, PT, PT, R3, -0x2000, RZ ;  /* 0xffffe00003157810 */ /* 0x000fe40007ffe0ff */
[----:B------:R-:W-:-:S07]  /*1370*/  MOV R20, 0x2000 ;  /* 0x0000200000147802 */ /* 0x000fce0000000f00 */
.L_x_136:
[----:B------:R-:W-:-:S05]  /*1380*/  IMAD.WIDE R26, R20, 0x4, R4 ;  /* 0x00000004141a7825 */ /* 0x000fca00078e0204 */
[----:B------:R-:W2:Y:S04]  /*1390*/  LDG.E.64.CONSTANT R14, desc[UR6][R26.64+0x6000] ;  /* 0x006000061a0e7981 */ /* 0x000ea8000c1e9b00 */
[----:B------:R-:W2:Y:S04]  /*13a0*/  LDG.E.64.CONSTANT R6, desc[UR6][R26.64+0x7000] ;  /* 0x007000061a067981 */ /* 0x000ea8000c1e9b00 */
[----:B------:R-:W3:Y:S04]  /*13b0*/  LDG.E.64.CONSTANT R22, desc[UR6][R26.64] ;  /* 0x000000061a167981 */ /* 0x000ee8000c1e9b00 */
[----:B------:R-:W4:Y:S04]  /*13c0*/  LDG.E.64.CONSTANT R18, desc[UR6][R26.64+0x1000] ;  /* 0x001000061a127981 */ /* 0x000f28000c1e9b00 */
[----:B------:R-:W5:Y:S04]  /*13d0*/  LDG.E.64.CONSTANT R16, desc[UR6][R26.64+0x2000] ;  /* 0x002000061a107981 */ /* 0x000f68000c1e9b00 */
[----:B------:R-:W5:Y:S04]  /*13e0*/  LDG.E.64.CONSTANT R12, desc[UR6][R26.64+0x3000] ;  /* 0x003000061a0c7981 */ /* 0x000f68000c1e9b00 */
[----:B------:R-:W5:Y:S04]  /*13f0*/  LDG.E.64.CONSTANT R10, desc[UR6][R26.64+0x4000] ;  /* 0x004000061a0a7981 */ /* 0x000f68000c1e9b00 */
[----:B------:R-:W5:Y:S01]  /*1400*/  LDG.E.64.CONSTANT R8, desc[UR6][R26.64+0x5000] ;  /* 0x005000061a087981 */ /* 0x000f62000c1e9b00 */
[----:B0-----:R-:W-:Y:S01]  /*1410*/  MOV R3, R24 ;  /* 0x0000001800037202 */ /* 0x001fe20000000f00 */
[----:B--2---:R-:W-:-:S03]  /*1420*/  FADD R15, R15, R6 ;  /* 0x000000060f0f7221 */ /* 0x004fc60000000000 */
[----:B------:R-:W-:Y:S01]  /*1430*/  IADD3 R6, PT, PT, -R20, R3, RZ ;  /* 0x0000000314067210 */ /* 0x000fe20007ffe1ff */
[----:B---3--:R-:W-:-:S03]  /*1440*/  FADD R0, R22, R0 ;  /* 0x0000000016007221 */ /* 0x008fc60000000000 */
[----:B------:R-:W-:Y:S01]  /*1450*/  ISETP.GE.AND P0, PT, R6, 0x2000, PT ;  /* 0x000020000600780c */ /* 0x000fe20003f06270 */
[----:B----4-:R-:W-:Y:S01]  /*1460*/  FADD R23, R23, R18 ;  /* 0x0000001217177221 */ /* 0x010fe20000000000 */
[----:B-----5:R-:W-:Y:S01]  /*1470*/  FADD R18, R19, R16 ;  /* 0x0000001013127221 */ /* 0x020fe20000000000 */
[----:B------:R-:W-:Y:S01]  /*1480*/  FADD R17, R17, R12 ;  /* 0x0000000c11117221 */ /* 0x000fe20000000000 */
[----:B------:R-:W-:Y:S01]  /*1490*/  FADD R12, R13, R10 ;  /* 0x0000000a0d0c7221 */ /* 0x000fe20000000000 */
[----:B------:R-:W-:Y:S01]  /*14a0*/  FADD R11, R11, R8 ;  /* 0x000000080b0b7221 */ /* 0x000fe20000000000 */
[----:B------:R-:W-:Y:S01]  /*14b0*/  FADD R8, R9, R14 ;  /* 0x0000000e09087221 */ /* 0x000fe20000000000 */
[----:B------:R-:W-:Y:S01]  /*14c0*/  FADD R0, R0, R23 ;  /* 0x0000001700007221 */ /* 0x000fe20000000000 */
[----:B------:R-:W-:Y:S01]  /*14d0*/  FADD R17, R18, R17 ;  /* 0x0000001112117221 */ /* 0x000fe20000000000 */
[----:B------:R-:W-:Y:S01]  /*14e0*/  FADD R11, R12, R11 ;  /* 0x0000000b0c0b7221 */ /* 0x000fe20000000000 */
[----:B------:R-:W-:-:S02]  /*14f0*/  FADD R8, R8, R15 ;  /* 0x0000000f08087221 */ /* 0x000fc40000000000 */
[----:B------:R-:W-:Y:S02]  /*1500*/  FADD R0, R0, R17 ;  /* 0x0000001100007221 */ /* 0x000fe40000000000 */
[----:B------:R-:W-:-:S04]  /*1510*/  FADD R11, R11, R8 ;  /* 0x000000080b0b7221 */ /* 0x000fc80000000000 */
[----:B------:R-:W-:-:S04]  /*1520*/  FADD R11, R0, R11 ;  /* 0x0000000b000b7221 */ /* 0x000fc80000000000 */
[----:B------:R-:W-:Y:S01]  /*1530*/  FADD R0, R7, R11 ;  /* 0x0000000b07007221 */ /* 0x000fe20000000000 */
[----:B------:R-:W-:Y:S06]  /*1540*/  @!P0 BRA `(.L_x_135) ;  /* 0x0000000800308947 */ /* 0x000fec0003800000 */
[----:B------:R-:W-:-:S04]  /*1550*/  IADD3 R20, PT, PT, R20, 0x2000, RZ ;  /* 0x0000200014147810 */ /* 0x000fc80007ffe0ff */
[----:B------:R-:W-:-:S13]  /*1560*/  ISETP.GT.AND P0, PT, R20, R21, PT ;  /* 0x000000151400720c */ /* 0x000fda0003f04270 */
[----:B------:R-:W-:Y:S05]  /*1570*/  @!P0 BRA `(.L_x_136) ;  /* 0xfffffffc00808947 */ /* 0x000fea000383ffff */
.L_x_134:
        /* <DEDUP_REMOVED lines=20> */
.L_x_140:
        /* <DEDUP_REMOVED lines=8> */
.L_x_139:
[----:B------:R-:W-:Y:S05]  /*1740*/  BSYNC.RECONVERGENT B2 ;  /* 0x0000000000027941 */ /* 0x000fea0003800200 */
.L_x_138:
[----:B------:R-:W-:Y:S05]  /*1750*/  @!P1 BRA `(.L_x_137) ;  /* 0x0000000400a89947 */ /* 0x000fea0003800000 */
[----:B------:R-:W0:Y:S01]  /*1760*/  LDCU.64 UR4, c[0x0][0x380] ;  /* 0x00007000ff0477ac */ /* 0x000e220008000a00 */
[----:B------:R-:W-:Y:S01]  /*1770*/  IADD3 R5, PT, PT, R11, -R10, RZ ;  /* 0x8000000a0b057210 */ /* 0x000fe20007ffe0ff */
[----:B------:R-:W-:Y:S01]  /*1780*/  BSSY.RECONVERGENT B2, `(.L_x_141) ;  /* 0x000003b000027945 */ /* 0x000fe20003800200 */
[----:B------:R-:W-:Y:S02]  /*1790*/  IADD3 R3, P0, PT, R10, R20, RZ ;  /* 0x000000140a037210 */ /* 0x000fe40007f1e0ff */
[----:B------:R-:W-:Y:S02]  /*17a0*/  ISETP.GT.AND P1, PT, R5, 0x1800, PT ;  /* 0x000018000500780c */ /* 0x000fe40003f24270 */
[----:B------:R-:W-:Y:S02]  /*17b0*/  IADD3.X R6, PT, PT, RZ, RZ, RZ, P0, !PT ;  /* 0x000000ffff067210 */ /* 0x000fe400007fe4ff */
[----:B0-----:R-:W-:-:S04]  /*17c0*/  LEA R4, P0, R3, UR4, 0x2 ;  /* 0x0000000403047c11 */ /* 0x001fc8000f8010ff */
[----:B------:R-:W-:Y:S02]  /*17d0*/  LEA.HI.X R3, R3, UR5, R6, 0x2, P0 ;  /* 0x0000000503037c11 */ /* 0x000fe400080f1406 */
[----:B------:R-:W-:-:S04]  /*17e0*/  IADD3 R4, P0, PT, R4, 0x1000, RZ ;  /* 0x0000100004047810 */ /* 0x000fc80007f1e0ff */
[----:B------:R-:W-:Y:S02]  /*17f0*/  IADD3.X R5, PT, PT, RZ, R3, RZ, P0, !PT ;  /* 0x00000003ff057210 */ /* 0x000fe400007fe4ff */
[----:B------:R-:W-:Y:S02]  /*1800*/  PLOP3.LUT P0, PT, PT, PT, PT, 0x80, 0x8 ;  /* 0x000000000008781c */ /* 0x000fe40003f0f070 */
[----:B------:R-:W-:Y:S01]  /*1810*/  IADD3 R3, PT, PT, R10, R20, RZ ;  /* 0x000000140a037210 */ /* 0x000fe20007ffe0ff */
[----:B------:R-:W-:Y:S10]  /*1820*/  @!P1 BRA `(.L_x_142) ;  /* 0x0000000000c09947 */ /* 0x000ff40003800000 */
[----:B------:R-:W-:Y:S02]  /*1830*/  PLOP3.LUT P0, PT, PT, PT, PT, 0x8, 0x80 ;  /* 0x000000000080781c */ /* 0x000fe40003f0e170 */
[----:B------:R-:W-:-:S11]  /*1840*/  IADD3 R13, PT, PT, R11, -0x1800, RZ ;  /* 0xffffe8000b0d7810 */ /* 0x000fd60007ffe0ff */
.L_x_143:
        /* <DEDUP_REMOVED lines=46> */
.L_x_142:
[----:B------:R-:W-:Y:S05]  /*1b30*/  BSYNC.RECONVERGENT B2 ;  /* 0x0000000000027941 */ /* 0x000fea0003800200 */
.L_x_141:
        /* <DEDUP_REMOVED lines=31> */
.L_x_145:
[----:B------:R-:W-:Y:S05]  /*1d30*/  BSYNC.RECONVERGENT B2 ;  /* 0x0000000000027941 */ /* 0x000fea0003800200 */
.L_x_144:
        /* <DEDUP_REMOVED lines=9> */
[----:B----4-:R-:W-:-:S04]  /*1dd0*/  FADD R0, R0, R3 ;  /* 0x0000000300007221 */ /* 0x010fc80000000000 */
[----:B--2---:R-:W-:-:S04]  /*1de0*/  FADD R0, R0, R9 ;  /* 0x0000000900007221 */ /* 0x004fc80000000000 */
[----:B---3--:R-:W-:-:S07]  /*1df0*/  FADD R0, R0, R11 ;  /* 0x0000000b00007221 */ /* 0x008fce0000000000 */
.L_x_137:
[----:B------:R-:W-:Y:S05]  /*1e00*/  BSYNC.RECONVERGENT B1 ;  /* 0x0000000000017941 */ /* 0x000fea0003800200 */
.L_x_135:
        /* <DEDUP_REMOVED lines=32> */
[----:B---3--:R-:W0:Y:S04]  /*2010*/  LDS.128 R4, [UR4+0x10] ;  /* 0x00001004ff047984 */ /* 0x008e280008000c00 */
        /* <DEDUP_REMOVED lines=19> */
.L_x_118:
        /* <DEDUP_REMOVED lines=12> */
.L_x_148:
[----:B------:R-:W-:Y:S05]  /*2210*/  BSYNC.RECONVERGENT B1 ;  /* 0x0000000000017941 */ /* 0x000fea0003800200 */
.L_x_147:
        /* <DEDUP_REMOVED lines=16> */
.L_x_153:
        /* <DEDUP_REMOVED lines=9> */
.L_x_152:
[----:B------:R-:W-:Y:S05]  /*23b0*/  BSYNC.RECONVERGENT B2 ;  /* 0x0000000000027941 */ /* 0x000fea0003800200 */
.L_x_151:
        /* <DEDUP_REMOVED lines=8> */
.L_x_156:
        /* <DEDUP_REMOVED lines=43> */
.L_x_155:
[----:B------:R-:W-:Y:S05]  /*26f0*/  BSYNC.RECONVERGENT B2 ;  /* 0x0000000000027941 */ /* 0x000fea0003800200 */
.L_x_154:
        /* <DEDUP_REMOVED lines=26> */
.L_x_158:
[----:B------:R-:W-:Y:S05]  /*28a0*/  BSYNC.RECONVERGENT B2 ;  /* 0x0000000000027941 */ /* 0x000fea0003800200 */
.L_x_157:
        /* <DEDUP_REMOVED lines=12> */
.L_x_150:
[----:B------:R-:W-:Y:S05]  /*2970*/  BSYNC.RECONVERGENT B1 ;  /* 0x0000000000017941 */ /* 0x000fea0003800200 */
.L_x_149:
[----:B------:R-:W-:Y:S02]  /*2980*/  ISETP.GE.AND P0, PT, R3, 0x200, PT ;  /* 0x000002000300780c */ /* 0x000fe40003f06270 */
[----:B0----5:R-:W-:-:S11]  /*2990*/  MOV R5, R0 ;  /* 0x0000000000057202 */ /* 0x021fd60000000f00 */
[----:B------:R-:W-:Y:S05]  /*29a0*/  @!P0 BRA `(.L_x_159) ;  /* 0x0000000000d08947 */ /* 0x000fea0003800000 */
[----:B------:R-:W0:Y:S01]  /*29b0*/  S2R R7, SR_LANEID ;  /* 0x0000000000077919 */ /* 0x000e220000000000 */
[----:B------:R-:W1:Y:S02]  /*29c0*/  SHFL.DOWN PT, R0, R5, 0x1, 0x1f ;  /* 0x08201f0005007f89 */ /* 0x000e6400000e0000 */
[----:B-1----:R-:W-:Y:S01]  /*29d0*/  FADD R0, R0, R5 ;  /* 0x0000000500007221 */ /* 0x002fe20000000000 */
[C---:B0-----:R-:W-:Y:S02]  /*29e0*/  ISETP.GT.AND P0, PT, R7.reuse, 0x1e, PT ;  /* 0x0000001e0700780c */ /* 0x041fe40003f04270 */
[----:B------:R-:W-:Y:S02]  /*29f0*/  ISETP.NE.AND P1, PT, R7, RZ, PT ;  /* 0x000000ff0700720c */ /* 0x000fe40003f25270 */
        /* <DEDUP_REMOVED lines=27> */
[----:B--2---:R-:W0:Y:S04]  /*2bb0*/  LDS.128 R4, [UR4+0x10] ;  /* 0x00001004ff047984 */ /* 0x004e280008000c00 */
        /* <DEDUP_REMOVED lines=19> */
.L_x_159:
[----:B------:R-:W0:Y:S01]  /*2cf0*/  S2R R4, SR_LANEID ;  /* 0x0000000000047919 */ /* 0x000e220000000000 */
[----:B------:R-:W-:-:S04]  /*2d00*/  LOP3.LUT R0, R2, 0x3e0, RZ, 0xc0, !PT ;  /* 0x000003e002007812 */ /* 0x000fc800078ec0ff */
[----:B------:R-:W-:Y:S02]  /*2d10*/  IADD3 R6, PT, PT, R0, 0x20, RZ ;  /* 0x0000002000067810 */ /* 0x000fe40007ffe0ff */
[----:B------:R-:W-:Y:S02]  /*2d20*/  LOP3.LUT R0, RZ, R0, RZ, 0x33, !PT ;  /* 0x00000000ff007212 */ /* 0x000fe400078e33ff */
[-C--:B------:R-:W-:Y:S02]  /*2d30*/  ISETP.GT.AND P0, PT, R6, R3.reuse, PT ;  /* 0x000000030600720c */ /* 0x080fe40003f04270 */
[----:B------:R-:W-:-:S04]  /*2d40*/  IADD3 R0, PT, PT, R0, R3, RZ ;  /* 0x0000000300007210 */ /* 0x000fc80007ffe0ff */
[----:B------:R-:W-:-:S05]  /*2d50*/  SEL R6, R0, 0x1f, P0 ;  /* 0x0000001f00067807 */ /* 0x000fca0000000000 */
[----:B------:R-:W1:Y:S01]  /*2d60*/  SHFL.DOWN PT, R0, R5, 0x1, R6 ;  /* 0x0820000005007989 */ /* 0x000e6200000e0006 */
[C---:B0-----:R-:W-:Y:S02]  /*2d70*/  ISETP.GE.AND P0, PT, R4.reuse, R6, PT ;  /* 0x000000060400720c */ /* 0x041fe40003f06270 */
[C---:B------:R-:W-:Y:S02]  /*2d80*/  IADD3 R7, PT, PT, R4.reuse, 0x2, RZ ;  /* 0x0000000204077810 */ /* 0x040fe40007ffe0ff */
[----:B------:R-:W-:-:S09]  /*2d90*/  ISETP.NE.AND P1, PT, R4, RZ, PT ;  /* 0x000000ff0400720c */ /* 0x000fd20003f25270 */
[----:B-1----:R-:W-:Y:S01]  /*2da0*/  @!P0 FADD R5, R0, R5 ;  /* 0x0000000500058221 */ /* 0x002fe20000000000 */
[-C--:B------:R-:W-:Y:S02]  /*2db0*/  ISETP.GT.AND P0, PT, R7, R6.reuse, PT ;  /* 0x000000060700720c */ /* 0x080fe40003f04270 */
[----:B------:R-:W-:Y:S01]  /*2dc0*/  IADD3 R7, PT, PT, R4, 0x4, RZ ;  /* 0x0000000404077810 */ /* 0x000fe20007ffe0ff */
[----:B------:R-:W0:Y:S01]  /*2dd0*/  @!P1 S2R R8, SR_CgaCtaId ;  /* 0x0000000000089919 */ /* 0x000e220000008800 */
        /* <DEDUP_REMOVED lines=31> */
[----:B-1----:R-:W1:Y:S04]  /*2fd0*/  LDS.128 R4, [UR4+0x20] ;  /* 0x00002004ff047984 */ /* 0x002e680008000c00 */
        /* <DEDUP_REMOVED lines=29> */
.L_x_146:
        /* <DEDUP_REMOVED lines=28> */
[----:B------:R-:W-:Y:S02]  /*3370*/  HFMA2 R11, -RZ, RZ, 0, 0.0078125 ;  /* 0x00002000ff0b7431 */ /* 0x000fe400000001ff */
[----:B------:R-:W-:-:S04]  /*3380*/  FADD R15, R14, R15 ;  /* 0x0000000f0e0f7221 */ /* 0x000fc80000000000 */
        /* <DEDUP_REMOVED lines=10> */
.L_x_162:
[----:B------:R-:W-:-:S05]  /*3430*/  IMAD.WIDE R2, R11, 0x4, R4 ;  /* 0x000000040b027825 */ /* 0x000fca00078e0204 */
        /* <DEDUP_REMOVED lines=15> */
[----:B------:R0:W5:Y:S02]  /*3530*/  LDG.E.CONSTANT R18, desc[UR6][R2.64+0x7800] ;  /* 0x0078000602127981 */ /* 0x000164000c1e9900 */
[----:B0-----:R-:W-:-:S04]  /*3540*/  MOV R3, R7 ;  /* 0x0000000700037202 */ /* 0x001fc80000000f00 */
[----:B------:R-:W-:-:S04]  /*3550*/  IADD3 R2, PT, PT, -R11, R3, RZ ;  /* 0x000000030b027210 */ /* 0x000fc80007ffe1ff */
[----:B------:R-:W-:Y:S01]  /*3560*/  ISETP.GE.AND P0, PT, R2, 0x2000, PT ;  /* 0x000020000200780c */ /* 0x000fe20003f06270 */
        /* <DEDUP_REMOVED lines=13> */
[----:B------:R-:W-:-:S04]  /*3640*/  FADD R15, R15, R12 ;  /* 0x0000000c0f0f7221 */ /* 0x000fc80000000000 */
[----:B------:R-:W-:-:S04]  /*3650*/  FADD R15, R0, R15 ;  /* 0x0000000f000f7221 */ /* 0x000fc80000000000 */
[----:B------:R-:W-:Y:S01]  /*3660*/  FADD R0, R18, R15 ;  /* 0x0000000f12007221 */ /* 0x000fe20000000000 */
[----:B------:R-:W-:Y:S06]  /*3670*/  @!P0 BRA `(.L_x_161) ;  /* 0x0000000800308947 */ /* 0x000fec0003800000 */
[----:B------:R-:W-:-:S04]  /*3680*/  IADD3 R11, PT, PT, R11, 0x2000, RZ ;  /* 0x000020000b0b7810 */ /* 0x000fc80007ffe0ff */
[----:B------:R-:W-:-:S13]  /*3690*/  ISETP.GT.AND P0, PT, R11, R6, PT ;  /* 0x000000060b00720c */ /* 0x000fda0003f04270 */
[----:B------:R-:W-:Y:S05]  /*36a0*/  @!P0 BRA `(.L_x_162) ;  /* 0xfffffffc00608947 */ /* 0x000fea000383ffff */
.L_x_160:
        /* <DEDUP_REMOVED lines=20> */
.L_x_166:
        /* <DEDUP_REMOVED lines=8> */
.L_x_165:
[----:B------:R-:W-:Y:S05]  /*3870*/  BSYNC.RECONVERGENT B2 ;  /* 0x0000000000027941 */ /* 0x000fea0003800200 */
.L_x_164:
        /* <DEDUP_REMOVED lines=16> */
.L_x_169:
        /* <DEDUP_REMOVED lines=46> */
.L_x_168:
[----:B------:R-:W-:Y:S05]  /*3c60*/  BSYNC.RECONVERGENT B2 ;  /* 0x0000000000027941 */ /* 0x000fea0003800200 */
.L_x_167:
        /* <DEDUP_REMOVED lines=31> */
.L_x_171:
[----:B------:R-:W-:Y:S05]  /*3e60*/  BSYNC.RECONVERGENT B2 ;  /* 0x0000000000027941 */ /* 0x000fea0003800200 */
.L_x_170:
        /* <DEDUP_REMOVED lines=12> */
.L_x_163:
[----:B------:R-:W-:Y:S05]  /*3f30*/  BSYNC.RECONVERGENT B1 ;  /* 0x0000000000017941 */ /* 0x000fea0003800200 */
.L_x_161:
        /* <DEDUP_REMOVED lines=50> */
[----:B------:R-:W-:-:S07]  /*4260*/  FADD R0, R18, R19 ;  /* 0x0000001312007221 */ /* 0x000fce0000000000 */
.L_x_133:
[----:B------:R-:W-:Y:S05]  /*4270*/  BSYNC.RECONVERGENT B0 ;  /* 0x0000000000007941 */ /* 0x000fea0003800200 */
.L_x_117:
[----:B------:R-:W-:Y:S05]  /*4280*/  @P0 EXIT ;  /* 0x000000000000094d */ /* 0x000fea0003800000 */
[----:B0-23--:R-:W0:Y:S01]  /*4290*/  LDC.64 R2, c[0x0][0x388] ;  /* 0x0000e200ff027b82 */ /* 0x00de220000000a00 */
[----:B------:R-:W4:Y:S02]  /*42a0*/  LDCU UR4, c[0x0][0x398] ;  /* 0x00007300ff0477ac */ /* 0x000f240008000800 */
[----:B----4-:R-:W-:-:S05]  /*42b0*/  FADD R5, R0, UR4 ;  /* 0x0000000400057e21 */ /* 0x010fca0008000000 */
[----:B0-----:R-:W-:Y:S01]  /*42c0*/  STG.E desc[UR6][R2.64], R5 ;  /* 0x0000000502007986 */ /* 0x001fe2000c101906 */
[----:B------:R-:W-:Y:S05]  /*42d0*/  EXIT ;  /* 0x000000000000794d */ /* 0x000fea0003800000 */
.L_x_172:
        /* <DEDUP_REMOVED lines=10> */
.L_x_239:


//--------------------- .text._ZN3cub18CUB_300001_SM_10006detail6reduce18DeviceReduceKernelINS2_10policy_hubIfjN4cuda3std3__44plusIfEEE10Policy1000EN6thrust24THRUST_300001_SM_1000_NS6detail15normal_iteratorINSD_10device_ptrIfEEEEjS9_f6squareIfEEEvT0_PT3_T1_NS0_13GridEvenShareISO_EET2_T4_ --------------------------
	.section	.text._ZN3cub18CUB_300001_SM_10006detail6reduce18DeviceReduceKernelINS2_10policy_hubIfjN4cuda3std3__44plusIfEEE10Policy1000EN6thrust24THRUST_300001_SM_1000_NS6detail15normal_iteratorINSD_10device_ptrIfEEEEjS9_f6squareIfEEEvT0_PT3_T1_NS0_13GridEvenShareISO_EET2_T4_,"ax",@progbits
	.align	128
        .global         _ZN3cub18CUB_300001_SM_10006detail6reduce18DeviceReduceKernelINS2_10policy_hubIfjN4cuda3std3__44plusIfEEE10Policy1000EN6thrust24THRUST_300001_SM_1000_NS6detail15normal_iteratorINSD_10device_ptrIfEEEEjS9_f6squareIfEEEvT0_PT3_T1_NS0_13GridEvenShareISO_EET2_T4_
        .type           _ZN3cub18CUB_300001_SM_10006detail6reduce18DeviceReduceKernelINS2_10policy_hubIfjN4cuda3std3__44plusIfEEE10Policy1000EN6thrust24THRUST_300001_SM_1000_NS6detail15normal_iteratorINSD_10device_ptrIfEEEEjS9_f6squareIfEEEvT0_PT3_T1_NS0_13GridEvenShareISO_EET2_T4_,@function
        .size           _ZN3cub18CUB_300001_SM_10006detail6reduce18DeviceReduceKernelINS2_10policy_hubIfjN4cuda3std3__44plusIfEEE10Policy1000EN6thrust24THRUST_300001_SM_1000_NS6detail15normal_iteratorINSD_10device_ptrIfEEEEjS9_f6squareIfEEEvT0_PT3_T1_NS0_13GridEvenShareISO_EET2_T4_,(.L_x_240 - _ZN3cub18CUB_300001_SM_10006detail6reduce18DeviceReduceKernelINS2_10policy_hubIfjN4cuda3std3__44plusIfEEE10Policy1000EN6thrust24THRUST_300001_SM_1000_NS6detail15normal_iteratorINSD_10device_ptrIfEEEEjS9_f6squareIfEEEvT0_PT3_T1_NS0_13GridEvenShareISO_EET2_T4_)
        .other          _ZN3cub18CUB_300001_SM_10006detail6reduce18DeviceReduceKernelINS2_10policy_hubIfjN4cuda3std3__44plusIfEEE10Policy1000EN6thrust24THRUST_300001_SM_1000_NS6detail15normal_iteratorINSD_10device_ptrIfEEEEjS9_f6squareIfEEEvT0_PT3_T1_NS0_13GridEvenShareISO_EET2_T4_,@"STO_CUDA_ENTRY STV_DEFAULT"
_ZN3cub18CUB_300001_SM_10006detail6reduce18DeviceReduceKernelINS2_10policy_hubIfjN4cuda3std3__44plusIfEEE10Policy1000EN6thrust24THRUST_300001_SM_1000_NS6detail15normal_iteratorINSD_10device_ptrIfEEEEjS9_f6squareIfEEEvT0_PT3_T1_NS0_13GridEvenShareISO_EET2_T4_:
.text._ZN3cub18CUB_300001_SM_10006detail6reduce18DeviceReduceKernelINS2_10policy_hubIfjN4cuda3std3__44plusIfEEE10Policy1000EN6thrust24THRUST_300001_SM_1000_NS6detail15normal_iteratorINSD_10device_ptrIfEEEEjS9_f6squareIfEEEvT0_PT3_T1_NS0_13GridEvenShareISO_EET2_T4_:
[----:B------:R-:W-:Y:S01]  /*0000*/  LDC R1, c[0x0][0x37c] ;  /* 0x0000df00ff017b82 */ /* 0x000fe20000000800 */
[----:B------:R-:W0:Y:S07]  /*0010*/  S2R R3, SR_CTAID.X ;  /* 0x0000000000037919 */ /* 0x000e2e0000002500 */
[----:B------:R-:W1:Y:S01]  /*0020*/  LDC.64 R8, c[0x0][0x3a8] ;  /* 0x0000ea00ff087b82 */ /* 0x000e620000000a00 */
[----:B------:R-:W2:Y:S01]  /*0030*/  LDCU.64 UR6, c[0x0][0x358] ;  /* 0x00006b00ff0677ac */ /* 0x000ea20008000a00 */
[----:B------:R-:W-:Y:S01]  /*0040*/  BSSY.RECONVERGENT B0, `(.L_x_173) ;  /* 0x000028b000007945 */ /* 0x000fe20003800200 */
[----:B-1----:R-:W-:Y:S01]  /*0050*/  SHF.L.U32 R11, R9, 0xd, RZ ;  /* 0x0000000d090b7819 */ /* 0x002fe200000006ff */
[----:B0-----:R-:W-:-:S05]  /*0060*/  IMAD R0, R3, -0x2000, R8 ;  /* 0xffffe00003007824 */ /* 0x001fca00078e0208 */
[----:B------:R-:W-:-:S13]  /*0070*/  ISETP.GT.U32.AND P0, PT, R0, 0x1fff, PT ;  /* 0x00001fff0000780c */ /* 0x000fda0003f04070 */
[----:B--2---:R-:W-:Y:S05]  /*0080*/  @P0 BRA `(.L_x_174) ;  /* 0x0000001000d80947 */ /* 0x004fea0003800000 */
[----:B------:R-:W0:Y:S01]  /*0090*/  S2R R2, SR_TID.X ;  /* 0x0000000000027919 */ /* 0x000e220000002100 */
[----:B------:R-:W-:Y:S01]  /*00a0*/  BSSY.RECONVERGENT B1, `(.L_x_175) ;  /* 0x000000b000017945 */ /* 0x000fe20003800200 */
[----:B------:R-:W-:Y:S01]  /*00b0*/  HFMA2 R14, -RZ, RZ, 0, 0 ;  /* 0x00000000ff0e7431 */ /* 0x000fe200000001ff */
[----:B0-----:R-:W-:Y:S02]  /*00c0*/  ISETP.GE.U32.AND P0, PT, R2, R0, PT ;  /* 0x000000000200720c */ /* 0x001fe40003f06070 */
[----:B------:R-:W-:-:S11]  /*00d0*/  MOV R4, R2 ;  /* 0x0000000200047202 */ /* 0x000fd60000000f00 */
[----:B------:R-:W-:Y:S05]  /*00e0*/  @P0 BRA `(.L_x_176) ;  /* 0x0000000000180947 */ /* 0x000fea0003800000 */
[----:B------:R-:W0:Y:S01]  /*00f0*/  LDC.64 R6, c[0x0][0x380] ;  /* 0x0000e000ff067b82 */ /* 0x000e220000000a00 */
[----:B------:R-:W-:-:S05]  /*0100*/  LEA R5, R3, R2, 0xd ;  /* 0x0000000203057211 */ /* 0x000fca00078e68ff */
[----:B0-----:R-:W-:-:S06]  /*0110*/  IMAD.WIDE.U32 R6, R5, 0x4, R6 ;  /* 0x0000000405067825 */ /* 0x001fcc00078e0006 */
[----:B------:R-:W2:Y:S01]  /*0120*/  LDG.E R6, desc[UR6][R6.64] ;  /* 0x0000000606067981 */ /* 0x000ea2000c1e1900 */
[----:B------:R-:W-:Y:S01]  /*0130*/  IADD3 R4, PT, PT, R2, 0x200, RZ ;  /* 0x0000020002047810 */ /* 0x000fe20007ffe0ff */
[----:B--2---:R-:W-:-:S07]  /*0140*/  FMUL R14, R6, R6 ;  /* 0x00000006060e7220 */ /* 0x004fce0000400000 */
.L_x_176:
[----:B------:R-:W-:Y:S05]  /*0150*/  BSYNC.RECONVERGENT B1 ;  /* 0x0000000000017941 */ /* 0x000fea0003800200 */
.L_x_175:
[----:B------:R-:W-:Y:S01]  /*0160*/  ISETP.GE.U32.AND P0, PT, R4, R0, PT ;  /* 0x000000000400720c */ /* 0x000fe20003f06070 */
[----:B------:R-:W-:-:S12]  /*0170*/  BSSY.RECONVERGENT B1, `(.L_x_177) ;  /* 0x00000a5000017945 */ /* 0x000fd80003800200 */
[----:B------:R-:W-:Y:S05]  /*0180*/  @P0 BRA `(.L_x_178) ;  /* 0x00000008008c0947 */ /* 0x000fea0003800000 */
[----:B------:R-:W-:Y:S01]  /*0190*/  LOP3.LUT R5, RZ, R4, RZ, 0x33, !PT ;  /* 0x00000004ff057212 */ /* 0x000fe200078e33ff */
[----:B------:R-:W-:Y:S03]  /*01a0*/  BSSY.RECONVERGENT B2, `(.L_x_179) ;  /* 0x0000053000027945 */ /* 0x000fe60003800200 */
[----:B------:R-:W-:-:S05]  /*01b0*/  IADD3 R8, PT, PT, R5, R8, RZ ;  /* 0x0000000805087210 */ /* 0x000fca0007ffe0ff */
[----:B------:R-:W-:-:S05]  /*01c0*/  IMAD R8, R3, -0x2000, R8 ;  /* 0xffffe00003087824 */ /* 0x000fca00078e0208 */
[C---:B------:R-:W-:Y:S02]  /*01d0*/  ISETP.GE.U32.AND P0, PT, R8.reuse, 0x1e00, PT ;  /* 0x00001e000800780c */ /* 0x040fe40003f06070 */
[----:B------:R-:W-:-:S04]  /*01e0*/  LEA.HI R5, R8, 0x1, RZ, 0x17 ;  /* 0x0000000108057811 */ /* 0x000fc800078fb8ff */
[----:B------:R-:W-:-:S07]  /*01f0*/  LOP3.LUT R6, R5, 0xf, RZ, 0xc0, !PT ;  /* 0x0000000f05067812 */ /* 0x000fce00078ec0ff */
[----:B------:R-:W-:Y:S05]  /*0200*/  @!P0 BRA `(.L_x_180) ;  /* 0x0000000400308947 */ /* 0x000fea0003800000 */
[----:B------:R-:W-:Y:S01]  /*0210*/  LOP3.LUT R8, R5, 0xfffff0, RZ, 0xc0, !PT ;  /* 0x00fffff005087812 */ /* 0x000fe200078ec0ff */
[----:B------:R-:W-:Y:S01]  /*0220*/  BSSY.RECONVERGENT B3, `(.L_x_181) ;  /* 0x0000049000037945 */ /* 0x000fe20003800200 */
[----:B------:R-:W-:Y:S02]  /*0230*/  LOP3.LUT R7, R4, 0x1000, RZ, 0xfc, !PT ;  /* 0x0000100004077812 */ /* 0x000fe400078efcff */
[----:B------:R-:W-:Y:S02]  /*0240*/  LEA R4, R3, R4, 0xd ;  /* 0x0000000403047211 */ /* 0x000fe400078e68ff */
[----:B------:R-:W-:-:S07]  /*0250*/  IADD3 R8, PT, PT, -R8, RZ, RZ ;  /* 0x000000ff08087210 */ /* 0x000fce0007ffe1ff */
.L_x_182:
[----:B------:R-:W0:Y:S02]  /*0260*/  LDC.64 R12, c[0x0][0x380] ;  /* 0x0000e000ff0c7b82 */ /* 0x000e240000000a00 */
[----:B0-----:R-:W-:-:S05]  /*0270*/  IMAD.WIDE.U32 R22, R4, 0x4, R12 ;  /* 0x0000000404167825 */ /* 0x001fca00078e000c */
[----:B------:R0:W2:Y:S01]  /*0280*/  LDG.E R9, desc[UR6][R22.64] ;  /* 0x0000000616097981 */ /* 0x0000a2000c1e1900 */
[C---:B------:R-:W-:Y:S02]  /*0290*/  IADD3 R11, PT, PT, R4.reuse, 0x200, RZ ;  /* 0x00000200040b7810 */ /* 0x040fe40007ffe0ff */
[C---:B------:R-:W-:Y:S02]  /*02a0*/  IADD3 R21, PT, PT, R4.reuse, 0x400, RZ ;  /* 0x0000040004157810 */ /* 0x040fe40007ffe0ff */
[C---:B------:R-:W-:Y:S01]  /*02b0*/  IADD3 R17, PT, PT, R4.reuse, 0x600, RZ ;  /* 0x0000060004117810 */ /* 0x040fe20007ffe0ff */
[----:B------:R-:W-:Y:S01]  /*02c0*/  IMAD.WIDE.U32 R10, R11, 0x4, R12 ;  /* 0x000000040b0a7825 */ /* 0x000fe200078e000c */
[----:B------:R-:W-:-:S03]  /*02d0*/  IADD3 R19, PT, PT, R4, 0x800, RZ ;  /* 0x0000080004137810 */ /* 0x000fc60007ffe0ff */
[--C-:B------:R-:W-:Y:S02]  /*02e0*/  IMAD.WIDE.U32 R20, R21, 0x4, R12.reuse ;  /* 0x0000000415147825 */ /* 0x100fe400078e000c */
[----:B------:R1:W3:Y:S01]  /*02f0*/  LDG.E R10, desc[UR6][R10.64] ;  /* 0x000000060a0a7981 */ /* 0x0002e2000c1e1900 */
[C---:B------:R-:W-:Y:S01]  /*0300*/  IADD3 R15, PT, PT, R4.reuse, 0xa00, RZ ;  /* 0x00000a00040f7810 */ /* 0x040fe20007ffe0ff */
[--C-:B------:R-:W-:Y:S01]  /*0310*/  IMAD.WIDE.U32 R16, R17, 0x4, R12.reuse ;  /* 0x0000000411107825 */ /* 0x100fe200078e000c */
[----:B------:R-:W-:Y:S01]  /*0320*/  IADD3 R25, PT, PT, R4, 0xc00, RZ ;  /* 0x00000c0004197810 */ /* 0x000fe20007ffe0ff */
[----:B------:R4:W5:Y:S02]  /*0330*/  LDG.E R29, desc[UR6][R20.64] ;  /* 0x00000006141d7981 */ /* 0x000964000c1e1900 */
[--C-:B------:R-:W-:Y:S02]  /*0340*/  IMAD.WIDE.U32 R18, R19, 0x4, R12.reuse ;  /* 0x0000000413127825 */ /* 0x100fe400078e000c */
[----:B------:R4:W5:Y:S02]  /*0350*/  LDG.E R28, desc[UR6][R16.64] ;  /* 0x00000006101c7981 */ /* 0x000964000c1e1900 */
[----:B0-----:R-:W-:-:S02]  /*0360*/  IMAD.WIDE.U32 R22, R15, 0x4, R12 ;  /* 0x000000040f167825 */ /* 0x001fc400078e000c */
[----:B------:R-:W5:Y:S01]  /*0370*/  LDG.E R27, desc[UR6][R18.64] ;  /* 0x00000006121b7981 */ /* 0x000f62000c1e1900 */
[C---:B-1----:R-:W-:Y:S01]  /*0380*/  IADD3 R11, PT, PT, R4.reuse, 0xe00, RZ ;  /* 0x00000e00040b7810 */ /* 0x042fe20007ffe0ff */
[--C-:B----4-:R-:W-:Y:S02]  /*0390*/  IMAD.WIDE.U32 R20, R25, 0x4, R12.reuse ;  /* 0x0000000419147825 */ /* 0x110fe400078e000c */
[----:B------:R0:W4:Y:S01]  /*03a0*/  LDG.E R26, desc[UR6][R22.64] ;  /* 0x00000006161a7981 */ /* 0x000122000c1e1900 */
[C---:B------:R-:W-:Y:S01]  /*03b0*/  IADD3 R15, PT, PT, R4.reuse, 0x1000, RZ ;  /* 0x00001000040f7810 */ /* 0x040fe20007ffe0ff */
[----:B------:R-:W-:Y:S01]  /*03c0*/  IMAD.WIDE.U32 R16, R11, 0x4, R12 ;  /* 0x000000040b107825 */ /* 0x000fe200078e000c */
[C---:B------:R-:W-:Y:S01]  /*03d0*/  IADD3 R24, PT, PT, R4.reuse, 0x1200, RZ ;  /* 0x0000120004187810 */ /* 0x040fe20007ffe0ff */
[----:B------:R1:W4:Y:S01]  /*03e0*/  LDG.E R25, desc[UR6][R20.64] ;  /* 0x0000000614197981 */ /* 0x000322000c1e1900 */
[----:B------:R-:W-:-:S03]  /*03f0*/  IADD3 R11, PT, PT, R4, 0x1400, RZ ;  /* 0x00001400040b7810 */ /* 0x000fc60007ffe0ff */
[--C-:B0-----:R-:W-:Y:S02]  /*0400*/  IMAD.WIDE.U32 R22, R24, 0x4, R12.reuse ;  /* 0x0000000418167825 */ /* 0x101fe400078e000c */
[----:B------:R0:W4:Y:S02]  /*0410*/  LDG.E R24, desc[UR6][R16.64] ;  /* 0x0000000610187981 */ /* 0x000124000c1e1900 */
[--C-:B-1----:R-:W-:Y:S01]  /*0420*/  IMAD.WIDE.U32 R20, R15, 0x4, R12.reuse ;  /* 0x000000040f147825 */ /* 0x102fe200078e000c */
[C---:B------:R-:W-:Y:S01]  /*0430*/  IADD3 R15, PT, PT, R4.reuse, 0x1600, RZ ;  /* 0x00001600040f7810 */ /* 0x040fe20007ffe0ff */
[----:B------:R1:W4:Y:S04]  /*0440*/  LDG.E R18, desc[UR6][R22.64] ;  /* 0x0000000616127981 */ /* 0x000328000c1e1900 */
[----:B------:R1:W4:Y:S01]  /*0450*/  LDG.E R19, desc[UR6][R20.64] ;  /* 0x0000000614137981 */ /* 0x000322000c1e1900 */
[----:B0-----:R-:W-:Y:S01]  /*0460*/  IMAD.WIDE.U32 R16, R11, 0x4, R12 ;  /* 0x000000040b107825 */ /* 0x001fe200078e000c */
[----:B-1----:R-:W-:-:S04]  /*0470*/  IADD3 R23, PT, PT, R4, 0x1800, RZ ;  /* 0x0000180004177810 */ /* 0x002fc80007ffe0ff */
[----:B------:R0:W4:Y:S01]  /*0480*/  LDG.E R11, desc[UR6][R16.64] ;  /* 0x00000006100b7981 */ /* 0x000122000c1e1900 */
[C---:B------:R-:W-:Y:S01]  /*0490*/  IADD3 R21, PT, PT, R4.reuse, 0x1a00, RZ ;  /* 0x00001a0004157810 */ /* 0x040fe20007ffe0ff */
[----:B0-----:R-:W-:Y:S01]  /*04a0*/  IMAD.WIDE.U32 R16, R23, 0x4, R12 ;  /* 0x0000000417107825 */ /* 0x001fe200078e000c */
[----:B------:R-:W-:-:S03]  /*04b0*/  IADD3 R23, PT, PT, R4, 0x1c00, RZ ;  /* 0x00001c0004177810 */ /* 0x000fc60007ffe0ff */
[--C-:B------:R-:W-:Y:S02]  /*04c0*/  IMAD.WIDE.U32 R20, R21, 0x4, R12.reuse ;  /* 0x0000000415147825 */ /* 0x100fe400078e000c */
[----:B------:R-:W4:Y:S02]  /*04d0*/  LDG.E R16, desc[UR6][R16.64] ;  /* 0x0000000610107981 */ /* 0x000f24000c1e1900 */
[----:B------:R-:W-:Y:S02]  /*04e0*/  IMAD.WIDE.U32 R22, R23, 0x4, R12 ;  /* 0x0000000417167825 */ /* 0x000fe400078e000c */
[----:B------:R-:W4:Y:S04]  /*04f0*/  LDG.E R20, desc[UR6][R20.64] ;  /* 0x0000000614147981 */ /* 0x000f28000c1e1900 */
[----:B------:R-:W4:Y:S01]  /*0500*/  LDG.E R22, desc[UR6][R22.64] ;  /* 0x0000000616167981 */ /* 0x000f22000c1e1900 */
[----:B--2---:R-:W-:Y:S01]  /*0510*/  FFMA R9, R9, R9, R14 ;  /* 0x0000000909097223 */ /* 0x004fe2000000000e */
[----:B------:R-:W-:-:S06]  /*0520*/  IMAD.WIDE.U32 R14, R15, 0x4, R12 ;  /* 0x000000040f0e7825 */ /* 0x000fcc00078e000c */
[----:B------:R0:W2:Y:S02]  /*0530*/  LDG.E R14, desc[UR6][R14.64] ;  /* 0x000000060e0e7981 */ /* 0x0000a4000c1e1900 */
[----:B0-----:R-:W-:-:S05]  /*0540*/  IADD3 R15, PT, PT, R4, 0x1e00, RZ ;  /* 0x00001e00040f7810 */ /* 0x001fca0007ffe0ff */
[----:B------:R-:W-:-:S06]  /*0550*/  IMAD.WIDE.U32 R12, R15, 0x4, R12 ;  /* 0x000000040f0c7825 */ /* 0x000fcc00078e000c */
[----:B------:R-:W2:Y:S01]  /*0560*/  LDG.E R12, desc[UR6][R12.64] ;  /* 0x000000060c0c7981 */ /* 0x000ea2000c1e1900 */
[----:B---3--:R-:W-:-:S04]  /*0570*/  FFMA R10, R10, R10, R9 ;  /* 0x0000000a0a0a7223 */ /* 0x008fc80000000009 */
[----:B-----5:R-:W-:-:S04]  /*0580*/  FFMA R29, R29, R29, R10 ;  /* 0x0000001d1d1d7223 */ /* 0x020fc8000000000a */
[----:B------:R-:W-:-:S04]  /*0590*/  FFMA R28, R28, R28, R29 ;  /* 0x0000001c1c1c7223 */ /* 0x000fc8000000001d */
[----:B------:R-:W-:-:S04]  /*05a0*/  FFMA R27, R27, R27, R28 ;  /* 0x0000001b1b1b7223 */ /* 0x000fc8000000001c */
[----:B----4-:R-:W-:-:S04]  /*05b0*/  FFMA R26, R26, R26, R27 ;  /* 0x0000001a1a1a7223 */ /* 0x010fc8000000001b */
[----:B------:R-:W-:-:S04]  /*05c0*/  FFMA R25, R25, R25, R26 ;  /* 0x0000001919197223 */ /* 0x000fc8000000001a */
[----:B------:R-:W-:-:S04]  /*05d0*/  FFMA R24, R24, R24, R25 ;  /* 0x0000001818187223 */ /* 0x000fc80000000019 */
[----:B------:R-:W-:-:S04]  /*05e0*/  FFMA R19, R19, R19, R24 ;  /* 0x0000001313137223 */ /* 0x000fc80000000018 */
[----:B------:R-:W-:Y:S01]  /*05f0*/  FFMA R18, R18, R18, R19 ;  /* 0x0000001212127223 */ /* 0x000fe20000000013 */
[----:B------:R-:W-:-:S03]  /*0600*/  IADD3 R8, PT, PT, R8, 0x10, RZ ;  /* 0x0000001008087810 */ /* 0x000fc60007ffe0ff */
[----:B------:R-:W-:Y:S01]  /*0610*/  FFMA R11, R11, R11, R18 ;  /* 0x0000000b0b0b7223 */ /* 0x000fe20000000012 */
[----:B------:R-:W-:Y:S02]  /*0620*/  ISETP.NE.AND P0, PT, R8, RZ, PT ;  /* 0x000000ff0800720c */ /* 0x000fe40003f05270 */
[----:B------:R-:W-:Y:S02]  /*0630*/  IADD3 R7, PT, PT, R7, 0x2000, RZ ;  /* 0x0000200007077810 */ /* 0x000fe40007ffe0ff */
[----:B------:R-:W-:Y:S01]  /*0640*/  IADD3 R4, PT, PT, R4, 0x2000, RZ ;  /* 0x0000200004047810 */ /* 0x000fe20007ffe0ff */
[----:B--2---:R-:W-:-:S04]  /*0650*/  FFMA R11, R14, R14, R11 ;  /* 0x0000000e0e0b7223 */ /* 0x004fc8000000000b */
[----:B------:R-:W-:-:S04]  /*0660*/  FFMA R11, R16, R16, R11 ;  /* 0x00000010100b7223 */ /* 0x000fc8000000000b */
[----:B------:R-:W-:-:S04]  /*0670*/  FFMA R11, R20, R20, R11 ;  /* 0x00000014140b7223 */ /* 0x000fc8000000000b */
[----:B------:R-:W-:-:S04]  /*0680*/  FFMA R11, R22, R22, R11 ;  /* 0x00000016160b7223 */ /* 0x000fc8000000000b */
[----:B------:R-:W-:Y:S01]  /*0690*/  FFMA R14, R12, R12, R11 ;  /* 0x0000000c0c0e7223 */ /* 0x000fe2000000000b */
[----:B------:R-:W-:Y:S06]  /*06a0*/  @P0 BRA `(.L_x_182) ;  /* 0xfffffff800ec0947 */ /* 0x000fec000383ffff */
[----:B------:R-:W-:Y:S05]  /*06b0*/  BSYNC.RECONVERGENT B3 ;  /* 0x0000000000037941 */ /* 0x000fea0003800200 */
.L_x_181:
[----:B------:R-:W-:-:S07]  /*06c0*/  IADD3 R4, PT, PT, R7, -0x1000, RZ ;  /* 0xfffff00007047810 */ /* 0x000fce0007ffe0ff */
.L_x_180:
[----:B------:R-:W-:Y:S05]  /*06d0*/  BSYNC.RECONVERGENT B2 ;  /* 0x0000000000027941 */ /* 0x000fea0003800200 */
.L_x_179:
[----:B------:R-:W-:-:S13]  /*06e0*/  ISETP.NE.AND P0, PT, R6, RZ, PT ;  /* 0x000000ff0600720c */ /* 0x000fda0003f05270 */
[----:B------:R-:W-:Y:S05]  /*06f0*/  @!P0 BRA `(.L_x_178) ;  /* 0x0000000400308947 */ /* 0x000fea0003800000 */
[----:B------:R-:W-:Y:S01]  /*0700*/  ISETP.GE.U32.AND P0, PT, R6, 0x8, PT ;  /* 0x000000080600780c */ /* 0x000fe20003f06070 */
[----:B------:R-:W-:Y:S01]  /*0710*/  BSSY.RECONVERGENT B2, `(.L_x_183) ;  /* 0x0000026000027945 */ /* 0x000fe20003800200 */
[----:B------:R-:W-:-:S04]  /*0720*/  LOP3.LUT R22, R5, 0x7, RZ, 0xc0, !PT ;  /* 0x0000000705167812 */ /* 0x000fc800078ec0ff */
[----:B------:R-:W-:-:S07]  /*0730*/  ISETP.NE.AND P1, PT, R22, RZ, PT ;  /* 0x000000ff1600720c */ /* 0x000fce0003f25270 */
[----:B------:R-:W-:Y:S06]  /*0740*/  @!P0 BRA `(.L_x_184) ;  /* 0x0000000000888947 */ /* 0x000fec0003800000 */
[----:B------:R-:W0:Y:S01]  /*0750*/  LDC.64 R6, c[0x0][0x380] ;  /* 0x0000e000ff067b82 */ /* 0x000e220000000a00 */
[----:B------:R-:W-:-:S04]  /*0760*/  LEA R19, R3, R4, 0xd ;  /* 0x0000000403137211 */ /* 0x000fc800078e68ff */
[C---:B------:R-:W-:Y:S02]  /*0770*/  IADD3 R17, PT, PT, R19.reuse, 0x200, RZ ;  /* 0x0000020013117810 */ /* 0x040fe40007ffe0ff */
[C---:B------:R-:W-:Y:S02]  /*0780*/  IADD3 R21, PT, PT, R19.reuse, 0x400, RZ ;  /* 0x0000040013157810 */ /* 0x040fe40007ffe0ff */
[C---:B------:R-:W-:Y:S02]  /*0790*/  IADD3 R13, PT, PT, R19.reuse, 0x600, RZ ;  /* 0x00000600130d7810 */ /* 0x040fe40007ffe0ff */
[C---:B------:R-:W-:Y:S01]  /*07a0*/  IADD3 R9, PT, PT, R19.reuse, 0x800, RZ ;  /* 0x0000080013097810 */ /* 0x040fe20007ffe0ff */
[----:B0-----:R-:W-:-:S04]  /*07b0*/  IMAD.WIDE.U32 R10, R19, 0x4, R6 ;  /* 0x00000004130a7825 */ /* 0x001fc800078e0006 */
[--C-:B------:R-:W-:Y:S01]  /*07c0*/  IMAD.WIDE.U32 R16, R17, 0x4, R6.reuse ;  /* 0x0000000411107825 */ /* 0x100fe200078e0006 */
[----:B------:R0:W2:Y:S03]  /*07d0*/  LDG.E R15, desc[UR6][R10.64] ;  /* 0x000000060a0f7981 */ /* 0x0000a6000c1e1900 */
[--C-:B------:R-:W-:Y:S01]  /*07e0*/  IMAD.WIDE.U32 R20, R21, 0x4, R6.reuse ;  /* 0x0000000415147825 */ /* 0x100fe200078e0006 */
[----:B------:R1:W3:Y:S03]  /*07f0*/  LDG.E R18, desc[UR6][R16.64] ;  /* 0x0000000610127981 */ /* 0x0002e6000c1e1900 */
[--C-:B------:R-:W-:Y:S01]  /*0800*/  IMAD.WIDE.U32 R12, R13, 0x4, R6.reuse ;  /* 0x000000040d0c7825 */ /* 0x100fe200078e0006 */
[----:B------:R-:W-:Y:S01]  /*0810*/  IADD3 R23, PT, PT, R19, 0xa00, RZ ;  /* 0x00000a0013177810 */ /* 0x000fe20007ffe0ff */
[----:B------:R-:W4:Y:S02]  /*0820*/  LDG.E R20, desc[UR6][R20.64] ;  /* 0x0000000614147981 */ /* 0x000f24000c1e1900 */
[--C-:B------:R-:W-:Y:S01]  /*0830*/  IMAD.WIDE.U32 R8, R9, 0x4, R6.reuse ;  /* 0x0000000409087825 */ /* 0x100fe200078e0006 */
[----:B------:R-:W-:Y:S01]  /*0840*/  IADD3 R25, PT, PT, R19, 0xc00, RZ ;  /* 0x00000c0013197810 */ /* 0x000fe20007ffe0ff */
[----:B------:R-:W5:Y:S02]  /*0850*/  LDG.E R12, desc[UR6][R12.64] ;  /* 0x000000060c0c7981 */ /* 0x000f64000c1e1900 */
[--C-:B0-----:R-:W-:Y:S01]  /*0860*/  IMAD.WIDE.U32 R10, R23, 0x4, R6.reuse ;  /* 0x00000004170a7825 */ /* 0x101fe200078e0006 */
[----:B------:R-:W-:Y:S01]  /*0870*/  IADD3 R19, PT, PT, R19, 0xe00, RZ ;  /* 0x00000e0013137810 */ /* 0x000fe20007ffe0ff */
[----:B------:R-:W5:Y:S02]  /*0880*/  LDG.E R8, desc[UR6][R8.64] ;  /* 0x0000000608087981 */ /* 0x000f64000c1e1900 */
[----:B-1----:R-:W-:-:S02]  /*0890*/  IMAD.WIDE.U32 R16, R25, 0x4, R6 ;  /* 0x0000000419107825 */ /* 0x002fc400078e0006 */
[----:B------:R-:W5:Y:S02]  /*08a0*/  LDG.E R10, desc[UR6][R10.64] ;  /* 0x000000060a0a7981 */ /* 0x000f64000c1e1900 */
[----:B------:R-:W-:Y:S02]  /*08b0*/  IMAD.WIDE.U32 R6, R19, 0x4, R6 ;  /* 0x0000000413067825 */ /* 0x000fe400078e0006 */
        /* <DEDUP_REMOVED lines=11> */
.L_x_184:
[----:B------:R-:W-:Y:S05]  /*0970*/  BSYNC.RECONVERGENT B2 ;  /* 0x0000000000027941 */ /* 0x000fea0003800200 */
.L_x_183:
        /* <DEDUP_REMOVED lines=10> */
[C---:B------:R-:W-:Y:S01]  /*0a20*/  IADD3 R17, PT, PT, R13.reuse, 0x600, RZ ;  /* 0x000006000d117810 */ /* 0x040fe20007ffe0ff */
[----:B0-----:R-:W-:-:S04]  /*0a30*/  IMAD.WIDE.U32 R8, R13, 0x4, R6 ;  /* 0x000000040d087825 */ /* 0x001fc800078e0006 */
[--C-:B------:R-:W-:Y:S02]  /*0a40*/  IMAD.WIDE.U32 R10, R11, 0x4, R6.reuse ;  /* 0x000000040b0a7825 */ /* 0x100fe400078e0006 */
[----:B------:R-:W2:Y:S02]  /*0a50*/  LDG.E R9, desc[UR6][R8.64] ;  /* 0x0000000608097981 */ /* 0x000ea4000c1e1900 */
[--C-:B------:R-:W-:Y:S02]  /*0a60*/  IMAD.WIDE.U32 R12, R15, 0x4, R6.reuse ;  /* 0x000000040f0c7825 */ /* 0x100fe400078e0006 */
[----:B------:R-:W3:Y:S02]  /*0a70*/  LDG.E R11, desc[UR6][R10.64] ;  /* 0x000000060a0b7981 */ /* 0x000ee4000c1e1900 */
[----:B------:R-:W-:Y:S02]  /*0a80*/  IMAD.WIDE.U32 R6, R17, 0x4, R6 ;  /* 0x0000000411067825 */ /* 0x000fe400078e0006 */
[----:B------:R-:W4:Y:S04]  /*0a90*/  LDG.E R13, desc[UR6][R12.64] ;  /* 0x000000060c0d7981 */ /* 0x000f28000c1e1900 */
[----:B------:R-:W5:Y:S01]  /*0aa0*/  LDG.E R7, desc[UR6][R6.64] ;  /* 0x0000000606077981 */ /* 0x000f62000c1e1900 */
[----:B------:R-:W-:Y:S01]  /*0ab0*/  IADD3 R4, PT, PT, R4, 0x800, RZ ;  /* 0x0000080004047810 */ /* 0x000fe20007ffe0ff */
[----:B--2---:R-:W-:-:S04]  /*0ac0*/  FFMA R14, R9, R9, R14 ;  /* 0x00000009090e7223 */ /* 0x004fc8000000000e */
[----:B---3--:R-:W-:-:S04]  /*0ad0*/  FFMA R14, R11, R11, R14 ;  /* 0x0000000b0b0e7223 */ /* 0x008fc8000000000e */
[----:B----4-:R-:W-:-:S04]  /*0ae0*/  FFMA R14, R13, R13, R14 ;  /* 0x0000000d0d0e7223 */ /* 0x010fc8000000000e */
[----:B-----5:R-:W-:-:S07]  /*0af0*/  FFMA R14, R7, R7, R14 ;  /* 0x00000007070e7223 */ /* 0x020fce000000000e */
.L_x_186:
[----:B------:R-:W-:Y:S05]  /*0b00*/  BSYNC.RECONVERGENT B2 ;  /* 0x0000000000027941 */ /* 0x000fea0003800200 */
.L_x_185:
[----:B------:R-:W-:Y:S05]  /*0b10*/  @!P1 BRA `(.L_x_178) ;  /* 0x0000000000289947 */ /* 0x000fea0003800000 */
[----:B------:R-:W0:Y:S01]  /*0b20*/  LDC.64 R6, c[0x0][0x380] ;  /* 0x0000e000ff067b82 */ /* 0x000e220000000a00 */
[----:B------:R-:W-:Y:S02]  /*0b30*/  LEA R9, R3, R4, 0xd ;  /* 0x0000000403097211 */ /* 0x000fe400078e68ff */
[----:B------:R-:W-:-:S07]  /*0b40*/  IADD3 R8, PT, PT, -R5, RZ, RZ ;  /* 0x000000ff05087210 */ /* 0x000fce0007ffe1ff */
.L_x_187:
[----:B0-----:R-:W-:-:S06]  /*0b50*/  IMAD.WIDE.U32 R4, R9, 0x4, R6 ;  /* 0x0000000409047825 */ /* 0x001fcc00078e0006 */
[----:B------:R-:W2:Y:S01]  /*0b60*/  LDG.E R5, desc[UR6][R4.64] ;  /* 0x0000000604057981 */ /* 0x000ea2000c1e1900 */
[----:B------:R-:W-:Y:S02]  /*0b70*/  IADD3 R8, PT, PT, R8, 0x1, RZ ;  /* 0x0000000108087810 */ /* 0x000fe40007ffe0ff */
[----:B------:R-:W-:Y:S02]  /*0b80*/  IADD3 R9, PT, PT, R9, 0x200, RZ ;  /* 0x0000020009097810 */ /* 0x000fe40007ffe0ff */
[----:B------:R-:W-:Y:S01]  /*0b90*/  ISETP.NE.AND P0, PT, R8, RZ, PT ;  /* 0x000000ff0800720c */ /* 0x000fe20003f05270 */
[----:B--2---:R-:W-:-:S12]  /*0ba0*/  FFMA R14, R5, R5, R14 ;  /* 0x00000005050e7223 */ /* 0x004fd8000000000e */
[----:B------:R-:W-:Y:S05]  /*0bb0*/  @P0 BRA `(.L_x_187) ;  /* 0xfffffffc00e40947 */ /* 0x000fea000383ffff */
.L_x_178:
[----:B------:R-:W-:Y:S05]  /*0bc0*/  BSYNC.RECONVERGENT B1 ;  /* 0x0000000000017941 */ /* 0x000fea0003800200 */
.L_x_177:
[----:B------:R-:W-:-:S13]  /*0bd0*/  ISETP.GE.U32.AND P0, PT, R0, 0x200, PT ;  /* 0x000002000000780c */ /* 0x000fda0003f06070 */
        /* <DEDUP_REMOVED lines=33> */
[----:B------:R-:W0:Y:S04]  /*0df0*/  LDS.128 R12, [UR4+0x10] ;  /* 0x00001004ff0c7984 */ /* 0x000e280008000c00 */
[----:B------:R-:W2:Y:S04]  /*0e00*/  LDS.128 R8, [UR4+0x20] ;  /* 0x00002004ff087984 */ /* 0x000ea80008000c00 */
[----:B-1----:R-:W1:Y:S04]  /*0e10*/  LDS.128 R4, [UR4+0x30] ;  /* 0x00003004ff047984 */ /* 0x002e680008000c00 */
[----:B------:R-:W3:Y:S01]  /*0e20*/  LDS.128 R16, [UR4+0x40] ;  /* 0x00004004ff107984 */ /* 0x000ee20008000c00 */
[----:B0-----:R-:W-:-:S04]  /*0e30*/  FADD R13, R20, R13 ;  /* 0x0000000d140d7221 */ /* 0x001fc80000000000 */
[----:B------:R-:W-:-:S04]  /*0e40*/  FADD R14, R13, R14 ;  /* 0x0000000e0d0e7221 */ /* 0x000fc80000000000 */
[----:B------:R-:W-:-:S04]  /*0e50*/  FADD R15, R14, R15 ;  /* 0x0000000f0e0f7221 */ /* 0x000fc80000000000 */
[----:B--2---:R-:W-:-:S04]  /*0e60*/  FADD R8, R15, R8 ;  /* 0x000000080f087221 */ /* 0x004fc80000000000 */
[----:B------:R-:W-:-:S04]  /*0e70*/  FADD R9, R8, R9 ;  /* 0x0000000908097221 */ /* 0x000fc80000000000 */
[----:B------:R-:W-:-:S04]  /*0e80*/  FADD R10, R9, R10 ;  /* 0x0000000a090a7221 */ /* 0x000fc80000000000 */
[----:B------:R-:W-:-:S04]  /*0e90*/  FADD R11, R10, R11 ;  /* 0x0000000b0a0b7221 */ /* 0x000fc80000000000 */
[----:B-1----:R-:W-:-:S04]  /*0ea0*/  FADD R4, R11, R4 ;  /* 0x000000040b047221 */ /* 0x002fc80000000000 */
        /* <DEDUP_REMOVED lines=8> */
.L_x_188:
[----:B------:R-:W0:Y:S01]  /*0f30*/  S2R R8, SR_LANEID ;  /* 0x0000000000087919 */ /* 0x000e220000000000 */
[----:B------:R-:W-:-:S04]  /*0f40*/  LOP3.LUT R4, R2, 0x3e0, RZ, 0xc0, !PT ;  /* 0x000003e002047812 */ /* 0x000fc800078ec0ff */
[----:B------:R-:W-:Y:S02]  /*0f50*/  IADD3 R5, PT, PT, R4, 0x20, RZ ;  /* 0x0000002004057810 */ /* 0x000fe40007ffe0ff */
[----:B------:R-:W-:Y:S02]  /*0f60*/  LOP3.LUT R7, RZ, R4, RZ, 0x33, !PT ;  /* 0x00000004ff077212 */ /* 0x000fe400078e33ff */
[----:B------:R-:W-:Y:S02]  /*0f70*/  ISETP.GT.U32.AND P0, PT, R5, R0, PT ;  /* 0x000000000500720c */ /* 0x000fe40003f04070 */
[----:B------:R-:W-:-:S04]  /*0f80*/  IADD3 R7, PT, PT, R0, R7, RZ ;  /* 0x0000000700077210 */ /* 0x000fc80007ffe0ff */
[----:B------:R-:W-:-:S05]  /*0f90*/  SEL R7, R7, 0x1f, P0 ;  /* 0x0000001f07077807 */ /* 0x000fca0000000000 */
[----:B------:R-:W1:Y:S01]  /*0fa0*/  SHFL.DOWN PT, R4, R14, 0x1, R7 ;  /* 0x082000000e047989 */ /* 0x000e6200000e0007 */
[C---:B0-----:R-:W-:Y:S02]  /*0fb0*/  ISETP.GE.AND P0, PT, R8.reuse, R7, PT ;  /* 0x000000070800720c */ /* 0x041fe40003f06270 */
[C---:B------:R-:W-:Y:S02]  /*0fc0*/  IADD3 R6, PT, PT, R8.reuse, 0x2, RZ ;  /* 0x0000000208067810 */ /* 0x040fe40007ffe0ff */
[----:B------:R-:W-:-:S09]  /*0fd0*/  ISETP.NE.AND P1, PT, R8, RZ, PT ;  /* 0x000000ff0800720c */ /* 0x000fd20003f25270 */
[----:B-1----:R-:W-:Y:S01]  /*0fe0*/  @!P0 FADD R14, R4, R14 ;  /* 0x0000000e040e8221 */ /* 0x002fe20000000000 */
[----:B------:R-:W-:Y:S02]  /*0ff0*/  ISETP.GT.AND P0, PT, R6, R7, PT ;  /* 0x000000070600720c */ /* 0x000fe40003f04270 */
[----:B------:R-:W-:Y:S01]  /*1000*/  IADD3 R6, PT, PT, R8, 0x4, RZ ;  /* 0x0000000408067810 */ /* 0x000fe20007ffe0ff */
[----:B------:R-:W0:Y:S01]  /*1010*/  @!P1 S2R R9, SR_CgaCtaId ;  /* 0x0000000000099919 */ /* 0x000e220000008800 */
        /* <DEDUP_REMOVED lines=23> */
[----:B------:R-:W1:Y:S01]  /*1190*/  S2UR UR5, SR_CgaCtaId ;  /* 0x00000000000579c3 */ /* 0x000e620000008800 */
[----:B------:R-:W-:Y:S01]  /*11a0*/  UMOV UR4, 0x400 ;  /* 0x0000040000047882 */ /* 0x000fe20000000000 */
[C---:B------:R-:W-:Y:S02]  /*11b0*/  ISETP.GT.U32.AND P2, PT, R0.reuse, 0x20, PT ;  /* 0x000000200000780c */ /* 0x040fe40003f44070 */
[C---:B------:R-:W-:Y:S02]  /*11c0*/  ISETP.GT.U32.AND P3, PT, R0.reuse, 0x40, PT ;  /* 0x000000400000780c */ /* 0x040fe40003f64070 */
[C---:B------:R-:W-:Y:S02]  /*11d0*/  ISETP.GT.U32.AND P1, PT, R0.reuse, 0x60, PT ;  /* 0x000000600000780c */ /* 0x040fe40003f24070 */
[----:B------:R-:W-:Y:S01]  /*11e0*/  ISETP.GT.U32.AND P4, PT, R0, 0xc0, PT ;  /* 0x000000c00000780c */ /* 0x000fe20003f84070 */
[----:B-1----:R-:W-:-:S09]  /*11f0*/  ULEA UR4, UR5, UR4, 0x18 ;  /* 0x0000000405047291 */ /* 0x002fd2000f8ec0ff */
[----:B0-----:R-:W0:Y:S04]  /*1200*/  LDS.128 R4, [UR4+0x10] ;  /* 0x00001004ff047984 */ /* 0x001e280008000c00 */
[----:B------:R-:W1:Y:S04]  /*1210*/  LDS.128 R8, [UR4+0x20] ;  /* 0x00002004ff087984 */ /* 0x000e680008000c00 */
[----:B------:R-:W2:Y:S04]  /*1220*/  LDS.128 R12, [UR4+0x30] ;  /* 0x00003004ff0c7984 */ /* 0x000ea80008000c00 */
[----:B------:R-:W3:Y:S01]  /*1230*/  LDS.128 R16, [UR4+0x40] ;  /* 0x00004004ff107984 */ /* 0x000ee20008000c00 */
[----:B0-----:R-:W-:Y:S01]  /*1240*/  @P2 FADD R20, R20, R5 ;  /* 0x0000000514142221 */ /* 0x001fe20000000000 */
[----:B------:R-:W-:-:S03]  /*1250*/  ISETP.GT.U32.AND P2, PT, R0, 0x80, PT ;  /* 0x000000800000780c */ /* 0x000fc60003f44070 */
[----:B------:R-:W-:Y:S01]  /*1260*/  @P3 FADD R20, R20, R6 ;  /* 0x0000000614143221 */ /* 0x000fe20000000000 */
[----:B------:R-:W-:-:S03]  /*1270*/  ISETP.GT.U32.AND P3, PT, R0, 0xa0, PT ;  /* 0x000000a00000780c */ /* 0x000fc60003f64070 */
[----:B------:R-:W-:Y:S01]  /*1280*/  @P1 FADD R20, R20, R7 ;  /* 0x0000000714141221 */ /* 0x000fe20000000000 */
[----:B------:R-:W-:-:S05]  /*1290*/  ISETP.GT.U32.AND P1, PT, R0, 0xe0, PT ;  /* 0x000000e00000780c */ /* 0x000fca0003f24070 */
[----:B-1----:R-:W-:Y:S01]  /*12a0*/  @P2 FADD R20, R20, R8 ;  /* 0x0000000814142221 */ /* 0x002fe20000000000 */
[----:B------:R-:W-:-:S03]  /*12b0*/  ISETP.GT.U32.AND P2, PT, R0, 0x100, PT ;  /* 0x000001000000780c */ /* 0x000fc60003f44070 */
[----:B------:R-:W-:Y:S01]  /*12c0*/  @P3 FADD R20, R20, R9 ;  /* 0x0000000914143221 */ /* 0x000fe20000000000 */
[----:B------:R-:W-:-:S03]  /*12d0*/  ISETP.GT.U32.AND P3, PT, R0, 0x120, PT ;  /* 0x000001200000780c */ /* 0x000fc60003f64070 */
[----:B------:R-:W-:Y:S01]  /*12e0*/  @P4 FADD R20, R20, R10 ;  /* 0x0000000a14144221 */ /* 0x000fe20000000000 */
[----:B------:R-:W-:-:S03]  /*12f0*/  ISETP.GT.U32.AND P4, PT, R0, 0x140, PT ;  /* 0x000001400000780c */ /* 0x000fc60003f84070 */
[----:B------:R-:W-:Y:S01]  /*1300*/  @P1 FADD R20, R20, R11 ;  /* 0x0000000b14141221 */ /* 0x000fe20000000000 */
[----:B------:R-:W-:-:S03]  /*1310*/  ISETP.GT.U32.AND P1, PT, R0, 0x160, PT ;  /* 0x000001600000780c */ /* 0x000fc60003f24070 */
[----:B--2---:R-:W-:Y:S01]  /*1320*/  @P2 FADD R20, R20, R12 ;  /* 0x0000000c14142221 */ /* 0x004fe20000000000 */
[----:B------:R-:W-:-:S03]  /*1330*/  ISETP.GT.U32.AND P2, PT, R0, 0x180, PT ;  /* 0x000001800000780c */ /* 0x000fc60003f44070 */
[----:B------:R-:W-:Y:S01]  /*1340*/  @P3 FADD R20, R20, R13 ;  /* 0x0000000d14143221 */ /* 0x000fe20000000000 */
[----:B------:R-:W-:-:S03]  /*1350*/  ISETP.GT.U32.AND P3, PT, R0, 0x1a0, PT ;  /* 0x000001a00000780c */ /* 0x000fc60003f64070 */
[----:B------:R-:W-:Y:S01]  /*1360*/  @P4 FADD R20, R20, R14 ;  /* 0x0000000e14144221 */ /* 0x000fe20000000000 */
[----:B------:R-:W-:-:S03]  /*1370*/  ISETP.GT.U32.AND P4, PT, R0, 0x1c0, PT ;  /* 0x000001c00000780c */ /* 0x000fc60003f84070 */
[----:B------:R-:W-:Y:S01]  /*1380*/  @P1 FADD R20, R20, R15 ;  /* 0x0000000f14141221 */ /* 0x000fe20000000000 */
[----:B------:R-:W-:-:S03]  /*1390*/  ISETP.GT.U32.AND P1, PT, R0, 0x1e0, PT ;  /* 0x000001e00000780c */ /* 0x000fc60003f24070 */
[----:B---3--:R-:W-:-:S04]  /*13a0*/  @P2 FADD R20, R20, R16 ;  /* 0x0000001014142221 */ /* 0x008fc80000000000 */
[----:B------:R-:W-:-:S04]  /*13b0*/  @P3 FADD R20, R20, R17 ;  /* 0x0000001114143221 */ /* 0x000fc80000000000 */
[----:B------:R-:W-:-:S04]  /*13c0*/  @P4 FADD R20, R20, R18 ;  /* 0x0000001214144221 */ /* 0x000fc80000000000 */
[----:B------:R-:W-:Y:S01]  /*13d0*/  @P1 FADD R20, R20, R19 ;  /* 0x0000001314141221 */ /* 0x000fe20000000000 */
[----:B------:R-:W-:Y:S06]  /*13e0*/  BRA `(.L_x_189) ;  /* 0x0000001400407947 */ /* 0x000fec0003800000 */
.L_x_174:
[----:B------:R-:W0:Y:S01]  /*13f0*/  S2R R2, SR_TID.X ;  /* 0x0000000000027919 */ /* 0x000e220000002100 */
[----:B------:R-:W1:Y:S02]  /*1400*/  LDCU.64 UR4, c[0x0][0x380] ;  /* 0x00007000ff0477ac */ /* 0x000e640008000a00 */
[----:B-1----:R-:W-:Y:S02]  /*1410*/  MOV R4, UR4 ;  /* 0x0000000400047c02 */ /* 0x002fe40008000f00 */
[----:B------:R-:W-:Y:S02]  /*1420*/  MOV R5, UR5 ;  /* 0x0000000500057c02 */ /* 0x000fe40008000f00 */
[----:B0-----:R-:W-:-:S05]  /*1430*/  LEA R7, R3, R2, 0xd ;  /* 0x0000000203077211 */ /* 0x001fca00078e68ff */
[----:B------:R-:W-:-:S05]  /*1440*/  IMAD.WIDE.U32 R6, R7, 0x4, R4 ;  /* 0x0000000407067825 */ /* 0x000fca00078e0004 */
        /* <DEDUP_REMOVED lines=16> */
[----:B------:R-:W-:Y:S01]  /*1550*/  ISETP.GE.U32.AND P0, PT, R0, R11, PT ;  /* 0x0000000b0000720c */ /* 0x000fe20003f06070 */
[----:B--2---:R-:W-:Y:S01]  /*1560*/  FMUL R22, R22, R22 ;  /* 0x0000001616167220 */ /* 0x004fe20000400000 */
[----:B---3--:R-:W-:Y:S01]  /*1570*/  FMUL R23, R23, R23 ;  /* 0x0000001717177220 */ /* 0x008fe20000400000 */
[----:B----4-:R-:W-:Y:S01]  /*1580*/  FMUL R25, R24, R24 ;  /* 0x0000001818197220 */ /* 0x010fe20000400000 */
[----:B-----5:R-:W-:Y:S01]  /*1590*/  FMUL R26, R26, R26 ;  /* 0x0000001a1a1a7220 */ /* 0x020fe20000400000 */
[----:B------:R-:W-:Y:S01]  /*15a0*/  FMUL R9, R9, R9 ;  /* 0x0000000909097220 */ /* 0x000fe20000400000 */
[----:B------:R-:W-:Y:S01]  /*15b0*/  FMUL R12, R12, R12 ;  /* 0x0000000c0c0c7220 */ /* 0x000fe20000400000 */
[----:B------:R-:W-:Y:S01]  /*15c0*/  FMUL R13, R13, R13 ;  /* 0x0000000d0d0d7220 */ /* 0x000fe20000400000 */
        /* <DEDUP_REMOVED lines=17> */
[----:B------:R-:W-:Y:S01]  /*16e0*/  LEA R9, R3, R11, 0xd ;  /* 0x0000000b03097211 */ /* 0x000fe200078e68ff */
[----:B------:R-:W-:Y:S01]  /*16f0*/  UMOV UR4, URZ ;  /* 0x000000ff00047c82 */ /* 0x000fe20008000000 */
[----:B------:R-:W-:Y:S02]  /*1700*/  IADD3 R0, PT, PT, R8, -0x2000, RZ ;  /* 0xffffe00008007810 */ /* 0x000fe40007ffe0ff */
[----:B------:R-:W-:Y:S02]  /*1710*/  LOP3.LUT R6, RZ, R2, RZ, 0x33, !PT ;  /* 0x00000002ff067212 */ /* 0x000fe400078e33ff */
[----:B------:R-:W-:Y:S02]  /*1720*/  ISETP.GT.U32.AND P0, PT, R9, R0, PT ;  /* 0x000000000900720c */ /* 0x000fe40003f04070 */
[----:B------:R-:W-:Y:S02]  /*1730*/  IADD3 R6, PT, PT, -R11, R8, R6 ;  /* 0x000000080b067210 */ /* 0x000fe40007ffe106 */
[----:B------:R-:W-:-:S02]  /*1740*/  IADD3 R7, PT, PT, R9, 0x1000, R2 ;  /* 0x0000100009077810 */ /* 0x000fc40007ffe002 */
[----:B------:R-:W-:Y:S01]  /*1750*/  MOV R2, R9 ;  /* 0x0000000900027202 */ /* 0x000fe20000000f00 */
[----:B------:R-:W-:-:S06]  /*1760*/  IMAD R6, R3, -0x2000, R6 ;  /* 0xffffe00003067824 */ /* 0x000fcc00078e0206 */
[----:B------:R-:W-:Y:S05]  /*1770*/  @P0 BRA `(.L_x_191) ;  /* 0x0000000000d80947 */ /* 0x000fea0003800000 */
[----:B------:R-:W0:Y:S08]  /*1780*/  LDC R8, c[0x0][0x3a8] ;  /* 0x0000ea00ff087b82 */ /* 0x000e300000000800 */
[----:B------:R-:W1:Y:S02]  /*1790*/  LDC.64 R4, c[0x0][0x380] ;  /* 0x0000e000ff047b82 */ /* 0x000e640000000a00 */
.L_x_192:
[----:B------:R-:W2:Y:S02]  /*17a0*/  S2R R10, SR_TID.X ;  /* 0x00000000000a7919 */ /* 0x000ea40000002100 */
[----:B--2---:R-:W-:-:S05]  /*17b0*/  IADD3 R13, PT, PT, R10, R9, RZ ;  /* 0x000000090a0d7210 */ /* 0x004fca0007ffe0ff */
        /* <DEDUP_REMOVED lines=13> */
[----:B--2---:R-:W-:-:S04]  /*1890*/  FMUL R15, R15, R15 ;  /* 0x0000000f0f0f7220 */ /* 0x004fc80000400000 */
[----:B---3--:R-:W-:Y:S02]  /*18a0*/  FFMA R15, R14, R14, R15 ;  /* 0x0000000e0e0f7223 */ /* 0x008fe4000000000f */
[----:B------:R-:W2:Y:S01]  /*18b0*/  LDG.E R14, desc[UR6][R12.64+0x7000] ;  /* 0x007000060c0e7981 */ /* 0x000ea2000c1e1900 */
[----:B----4-:R-:W-:-:S03]  /*18c0*/  FFMA R10, R10, R10, R23 ;  /* 0x0000000a0a0a7223 */ /* 0x010fc60000000017 */
[----:B------:R-:W3:Y:S01]  /*18d0*/  LDG.E R23, desc[UR6][R12.64+0x7800] ;  /* 0x007800060c177981 */ /* 0x000ee2000c1e1900 */
[----:B-----5:R-:W-:Y:S01]  /*18e0*/  FMUL R17, R17, R17 ;  /* 0x0000001111117220 */ /* 0x020fe20000400000 */
[----:B------:R-:W-:Y:S02]  /*18f0*/  FADD R10, R10, R15 ;  /* 0x0000000f0a0a7221 */ /* 0x000fe40000000000 */
[----:B------:R-:W4:Y:S01]  /*1900*/  LDG.E R15, desc[UR6][R12.64+0x6000] ;  /* 0x006000060c0f7981 */ /* 0x000f22000c1e1900 */
[----:B------:R-:W-:-:S03]  /*1910*/  FFMA R16, R16, R16, R17 ;  /* 0x0000001010107223 */ /* 0x000fc60000000011 */
[----:B------:R0:W5:Y:S01]  /*1920*/  LDG.E R17, desc[UR6][R12.64+0x6800] ;  /* 0x006800060c117981 */ /* 0x000162000c1e1900 */
[----:B------:R-:W-:-:S04]  /*1930*/  FMUL R22, R22, R22 ;  /* 0x0000001616167220 */ /* 0x000fc80000400000 */
[----:B------:R-:W-:Y:S01]  /*1940*/  FFMA R25, R25, R25, R22 ;  /* 0x0000001919197223 */ /* 0x000fe20000000016 */
[----:B------:R-:W-:Y:S01]  /*1950*/  FMUL R27, R24, R24 ;  /* 0x00000018181b7220 */ /* 0x000fe20000400000 */
[----:B0-----:R-:W-:Y:S01]  /*1960*/  IADD3 R12, PT, PT, -R9, R8, RZ ;  /* 0x00000008090c7210 */ /* 0x001fe20007ffe1ff */
[----:B------:R-:W-:-:S03]  /*1970*/  FMUL R22, R21, R21 ;  /* 0x0000001515167220 */ /* 0x000fc60000400000 */
[----:B------:R-:W-:Y:S01]  /*1980*/  ISETP.GE.U32.AND P0, PT, R12, R11, PT ;  /* 0x0000000b0c00720c */ /* 0x000fe20003f06070 */
[----:B------:R-:W-:Y:S01]  /*1990*/  FFMA R27, R20, R20, R27 ;  /* 0x00000014141b7223 */ /* 0x000fe2000000001b */
[----:B------:R-:W-:Y:S01]  /*19a0*/  FFMA R22, R19, R19, R22 ;  /* 0x0000001313167223 */ /* 0x000fe20000000016 */
[----:B------:R-:W-:-:S03]  /*19b0*/  FADD R25, R16, R25 ;  /* 0x0000001910197221 */ /* 0x000fc60000000000 */
[----:B------:R-:W-:Y:S01]  /*19c0*/  FADD R22, R27, R22 ;  /* 0x000000161b167221 */ /* 0x000fe20000000000 */
[----:B------:R-:W-:Y:S01]  /*19d0*/  FADD R10, R10, R25 ;  /* 0x000000190a0a7221 */ /* 0x000fe20000000000 */
[----:B--2---:R-:W-:Y:S01]  /*19e0*/  FMUL R14, R14, R14 ;  /* 0x0000000e0e0e7220 */ /* 0x004fe20000400000 */
[----:B----4-:R-:W-:-:S04]  /*19f0*/  FMUL R15, R15, R15 ;  /* 0x0000000f0f0f7220 */ /* 0x010fc80000400000 */
[----:B------:R-:W-:Y:S01]  /*1a00*/  FFMA R15, R18, R18, R15 ;  /* 0x00000012120f7223 */ /* 0x000fe2000000000f */
[----:B-----5:R-:W-:-:S04]  /*1a10*/  FFMA R14, R17, R17, R14 ;  /* 0x00000011110e7223 */ /* 0x020fc8000000000e */
[----:B------:R-:W-:-:S04]  /*1a20*/  FADD R15, R15, R14 ;  /* 0x0000000e0f0f7221 */ /* 0x000fc80000000000 */
[----:B------:R-:W-:-:S04]  /*1a30*/  FADD R15, R22, R15 ;  /* 0x0000000f160f7221 */ /* 0x000fc80000000000 */
[----:B------:R-:W-:-:S04]  /*1a40*/  FADD R10, R10, R15 ;  /* 0x0000000f0a0a7221 */ /* 0x000fc80000000000 */
[----:B---3--:R-:W-:Y:S01]  /*1a50*/  FFMA R23, R23, R23, R10 ;  /* 0x0000001717177223 */ /* 0x008fe2000000000a */
[----:B------:R-:W-:Y:S06]  /*1a60*/  @!P0 BRA `(.L_x_190) ;  /* 0x0000000800d48947 */ /* 0x000fec0003800000 */
[C---:B------:R-:W-:Y:S01]  /*1a70*/  IADD3 R9, PT, PT, R11.reuse, R9, RZ ;  /* 0x000000090b097210 */ /* 0x040fe20007ffe0ff */
[----:B------:R-:W-:Y:S01]  /*1a80*/  UIADD3 UR4, UPT, UPT, UR4, 0x1, URZ ;  /* 0x0000000104047890 */ /* 0x000fe2000fffe0ff */
[----:B------:R-:W-:Y:S02]  /*1a90*/  IADD3 R2, PT, PT, R11, R2, RZ ;  /* 0x000000020b027210 */ /* 0x000fe40007ffe0ff */
[----:B------:R-:W-:Y:S02]  /*1aa0*/  ISETP.GT.U32.AND P0, PT, R9, R0, PT ;  /* 0x000000000900720c */ /* 0x000fe40003f04070 */
[C---:B------:R-:W-:Y:S02]  /*1ab0*/  IADD3 R6, PT, PT, -R11.reuse, R6, RZ ;  /* 0x000000060b067210 */ /* 0x040fe40007ffe1ff */
[----:B------:R-:W-:-:S09]  /*1ac0*/  IADD3 R7, PT, PT, R11, R7, RZ ;  /* 0x000000070b077210 */ /* 0x000fd20007ffe0ff */
[----:B------:R-:W-:Y:S05]  /*1ad0*/  @!P0 BRA `(.L_x_192) ;  /* 0xfffffffc00308947 */ /* 0x000fea000383ffff */
.L_x_191:
[----:B------:R-:W0:Y:S01]  /*1ae0*/  S2R R13, SR_TID.X ;  /* 0x00000000000d7919 */ /* 0x000e220000002100 */
[----:B------:R-:W-:Y:S01]  /*1af0*/  IADD3 R0, PT, PT, -R9, R8, RZ ;  /* 0x0000000809007210 */ /* 0x000fe20007ffe1ff */
[----:B------:R-:W-:Y:S03]  /*1b00*/  BSSY.RECONVERGENT B1, `(.L_x_190) ;  /* 0x00000ab000017945 */ /* 0x000fe60003800200 */
[----:B0-----:R-:W-:-:S04]  /*1b10*/  ISETP.GE.AND P0, PT, R13, R0, PT ;  /* 0x000000000d00720c */ /* 0x001fc80003f06270 */
[----:B------:R-:W-:-:S13]  /*1b20*/  ISETP.GE.U32.OR P0, PT, R9, R8, P0 ;  /* 0x000000080900720c */ /* 0x000fda0000706470 */
[----:B------:R-:W-:Y:S05]  /*1b30*/  @P0 BRA `(.L_x_193) ;  /* 0x00000008009c0947 */ /* 0x000fea0003800000 */
[----:B------:R-:W0:Y:S01]  /*1b40*/  LDC R0, c[0x0][0x3ac] ;  /* 0x0000eb00ff007b82 */ /* 0x000e220000000800 */
[----:B------:R-:W-:Y:S01]  /*1b50*/  LOP3.LUT R10, RZ, R13, RZ, 0x33, !PT ;  /* 0x0000000dff0a7212 */ /* 0x000fe200078e33ff */
[----:B------:R-:W-:Y:S06]  /*1b60*/  BSSY.RECONVERGENT B2, `(.L_x_194) ;  /* 0x0000057000027945 */ /* 0x000fec0003800200 */
[----:B------:R-:W1:Y:S01]  /*1b70*/  LDC R11, c[0x0][0x3ac] ;  /* 0x0000eb00ff0b7b82 */ /* 0x000e620000000800 */
[----:B0-----:R-:W-:-:S04]  /*1b80*/  SHF.L.U32 R0, R0, 0xd, RZ ;  /* 0x0000000d00007819 */ /* 0x001fc800000006ff */
[----:B------:R-:W-:Y:S02]  /*1b90*/  LEA R15, R3, R0, 0xd ;  /* 0x00000000030f7211 */ /* 0x000fe400078e68ff */
[----:B------:R-:W-:Y:S02]  /*1ba0*/  MOV R0, R13 ;  /* 0x0000000d00007202 */ /* 0x000fe40000000f00 */
[----:B------:R-:W-:Y:S01]  /*1bb0*/  IADD3 R8, PT, PT, -R15, R8, R10 ;  /* 0x000000080f087210 */ /* 0x000fe20007ffe10a */
[----:B-1----:R-:W-:-:S04]  /*1bc0*/  IMAD R11, R11, UR4, RZ ;  /* 0x000000040b0b7c24 */ /* 0x002fc8000f8e02ff */
[----:B------:R-:W-:-:S05]  /*1bd0*/  IMAD R8, R11, -0x2000, R8 ;  /* 0xffffe0000b087824 */ /* 0x000fca00078e0208 */
[C---:B------:R-:W-:Y:S02]  /*1be0*/  ISETP.GE.U32.AND P0, PT, R8.reuse, 0x1e00, PT ;  /* 0x00001e000800780c */ /* 0x040fe40003f06070 */
[----:B------:R-:W-:-:S04]  /*1bf0*/  LEA.HI R8, R8, 0x1, RZ, 0x17 ;  /* 0x0000000108087811 */ /* 0x000fc800078fb8ff */
[----:B------:R-:W-:-:S07]  /*1c00*/  LOP3.LUT R10, R8, 0xf, RZ, 0xc0, !PT ;  /* 0x0000000f080a7812 */ /* 0x000fce00078ec0ff */
[----:B------:R-:W-:Y:S05]  /*1c10*/  @!P0 BRA `(.L_x_195) ;  /* 0x00000004002c8947 */ /* 0x000fea0003800000 */
[----:B------:R-:W-:Y:S01]  /*1c20*/  LEA.HI R0, R6, 0x1, RZ, 0x17 ;  /* 0x0000000106007811 */ /* 0x000fe200078fb8ff */
[----:B------:R-:W-:Y:S01]  /*1c30*/  BSSY.RECONVERGENT B3, `(.L_x_196) ;  /* 0x0000048000037945 */ /* 0x000fe20003800200 */
[----:B------:R-:W-:Y:S02]  /*1c40*/  LOP3.LUT R11, R13, 0x1000, RZ, 0xfc, !PT ;  /* 0x000010000d0b7812 */ /* 0x000fe400078efcff */
[----:B------:R-:W-:-:S04]  /*1c50*/  LOP3.LUT R0, R0, 0xfffff0, RZ, 0xc0, !PT ;  /* 0x00fffff000007812 */ /* 0x000fc800078ec0ff */
[----:B------:R-:W-:-:S07]  /*1c60*/  IADD3 R0, PT, PT, -R0, RZ, RZ ;  /* 0x000000ff00007210 */ /* 0x000fce0007ffe1ff */
.L_x_197:
[C---:B------:R-:W-:Y:S02]  /*1c70*/  IADD3 R19, PT, PT, R7.reuse, -0x1000, RZ ;  /* 0xfffff00007137810 */ /* 0x040fe40007ffe0ff */
[----:B------:R-:W-:-:S03]  /*1c80*/  IADD3 R21, PT, PT, R7, -0xe00, RZ ;  /* 0xfffff20007157810 */ /* 0x000fc60007ffe0ff */
[----:B------:R-:W-:Y:S01]  /*1c90*/  IMAD.WIDE.U32 R18, R19, 0x4, R4 ;  /* 0x0000000413127825 */ /* 0x000fe200078e0004 */
[----:B------:R-:W-:-:S04]  /*1ca0*/  IADD3 R15, PT, PT, R7, -0xc00, RZ ;  /* 0xfffff400070f7810 */ /* 0x000fc80007ffe0ff */
[----:B------:R0:W2:Y:S01]  /*1cb0*/  LDG.E R22, desc[UR6][R18.64] ;  /* 0x0000000612167981 */ /* 0x0000a2000c1e1900 */
[----:B------:R-:W-:-:S04]  /*1cc0*/  IMAD.WIDE.U32 R20, R21, 0x4, R4 ;  /* 0x0000000415147825 */ /* 0x000fc800078e0004 */
[--C-:B------:R-:W-:Y:S01]  /*1cd0*/  IMAD.WIDE.U32 R14, R15, 0x4, R4.reuse ;  /* 0x000000040f0e7825 */ /* 0x100fe200078e0004 */
[----:B------:R1:W3:Y:S04]  /*1ce0*/  LDG.E R17, desc[UR6][R20.64] ;  /* 0x0000000614117981 */ /* 0x0002e8000c1e1900 */
[----:B------:R4:W5:Y:S01]  /*1cf0*/  LDG.E R16, desc[UR6][R14.64] ;  /* 0x000000060e107981 */ /* 0x000962000c1e1900 */
[C---:B------:R-:W-:Y:S02]  /*1d00*/  IADD3 R13, PT, PT, R7.reuse, -0xa00, RZ ;  /* 0xfffff600070d7810 */ /* 0x040fe40007ffe0ff */
[C---:B------:R-:W-:Y:S02]  /*1d10*/  IADD3 R29, PT, PT, R7.reuse, -0x800, RZ ;  /* 0xfffff800071d7810 */ /* 0x040fe40007ffe0ff */
[----:B------:R-:W-:Y:S01]  /*1d20*/  IADD3 R25, PT, PT, R7, -0x600, RZ ;  /* 0xfffffa0007197810 */ /* 0x000fe20007ffe0ff */
[----:B------:R-:W-:Y:S01]  /*1d30*/  IMAD.WIDE.U32 R12, R13, 0x4, R4 ;  /* 0x000000040d0c7825 */ /* 0x000fe200078e0004 */
[----:B------:R-:W-:-:S03]  /*1d40*/  IADD3 R27, PT, PT, R7, -0x400, RZ ;  /* 0xfffffc00071b7810 */ /* 0x000fc60007ffe0ff */
[--C-:B------:R-:W-:Y:S02]  /*1d50*/  IMAD.WIDE.U32 R28, R29, 0x4, R4.reuse ;  /* 0x000000041d1c7825 */ /* 0x100fe400078e0004 */
[----:B------:R-:W5:Y:S02]  /*1d60*/  LDG.E R12, desc[UR6][R12.64] ;  /* 0x000000060c0c7981 */ /* 0x000f64000c1e1900 */
[----:B0-----:R-:W-:Y:S01]  /*1d70*/  IMAD.WIDE.U32 R18, R25, 0x4, R4 ;  /* 0x0000000419127825 */ /* 0x001fe200078e0004 */
[----:B------:R-:W-:-:S03]  /*1d80*/  IADD3 R26, PT, PT, R7, -0x200, RZ ;  /* 0xfffffe00071a7810 */ /* 0x000fc60007ffe0ff */
[--C-:B-1----:R-:W-:Y:S02]  /*1d90*/  IMAD.WIDE.U32 R20, R27, 0x4, R4.reuse ;  /* 0x000000041b147825 */ /* 0x102fe400078e0004 */
[----:B------:R-:W5:Y:S04]  /*1da0*/  LDG.E R18, desc[UR6][R18.64] ;  /* 0x0000000612127981 */ /* 0x000f68000c1e1900 */
[----:B------:R0:W5:Y:S01]  /*1db0*/  LDG.E R13, desc[UR6][R28.64] ;  /* 0x000000061c0d7981 */ /* 0x000162000c1e1900 */
[----:B----4-:R-:W-:-:S03]  /*1dc0*/  IMAD.WIDE.U32 R14, R26, 0x4, R4 ;  /* 0x000000041a0e7825 */ /* 0x010fc600078e0004 */
[----:B------:R1:W4:Y:S01]  /*1dd0*/  LDG.E R27, desc[UR6][R20.64] ;  /* 0x00000006141b7981 */ /* 0x000322000c1e1900 */
[----:B------:R-:W-:-:S03]  /*1de0*/  IMAD.WIDE.U32 R24, R7, 0x4, R4 ;  /* 0x0000000407187825 */ /* 0x000fc600078e0004 */
[----:B------:R1:W4:Y:S01]  /*1df0*/  LDG.E R26, desc[UR6][R14.64] ;  /* 0x000000060e1a7981 */ /* 0x000322000c1e1900 */
[----:B0-----:R-:W-:-:S03]  /*1e00*/  IADD3 R29, PT, PT, R7, 0x200, RZ ;  /* 0x00000200071d7810 */ /* 0x001fc60007ffe0ff */
[----:B------:R0:W4:Y:S01]  /*1e10*/  LDG.E R19, desc[UR6][R24.64] ;  /* 0x0000000618137981 */ /* 0x000122000c1e1900 */
[----:B-1----:R-:W-:Y:S01]  /*1e20*/  IADD3 R21, PT, PT, R7, 0x400, RZ ;  /* 0x0000040007157810 */ /* 0x002fe20007ffe0ff */
[----:B------:R-:W-:Y:S01]  /*1e30*/  IMAD.WIDE.U32 R28, R29, 0x4, R4 ;  /* 0x000000041d1c7825 */ /* 0x000fe200078e0004 */
[----:B------:R-:W-:-:S05]  /*1e40*/  IADD3 R15, PT, PT, R7, 0x800, RZ ;  /* 0x00000800070f7810 */ /* 0x000fca0007ffe0ff */
[----:B------:R-:W4:Y:S01]  /*1e50*/  LDG.E R28, desc[UR6][R28.64] ;  /* 0x000000061c1c7981 */ /* 0x000f22000c1e1900 */
[----:B0-----:R-:W-:Y:S01]  /*1e60*/  IADD3 R25, PT, PT, R7, 0xa00, RZ ;  /* 0x00000a0007197810 */ /* 0x001fe20007ffe0ff */
[----:B--2---:R-:W-:Y:S01]  /*1e70*/  FFMA R14, R22, R22, R23 ;  /* 0x00000016160e7223 */ /* 0x004fe20000000017 */
[----:B------:R-:W-:Y:S01]  /*1e80*/  IMAD.WIDE.U32 R22, R21, 0x4, R4 ;  /* 0x0000000415167825 */ /* 0x000fe200078e0004 */
[----:B------:R-:W-:-:S03]  /*1e90*/  IADD3 R21, PT, PT, R7, 0x600, RZ ;  /* 0x0000060007157810 */ /* 0x000fc60007ffe0ff */
[----:B---3--:R-:W-:Y:S02]  /*1ea0*/  FFMA R17, R17, R17, R14 ;  /* 0x0000001111117223 */ /* 0x008fe4000000000e */
[--C-:B------:R-:W-:Y:S01]  /*1eb0*/  IMAD.WIDE.U32 R20, R21, 0x4, R4.reuse ;  /* 0x0000000415147825 */ /* 0x100fe200078e0004 */
[----:B------:R-:W2:Y:S03]  /*1ec0*/  LDG.E R29, desc[UR6][R22.64] ;  /* 0x00000006161d7981 */ /* 0x000ea6000c1e1900 */
[----:B------:R-:W-:Y:S02]  /*1ed0*/  IMAD.WIDE.U32 R14, R15, 0x4, R4 ;  /* 0x000000040f0e7825 */ /* 0x000fe400078e0004 */
[----:B------:R5:W3:Y:S04]  /*1ee0*/  LDG.E R20, desc[UR6][R20.64] ;  /* 0x0000000614147981 */ /* 0x000ae8000c1e1900 */
[----:B------:R-:W3:Y:S01]  /*1ef0*/  LDG.E R14, desc[UR6][R14.64] ;  /* 0x000000060e0e7981 */ /* 0x000ee2000c1e1900 */
[----:B-----5:R-:W-:Y:S01]  /*1f00*/  FFMA R21, R16, R16, R17 ;  /* 0x0000001010157223 */ /* 0x020fe20000000011 */
[----:B------:R-:W-:Y:S01]  /*1f10*/  IMAD.WIDE.U32 R16, R25, 0x4, R4 ;  /* 0x0000000419107825 */ /* 0x000fe200078e0004 */
[----:B------:R-:W-:-:S05]  /*1f20*/  IADD3 R25, PT, PT, R7, 0xc00, RZ ;  /* 0x00000c0007197810 */ /* 0x000fca0007ffe0ff */
[--C-:B------:R-:W-:Y:S01]  /*1f30*/  IMAD.WIDE.U32 R22, R25, 0x4, R4.reuse ;  /* 0x0000000419167825 */ /* 0x100fe200078e0004 */
[----:B------:R-:W-:Y:S01]  /*1f40*/  IADD3 R25, PT, PT, R7, 0xe00, RZ ;  /* 0x00000e0007197810 */ /* 0x000fe20007ffe0ff */
[----:B------:R-:W5:Y:S04]  /*1f50*/  LDG.E R16, desc[UR6][R16.64] ;  /* 0x0000000610107981 */ /* 0x000f68000c1e1900 */
[----:B------:R-:W-:Y:S01]  /*1f60*/  IMAD.WIDE.U32 R24, R25, 0x4, R4 ;  /* 0x0000000419187825 */ /* 0x000fe200078e0004 */
[----:B------:R-:W5:Y:S05]  /*1f70*/  LDG.E R22, desc[UR6][R22.64] ;  /* 0x0000000616167981 */ /* 0x000f6a000c1e1900 */
[----:B------:R-:W5:Y:S01]  /*1f80*/  LDG.E R24, desc[UR6][R24.64] ;  /* 0x0000000618187981 */ /* 0x000f62000c1e1900 */
[----:B------:R-:W-:-:S04]  /*1f90*/  FFMA R12, R12, R12, R21 ;  /* 0x0000000c0c0c7223 */ /* 0x000fc80000000015 */
[----:B------:R-:W-:-:S04]  /*1fa0*/  FFMA R13, R13, R13, R12 ;  /* 0x0000000d0d0d7223 */ /* 0x000fc8000000000c */
[----:B------:R-:W-:-:S04]  /*1fb0*/  FFMA R18, R18, R18, R13 ;  /* 0x0000001212127223 */ /* 0x000fc8000000000d */
[----:B----4-:R-:W-:-:S04]  /*1fc0*/  FFMA R27, R27, R27, R18 ;  /* 0x0000001b1b1b7223 */ /* 0x010fc80000000012 */
[----:B------:R-:W-:-:S04]  /*1fd0*/  FFMA R26, R26, R26, R27 ;  /* 0x0000001a1a1a7223 */ /* 0x000fc8000000001b */
[----:B------:R-:W-:-:S04]  /*1fe0*/  FFMA R19, R19, R19, R26 ;  /* 0x0000001313137223 */ /* 0x000fc8000000001a */
[----:B------:R-:W-:Y:S01]  /*1ff0*/  FFMA R28, R28, R28, R19 ;  /* 0x0000001c1c1c7223 */ /* 0x000fe20000000013 */
[----:B------:R-:W-:-:S04]  /*2000*/  IADD3 R0, PT, PT, R0, 0x10, RZ ;  /* 0x0000001000007810 */ /* 0x000fc80007ffe0ff */
[----:B------:R-:W-:Y:S02]  /*2010*/  ISETP.NE.AND P0, PT, R0, RZ, PT ;  /* 0x000000ff0000720c */ /* 0x000fe40003f05270 */
[----:B------:R-:W-:Y:S02]  /*2020*/  IADD3 R11, PT, PT, R11, 0x2000, RZ ;  /* 0x000020000b0b7810 */ /* 0x000fe40007ffe0ff */
[----:B------:R-:W-:Y:S01]  /*2030*/  IADD3 R7, PT, PT, R7, 0x2000, RZ ;  /* 0x0000200007077810 */ /* 0x000fe20007ffe0ff */
[----:B--2---:R-:W-:-:S04]  /*2040*/  FFMA R29, R29, R29, R28 ;  /* 0x0000001d1d1d7223 */ /* 0x004fc8000000001c */
[----:B---3--:R-:W-:-:S04]  /*2050*/  FFMA R29, R20, R20, R29 ;  /* 0x00000014141d7223 */ /* 0x008fc8000000001d */
[----:B------:R-:W-:-:S04]  /*2060*/  FFMA R29, R14, R14, R29 ;  /* 0x0000000e0e1d7223 */ /* 0x000fc8000000001d */
[----:B-----5:R-:W-:-:S04]  /*2070*/  FFMA R29, R16, R16, R29 ;  /* 0x00000010101d7223 */ /* 0x020fc8000000001d */
[----:B------:R-:W-:-:S04]  /*2080*/  FFMA R29, R22, R22, R29 ;  /* 0x00000016161d7223 */ /* 0x000fc8000000001d */
[----:B------:R-:W-:Y:S01]  /*2090*/  FFMA R23, R24, R24, R29 ;  /* 0x0000001818177223 */ /* 0x000fe2000000001d */
[----:B------:R-:W-:Y:S06]  /*20a0*/  @P0 BRA `(.L_x_197) ;  /* 0xfffffff800f00947 */ /* 0x000fec000383ffff */
[----:B------:R-:W-:Y:S05]  /*20b0*/  BSYNC.RECONVERGENT B3 ;  /* 0x0000000000037941 */ /* 0x000fea0003800200 */
.L_x_196:
[----:B------:R-:W-:-:S07]  /*20c0*/  IADD3 R0, PT, PT, R11, -0x1000, RZ ;  /* 0xfffff0000b007810 */ /* 0x000fce0007ffe0ff */
.L_x_195:
[----:B------:R-:W-:Y:S05]  /*20d0*/  BSYNC.RECONVERGENT B2 ;  /* 0x0000000000027941 */ /* 0x000fea0003800200 */
.L_x_194:
[----:B------:R-:W-:-:S13]  /*20e0*/  ISETP.NE.AND P0, PT, R10, RZ, PT ;  /* 0x000000ff0a00720c */ /* 0x000fda0003f05270 */
[----:B------:R-:W-:Y:S05]  /*20f0*/  @!P0 BRA `(.L_x_193) ;  /* 0x00000004002c8947 */ /* 0x000fea0003800000 */
[----:B------:R-:W-:Y:S01]  /*2100*/  ISETP.GE.U32.AND P0, PT, R10, 0x8, PT ;  /* 0x000000080a00780c */ /* 0x000fe20003f06070 */
[----:B------:R-:W-:Y:S01]  /*2110*/  BSSY.RECONVERGENT B2, `(.L_x_198) ;  /* 0x0000025000027945 */ /* 0x000fe20003800200 */
[----:B------:R-:W-:-:S04]  /*2120*/  LOP3.LUT R25, R8, 0x7, RZ, 0xc0, !PT ;  /* 0x0000000708197812 */ /* 0x000fc800078ec0ff */
[----:B------:R-:W-:-:S07]  /*2130*/  ISETP.NE.AND P1, PT, R25, RZ, PT ;  /* 0x000000ff1900720c */ /* 0x000fce0003f25270 */
[----:B------:R-:W-:Y:S06]  /*2140*/  @!P0 BRA `(.L_x_199) ;  /* 0x0000000000848947 */ /* 0x000fec0003800000 */
[----:B------:R-:W-:-:S04]  /*2150*/  IADD3 R7, PT, PT, R0, R9, RZ ;  /* 0x0000000900077210 */ /* 0x000fc80007ffe0ff */
[C---:B------:R-:W-:Y:S01]  /*2160*/  IADD3 R19, PT, PT, R7.reuse, 0x200, RZ ;  /* 0x0000020007137810 */ /* 0x040fe20007ffe0ff */
[C---:B------:R-:W-:Y:S01]  /*2170*/  IMAD.WIDE.U32 R14, R7.reuse, 0x4, R4 ;  /* 0x00000004070e7825 */ /* 0x040fe200078e0004 */
[----:B------:R-:W-:-:S03]  /*2180*/  IADD3 R17, PT, PT, R7, 0x400, RZ ;  /* 0x0000040007117810 */ /* 0x000fc60007ffe0ff */
[--C-:B------:R-:W-:Y:S01]  /*2190*/  IMAD.WIDE.U32 R18, R19, 0x4, R4.reuse ;  /* 0x0000000413127825 */ /* 0x100fe200078e0004 */
[----:B------:R0:W2:Y:S01]  /*21a0*/  LDG.E R22, desc[UR6][R14.64] ;  /* 0x000000060e167981 */ /* 0x0000a2000c1e1900 */
[----:B------:R-:W-:Y:S02]  /*21b0*/  IADD3 R11, PT, PT, R7, 0x600, RZ ;  /* 0x00000600070b7810 */ /* 0x000fe40007ffe0ff */
[--C-:B------:R-:W-:Y:S01]  /*21c0*/  IMAD.WIDE.U32 R16, R17, 0x4, R4.reuse ;  /* 0x0000000411107825 */ /* 0x100fe200078e0004 */
[----:B------:R1:W3:Y:S01]  /*21d0*/  LDG.E R24, desc[UR6][R18.64] ;  /* 0x0000000612187981 */ /* 0x0002e2000c1e1900 */
[----:B------:R-:W-:Y:S02]  /*21e0*/  IADD3 R13, PT, PT, R7, 0x800, RZ ;  /* 0x00000800070d7810 */ /* 0x000fe40007ffe0ff */
        /* <DEDUP_REMOVED lines=23> */
.L_x_199:
[----:B------:R-:W-:Y:S05]  /*2360*/  BSYNC.RECONVERGENT B2 ;  /* 0x0000000000027941 */ /* 0x000fea0003800200 */
.L_x_198:
[----:B------:R-:W-:Y:S05]  /*2370*/  @!P1 BRA `(.L_x_193) ;  /* 0x00000000008c9947 */ /* 0x000fea0003800000 */
[----:B------:R-:W-:Y:S01]  /*2380*/  ISETP.GE.U32.AND P0, PT, R25, 0x4, PT ;  /* 0x000000041900780c */ /* 0x000fe20003f06070 */
[----:B------:R-:W-:Y:S01]  /*2390*/  BSSY.RECONVERGENT B2, `(.L_x_200) ;  /* 0x0000014000027945 */ /* 0x000fe20003800200 */
[----:B------:R-:W-:-:S11]  /*23a0*/  LOP3.LUT P1, RZ, R8, 0x3, RZ, 0xc0, !PT ;  /* 0x0000000308ff7812 */ /* 0x000fd6000782c0ff */
[----:B------:R-:W-:Y:S05]  /*23b0*/  @!P0 BRA `(.L_x_201) ;  /* 0x0000000000448947 */ /* 0x000fea0003800000 */
[----:B------:R-:W-:-:S04]  /*23c0*/  IADD3 R7, PT, PT, R0, R9, RZ ;  /* 0x0000000900077210 */ /* 0x000fc80007ffe0ff */
[C---:B------:R-:W-:Y:S01]  /*23d0*/  IADD3 R11, PT, PT, R7.reuse, 0x200, RZ ;  /* 0x00000200070b7810 */ /* 0x040fe20007ffe0ff */
[C---:B------:R-:W-:Y:S01]  /*23e0*/  IMAD.WIDE.U32 R8, R7.reuse, 0x4, R4 ;  /* 0x0000000407087825 */ /* 0x040fe200078e0004 */
[----:B------:R-:W-:-:S03]  /*23f0*/  IADD3 R13, PT, PT, R7, 0x400, RZ ;  /* 0x00000400070d7810 */ /* 0x000fc60007ffe0ff */
[--C-:B------:R-:W-:Y:S01]  /*2400*/  IMAD.WIDE.U32 R10, R11, 0x4, R4.reuse ;  /* 0x000000040b0a7825 */ /* 0x100fe200078e0004 */
[----:B------:R-:W-:Y:S01]  /*2410*/  IADD3 R15, PT, PT, R7, 0x600, RZ ;  /* 0x00000600070f7810 */ /* 0x000fe20007ffe0ff */
        /* <DEDUP_REMOVED lines=11> */
.L_x_201:
[----:B------:R-:W-:Y:S05]  /*24d0*/  BSYNC.RECONVERGENT B2 ;  /* 0x0000000000027941 */ /* 0x000fea0003800200 */
.L_x_200:
[----:B------:R-:W-:Y:S05]  /*24e0*/  @!P1 BRA `(.L_x_193) ;  /* 0x0000000000309947 */ /* 0x000fea0003800000 */
[----:B------:R-:W-:Y:S02]  /*24f0*/  LOP3.LUT R6, R6, 0xffff, RZ, 0xc0, !PT ;  /* 0x0000ffff06067812 */ /* 0x000fe400078ec0ff */
[----:B------:R-:W-:Y:S02]  /*2500*/  IADD3 R9, PT, PT, R0, R2, RZ ;  /* 0x0000000200097210 */ /* 0x000fe40007ffe0ff */
[----:B------:R-:W-:-:S04]  /*2510*/  LEA.HI R6, R6, 0x1, RZ, 0x17 ;  /* 0x0000000106067811 */ /* 0x000fc800078fb8ff */
[----:B------:R-:W-:-:S04]  /*2520*/  LOP3.LUT R6, R6, 0x3, RZ, 0xc0, !PT ;  /* 0x0000000306067812 */ /* 0x000fc800078ec0ff */
[----:B------:R-:W-:-:S07]  /*2530*/  IADD3 R0, PT, PT, -R6, RZ, RZ ;  /* 0x000000ff06007210 */ /* 0x000fce0007ffe1ff */
.L_x_202:
[----:B------:R-:W-:-:S06]  /*2540*/  IMAD.WIDE.U32 R6, R9, 0x4, R4 ;  /* 0x0000000409067825 */ /* 0x000fcc00078e0004 */
[----:B------:R-:W2:Y:S01]  /*2550*/  LDG.E R6, desc[UR6][R6.64] ;  /* 0x0000000606067981 */ /* 0x000ea2000c1e1900 */
[----:B------:R-:W-:Y:S02]  /*2560*/  IADD3 R0, PT, PT, R0, 0x1, RZ ;  /* 0x0000000100007810 */ /* 0x000fe40007ffe0ff */
[----:B------:R-:W-:Y:S02]  /*2570*/  IADD3 R9, PT, PT, R9, 0x200, RZ ;  /* 0x0000020009097810 */ /* 0x000fe40007ffe0ff */
[----:B------:R-:W-:Y:S01]  /*2580*/  ISETP.NE.AND P0, PT, R0, RZ, PT ;  /* 0x000000ff0000720c */ /* 0x000fe20003f05270 */
[----:B--2---:R-:W-:-:S12]  /*2590*/  FFMA R23, R6, R6, R23 ;  /* 0x0000000606177223 */ /* 0x004fd80000000017 */
[----:B------:R-:W-:Y:S05]  /*25a0*/  @P0 BRA `(.L_x_202) ;  /* 0xfffffffc00e40947 */ /* 0x000fea000383ffff */
.L_x_193:
[----:B------:R-:W-:Y:S05]  /*25b0*/  BSYNC.RECONVERGENT B1 ;  /* 0x0000000000017941 */ /* 0x000fea0003800200 */
.L_x_190:
        /* <DEDUP_REMOVED lines=33> */
[----:B------:R-:W1:Y:S04]  /*27d0*/  LDS.128 R8, [UR4+0x20] ;  /* 0x00002004ff087984 */ /* 0x000e680008000c00 */
[----:B--2---:R-:W2:Y:S04]  /*27e0*/  LDS.128 R4, [UR4+0x30] ;  /* 0x00003004ff047984 */ /* 0x004ea80008000c00 */
        /* <DEDUP_REMOVED lines=16> */
.L_x_189:
[----:B------:R-:W-:Y:S05]  /*28f0*/  BSYNC.RECONVERGENT B0 ;  /* 0x0000000000007941 */ /* 0x000fea0003800200 */
.L_x_173:
[----:B------:R-:W-:Y:S05]  /*2900*/  @P0 EXIT ;  /* 0x000000000000094d */ /* 0x000fea0003800000 */
[----:B012---:R-:W0:Y:S02]  /*2910*/  LDC.64 R4, c[0x0][0x388] ;  /* 0x0000e200ff047b82 */ /* 0x007e240000000a00 */
[----:B0-----:R-:W-:-:S05]  /*2920*/  IMAD.WIDE.U32 R2, R3, 0x4, R4 ;  /* 0x0000000403027825 */ /* 0x001fca00078e0004 */
[----:B------:R-:W-:Y:S01]  /*2930*/  STG.E desc[UR6][R2.64], R20 ;  /* 0x0000001402007986 */ /* 0x000fe2000c101906 */
[----:B------:R-:W-:Y:S05]  /*2940*/  EXIT ;  /* 0x000000000000794d */ /* 0x000fea0003800000 */
.L_x_203:
        /* <DEDUP_REMOVED lines=11> */
.L_x_240:


//--------------------- .text._ZN3cub18CUB_300001_SM_10006detail6reduce28DeviceReduceSingleTileKernelINS2_10policy_hubIfjN4cuda3std3__44plusIfEEE10Policy1000EN6thrust24THRUST_300001_SM_1000_NS6detail15normal_iteratorINSD_10device_ptrIfEEEEPfjS9_ff6squareIfEEEvT0_T1_T2_T3_T4_T6_ --------------------------
	.section	.text._ZN3cub18CUB_300001_SM_10006detail6reduce28DeviceReduceSingleTileKernelINS2_10policy_hubIfjN4cuda3std3__44plusIfEEE10Policy1000EN6thrust24THRUST_300001_SM_1000_NS6detail15normal_iteratorINSD_10device_ptrIfEEEEPfjS9_ff6squareIfEEEvT0_T1_T2_T3_T4_T6_,"ax",@progbits
	.align	128
        .global         _ZN3cub18CUB_300001_SM_10006detail6reduce28DeviceReduceSingleTileKernelINS2_10policy_hubIfjN4cuda3std3__44plusIfEEE10Policy1000EN6thrust24THRUST_300001_SM_1000_NS6detail15normal_iteratorINSD_10device_ptrIfEEEEPfjS9_ff6squareIfEEEvT0_T1_T2_T3_T4_T6_
        .type           _ZN3cub18CUB_300001_SM_10006detail6reduce28DeviceReduceSingleTileKernelINS2_10policy_hubIfjN4cuda3std3__44plusIfEEE10Policy1000EN6thrust24THRUST_300001_SM_1000_NS6detail15normal_iteratorINSD_10device_ptrIfEEEEPfjS9_ff6squareIfEEEvT0_T1_T2_T3_T4_T6_,@function
        .size           _ZN3cub18CUB_300001_SM_10006detail6reduce28DeviceReduceSingleTileKernelINS2_10policy_hubIfjN4cuda3std3__44plusIfEEE10Policy1000EN6thrust24THRUST_300001_SM_1000_NS6detail15normal_iteratorINSD_10device_ptrIfEEEEPfjS9_ff6squareIfEEEvT0_T1_T2_T3_T4_T6_,(.L_x_241 - _ZN3cub18CUB_300001_SM_10006detail6reduce28DeviceReduceSingleTileKernelINS2_10policy_hubIfjN4cuda3std3__44plusIfEEE10Policy1000EN6thrust24THRUST_300001_SM_1000_NS6detail15normal_iteratorINSD_10device_ptrIfEEEEPfjS9_ff6squareIfEEEvT0_T1_T2_T3_T4_T6_)
        .other          _ZN3cub18CUB_300001_SM_10006detail6reduce28DeviceReduceSingleTileKernelINS2_10policy_hubIfjN4cuda3std3__44plusIfEEE10Policy1000EN6thrust24THRUST_300001_SM_1000_NS6detail15normal_iteratorINSD_10device_ptrIfEEEEPfjS9_ff6squareIfEEEvT0_T1_T2_T3_T4_T6_,@"STO_CUDA_ENTRY STV_DEFAULT"
_ZN3cub18CUB_300001_SM_10006detail6reduce28DeviceReduceSingleTileKernelINS2_10policy_hubIfjN4cuda3std3__44plusIfEEE10Policy1000EN6thrust24THRUST_300001_SM_1000_NS6detail15normal_iteratorINSD_10device_ptrIfEEEEPfjS9_ff6squareIfEEEvT0_T1_T2_T3_T4_T6_:
.text._ZN3cub18CUB_300001_SM_10006detail6reduce28DeviceReduceSingleTileKernelINS2_10policy_hubIfjN4cuda3std3__44plusIfEEE10Policy1000EN6thrust24THRUST_300001_SM_1000_NS6detail15normal_iteratorINSD_10device_ptrIfEEEEPfjS9_ff6squareIfEEEvT0_T1_T2_T3_T4_T6_:
        /* <DEDUP_REMOVED lines=13> */
.L_x_204:
[----:B------:R-:W-:Y:S01]  /*00d0*/  ISETP.GT.U32.AND P0, PT, R4, 0x1fff, PT ;  /* 0x00001fff0400780c */ /* 0x000fe20003f04070 */
[----:B------:R-:W-:-:S12]  /*00e0*/  BSSY.RECONVERGENT B0, `(.L_x_205) ;  /* 0x000023c000007945 */ /* 0x000fd80003800200 */
[----:B------:R-:W-:Y:S05]  /*00f0*/  @P0 BRA `(.L_x_206) ;  /* 0x0000001000040947 */ /* 0x000fea0003800000 */
[----:B------:R-:W0:Y:S01]  /*0100*/  S2R R5, SR_TID.X ;  /* 0x0000000000057919 */ /* 0x000e220000002100 */
[----:B------:R-:W-:Y:S01]  /*0110*/  BSSY.RECONVERGENT B1, `(.L_x_207) ;  /* 0x000000a000017945 */ /* 0x000fe20003800200 */
[----:B------:R-:W-:Y:S01]  /*0120*/  HFMA2 R0, -RZ, RZ, 0, 0 ;  /* 0x00000000ff007431 */ /* 0x000fe200000001ff */
        /* <DEDUP_REMOVED lines=8> */
.L_x_208:
[----:B------:R-:W-:Y:S05]  /*01b0*/  BSYNC.RECONVERGENT B1 ;  /* 0x0000000000017941 */ /* 0x000fea0003800200 */
.L_x_207:
[----:B------:R-:W-:Y:S01]  /*01c0*/  ISETP.GE.U32.AND P0, PT, R7, R4, PT ;  /* 0x000000040700720c */ /* 0x000fe20003f06070 */
[----:B------:R-:W-:-:S12]  /*01d0*/  BSSY.RECONVERGENT B1, `(.L_x_209) ;  /* 0x0000070000017945 */ /* 0x000fd80003800200 */
[----:B------:R-:W-:Y:S05]  /*01e0*/  @P0 BRA `(.L_x_210) ;  /* 0x0000000400b80947 */ /* 0x000fea0003800000 */
[----:B------:R-:W-:Y:S01]  /*01f0*/  LOP3.LUT R3, RZ, R7, RZ, 0x33, !PT ;  /* 0x00000007ff037212 */ /* 0x000fe200078e33ff */
[----:B------:R-:W-:Y:S03]  /*0200*/  BSSY.RECONVERGENT B2, `(.L_x_211) ;  /* 0x0000033000027945 */ /* 0x000fe60003800200 */
[----:B------:R-:W-:-:S04]  /*0210*/  IADD3 R3, PT, PT, R3, R4, RZ ;  /* 0x0000000403037210 */ /* 0x000fc80007ffe0ff */
        /* <DEDUP_REMOVED lines=11> */
.L_x_213:
        /* <DEDUP_REMOVED lines=38> */
.L_x_212:
[----:B------:R-:W-:Y:S05]  /*0530*/  BSYNC.RECONVERGENT B2 ;  /* 0x0000000000027941 */ /* 0x000fea0003800200 */
.L_x_211:
[----:B------:R-:W-:Y:S05]  /*0540*/  @!P1 BRA `(.L_x_210) ;  /* 0x0000000000e09947 */ /* 0x000fea0003800000 */
[----:B------:R-:W-:Y:S01]  /*0550*/  ISETP.GE.U32.AND P0, PT, R20, 0x8, PT ;  /* 0x000000081400780c */ /* 0x000fe20003f06070 */
[----:B------:R-:W-:Y:S01]  /*0560*/  BSSY.RECONVERGENT B2, `(.L_x_214) ;  /* 0x0000017000027945 */ /* 0x000fe20003800200 */
[----:B------:R-:W-:-:S04]  /*0570*/  LOP3.LUT R8, R6, 0x7, RZ, 0xc0, !PT ;  /* 0x0000000706087812 */ /* 0x000fc800078ec0ff */
[----:B------:R-:W-:-:S07]  /*0580*/  ISETP.NE.AND P1, PT, R8, RZ, PT ;  /* 0x000000ff0800720c */ /* 0x000fce0003f25270 */
[----:B------:R-:W-:Y:S06]  /*0590*/  @!P0 BRA `(.L_x_215) ;  /* 0x00000000004c8947 */ /* 0x000fec0003800000 */
        /* <DEDUP_REMOVED lines=19> */
.L_x_215:
[----:B------:R-:W-:Y:S05]  /*06d0*/  BSYNC.RECONVERGENT B2 ;  /* 0x0000000000027941 */ /* 0x000fea0003800200 */
.L_x_214:
        /* <DEDUP_REMOVED lines=17> */
.L_x_217:
[----:B------:R-:W-:Y:S05]  /*07f0*/  BSYNC.RECONVERGENT B2 ;  /* 0x0000000000027941 */ /* 0x000fea0003800200 */
.L_x_216:
[----:B------:R-:W-:Y:S05]  /*0800*/  @!P1 BRA `(.L_x_210) ;  /* 0x0000000000309947 */ /* 0x000fea0003800000 */
[----:B------:R-:W0:Y:S01]  /*0810*/  LDC.64 R2, c[0x0][0x380] ;  /* 0x0000e000ff027b82 */ /* 0x000e220000000a00 */
[----:B------:R-:W-:Y:S01]  /*0820*/  IADD3 R6, PT, PT, -R6, RZ, RZ ;  /* 0x000000ff06067210 */ /* 0x000fe20007ffe1ff */
[----:B0-----:R-:W-:-:S05]  /*0830*/  IMAD.WIDE.U32 R2, R7, 0x4, R2 ;  /* 0x0000000407027825 */ /* 0x001fca00078e0002 */
[----:B------:R-:W-:-:S07]  /*0840*/  MOV R7, R3 ;  /* 0x0000000300077202 */ /* 0x000fce0000000f00 */
.L_x_218:
[----:B------:R-:W-:-:S06]  /*0850*/  MOV R3, R7 ;  /* 0x0000000700037202 */ /* 0x000fcc0000000f00 */
[----:B------:R0:W2:Y:S01]  /*0860*/  LDG.E R3, desc[UR6][R2.64] ;  /* 0x0000000602037981 */ /* 0x0000a2000c1e1900 */
[----:B------:R-:W-:-:S04]  /*0870*/  IADD3 R6, PT, PT, R6, 0x1, RZ ;  /* 0x0000000106067810 */ /* 0x000fc80007ffe0ff */
[----:B------:R-:W-:Y:S02]  /*0880*/  ISETP.NE.AND P0, PT, R6, RZ, PT ;  /* 0x000000ff0600720c */ /* 0x000fe40003f05270 */
[----:B0-----:R-:W-:-:S04]  /*0890*/  IADD3 R2, P1, PT, R2, 0x800, RZ ;  /* 0x0000080002027810 */ /* 0x001fc80007f3e0ff */
[----:B------:R-:W-:Y:S01]  /*08a0*/  IADD3.X R7, PT, PT, RZ, R7, RZ, P1, !PT ;  /* 0x00000007ff077210 */ /* 0x000fe20000ffe4ff */
[----:B--2---:R-:W-:-:S06]  /*08b0*/  FFMA R0, R3, R3, R0 ;  /* 0x0000000303007223 */ /* 0x004fcc0000000000 */
[----:B------:R-:W-:Y:S05]  /*08c0*/  @P0 BRA `(.L_x_218) ;  /* 0xfffffffc00e00947 */ /* 0x000fea000383ffff */
.L_x_210:
[----:B------:R-:W-:Y:S05]  /*08d0*/  BSYNC.RECONVERGENT B1 ;  /* 0x0000000000017941 */ /* 0x000fea0003800200 */
.L_x_209:
[----:B------:R-:W-:Y:S02]  /*08e0*/  ISETP.GE.U32.AND P0, PT, R4, 0x200, PT ;  /* 0x000002000400780c */ /* 0x000fe40003f06070 */
[----:B------:R-:W-:-:S11]  /*08f0*/  MOV R9, R0 ;  /* 0x0000000000097202 */ /* 0x000fd60000000f00 */
        /* <DEDUP_REMOVED lines=35> */
[----:B------:R-:W3:Y:S04]  /*0b30*/  LDS.128 R8, [UR4+0x30] ;  /* 0x00003004ff087984 */ /* 0x000ee80008000c00 */
[----:B------:R-:W4:Y:S01]  /*0b40*/  LDS.128 R16, [UR4+0x40] ;  /* 0x00004004ff107984 */ /* 0x000f220008000c00 */
[----:B0-----:R-:W-:-:S04]  /*0b50*/  FADD R5, R0, R5 ;  /* 0x0000000500057221 */ /* 0x001fc80000000000 */
        /* <DEDUP_REMOVED lines=9> */
[----:B------:R-:W-:-:S04]  /*0bf0*/  FADD R11, R10, R11 ;  /* 0x0000000b0a0b7221 */ /* 0x000fc80000000000 */
[----:B----4-:R-:W-:-:S04]  /*0c00*/  FADD R16, R11, R16 ;  /* 0x000000100b107221 */ /* 0x010fc80000000000 */
[----:B------:R-:W-:-:S04]  /*0c10*/  FADD R17, R16, R17 ;  /* 0x0000001110117221 */ /* 0x000fc80000000000 */
[----:B------:R-:W-:-:S04]  /*0c20*/  FADD R18, R17, R18 ;  /* 0x0000001211127221 */ /* 0x000fc80000000000 */
[----:B------:R-:W-:Y:S01]  /*0c30*/  FADD R0, R18, R19 ;  /* 0x0000001312007221 */ /* 0x000fe20000000000 */
[----:B------:R-:W-:Y:S06]  /*0c40*/  BRA `(.L_x_220) ;  /* 0x0000001800147947 */ /* 0x000fec0003800000 */
.L_x_219:
[----:B------:R-:W0:Y:S01]  /*0c50*/  S2R R6, SR_LANEID ;  /* 0x0000000000067919 */ /* 0x000e220000000000 */
[----:B------:R-:W-:-:S04]  /*0c60*/  LOP3.LUT R0, R5, 0x3e0, RZ, 0xc0, !PT ;  /* 0x000003e005007812 */ /* 0x000fc800078ec0ff */
[----:B------:R-:W-:Y:S02]  /*0c70*/  IADD3 R3, PT, PT, R0, 0x20, RZ ;  /* 0x0000002000037810 */ /* 0x000fe40007ffe0ff */
[----:B------:R-:W-:Y:S02]  /*0c80*/  LOP3.LUT R7, RZ, R0, RZ, 0x33, !PT ;  /* 0x00000000ff077212 */ /* 0x000fe400078e33ff */
[-C--:B------:R-:W-:Y:S02]  /*0c90*/  ISETP.GT.U32.AND P0, PT, R3, R4.reuse, PT ;  /* 0x000000040300720c */ /* 0x080fe40003f04070 */
        /* <DEDUP_REMOVED lines=40> */
[----:B------:R-:W0:Y:S04]  /*0f20*/  LDS.128 R20, [UR4+0x10] ;  /* 0x00001004ff147984 */ /* 0x000e280008000c00 */
        /* <DEDUP_REMOVED lines=30> */
.L_x_206:
[----:B------:R-:W0:Y:S01]  /*1110*/  S2R R0, SR_TID.X ;  /* 0x0000000000007919 */ /* 0x000e220000002100 */
[----:B------:R-:W1:Y:S02]  /*1120*/  LDCU.64 UR4, c[0x0][0x380] ;  /* 0x00007000ff0477ac */ /* 0x000e640008000a00 */
[----:B-1----:R-:W-:Y:S02]  /*1130*/  MOV R12, UR4 ;  /* 0x00000004000c7c02 */ /* 0x002fe40008000f00 */
[----:B------:R-:W-:-:S03]  /*1140*/  MOV R13, UR5 ;  /* 0x00000005000d7c02 */ /* 0x000fc60008000f00 */
        /* <DEDUP_REMOVED lines=17> */
[----:B------:R-:W-:Y:S01]  /*1260*/  UMOV UR4, 0x2000 ;  /* 0x0000200000047882 */ /* 0x000fe20000000000 */
[----:B--2---:R-:W-:-:S04]  /*1270*/  FMUL R21, R21, R21 ;  /* 0x0000001515157220 */ /* 0x004fc80000400000 */
[----:B---3--:R-:W-:Y:S01]  /*1280*/  FFMA R21, R20, R20, R21 ;  /* 0x0000001414157223 */ /* 0x008fe20000000015 */
[----:B------:R-:W-:Y:S01]  /*1290*/  IADD3 R20, PT, PT, R4, -0x2000, RZ ;  /* 0xffffe00004147810 */ /* 0x000fe20007ffe0ff */
[----:B----4-:R-:W-:-:S03]  /*12a0*/  FMUL R17, R17, R17 ;  /* 0x0000001111117220 */ /* 0x010fc60000400000 */
[----:B------:R-:W-:Y:S01]  /*12b0*/  ISETP.GE.U32.AND P0, PT, R20, 0x2000, PT ;  /* 0x000020001400780c */ /* 0x000fe20003f06070 */
[----:B-----5:R-:W-:Y:S01]  /*12c0*/  FMUL R19, R19, R19 ;  /* 0x0000001313137220 */ /* 0x020fe20000400000 */
[----:B------:R-:W-:Y:S01]  /*12d0*/  FMUL R22, R22, R22 ;  /* 0x0000001616167220 */ /* 0x000fe20000400000 */
        /* <DEDUP_REMOVED lines=19> */
[----:B------:R-:W0:Y:S01]  /*1410*/  LDC R4, c[0x0][0x390] ;  /* 0x0000e400ff047b82 */ /* 0x000e220000000800 */
[----:B------:R-:W-:-:S07]  /*1420*/  UMOV UR4, 0x2000 ;  /* 0x0000200000047882 */ /* 0x000fce0000000000 */
[----:B------:R-:W1:Y:S02]  /*1430*/  LDC.64 R12, c[0x0][0x380] ;  /* 0x0000e000ff0c7b82 */ /* 0x000e640000000a00 */
.L_x_223:
[----:B------:R-:W-:-:S05]  /*1440*/  IADD3 R3, PT, PT, R0, UR4, RZ ;  /* 0x0000000400037c10 */ /* 0x000fca000fffe0ff */
        /* <DEDUP_REMOVED lines=17> */
[----:B0-----:R-:W-:-:S04]  /*1560*/  IADD3 R2, PT, PT, R4, -UR4, RZ ;  /* 0x8000000404027c10 */ /* 0x001fc8000fffe0ff */
[----:B------:R-:W-:Y:S01]  /*1570*/  ISETP.GE.U32.AND P0, PT, R2, 0x2000, PT ;  /* 0x000020000200780c */ /* 0x000fe20003f06070 */
[----:B--2---:R-:W-:Y:S01]  /*1580*/  FFMA R7, R22, R22, R7 ;  /* 0x0000001616077223 */ /* 0x004fe20000000007 */
        /* <DEDUP_REMOVED lines=23> */
[----:B------:R-:W-:-:S06]  /*1700*/  UIADD3 UR4, UPT, UPT, UR4, 0x2000, URZ ;  /* 0x0000200004047890 */ /* 0x000fcc000fffe0ff */
[----:B------:R-:W-:-:S13]  /*1710*/  ISETP.LT.U32.AND P0, PT, R20, UR4, PT ;  /* 0x0000000414007c0c */ /* 0x000fda000bf01070 */
[----:B------:R-:W-:Y:S05]  /*1720*/  @!P0 BRA `(.L_x_223) ;  /* 0xfffffffc00448947 */ /* 0x000fea000383ffff */
.L_x_221:
[----:B------:R-:W-:Y:S01]  /*1730*/  IADD3 R3, PT, PT, R4, -UR4, RZ ;  /* 0x8000000404037c10 */ /* 0x000fe2000fffe0ff */
[----:B------:R-:W-:Y:S03]  /*1740*/  BSSY.RECONVERGENT B1, `(.L_x_222) ;  /* 0x00000a3000017945 */ /* 0x000fe60003800200 */
[----:B------:R-:W-:-:S04]  /*1750*/  ISETP.GE.AND P0, PT, R0, R3, PT ;  /* 0x000000030000720c */ /* 0x000fc80003f06270 */
[----:B------:R-:W-:-:S13]  /*1760*/  ISETP.LE.U32.OR P0, PT, R4, UR4, P0 ;  /* 0x0000000404007c0c */ /* 0x000fda0008703470 */
[----:B------:R-:W-:Y:S05]  /*1770*/  @P0 BRA `(.L_x_224) ;  /* 0x00000008007c0947 */ /* 0x000fea0003800000 */
[-C--:B------:R-:W-:Y:S01]  /*1780*/  LOP3.LUT R3, RZ, R0.reuse, RZ, 0x33, !PT ;  /* 0x00000000ff037212 */ /* 0x080fe200078e33ff */
[----:B------:R-:W-:Y:S01]  /*1790*/  BSSY.RECONVERGENT B2, `(.L_x_225) ;  /* 0x0000052000027945 */ /* 0x000fe20003800200 */
[----:B------:R-:W-:Y:S02]  /*17a0*/  MOV R5, R0 ;  /* 0x0000000000057202 */ /* 0x000fe40000000f00 */
[----:B------:R-:W-:-:S04]  /*17b0*/  IADD3 R3, PT, PT, R4, -UR4, R3 ;  /* 0x8000000404037c10 */ /* 0x000fc8000fffe003 */
[C---:B------:R-:W-:Y:S02]  /*17c0*/  ISETP.GE.U32.AND P0, PT, R3.reuse, 0x1e00, PT ;  /* 0x00001e000300780c */ /* 0x040fe40003f06070 */
[----:B------:R-:W-:-:S04]  /*17d0*/  LEA.HI R3, R3, 0x1, RZ, 0x17 ;  /* 0x0000000103037811 */ /* 0x000fc800078fb8ff */
[----:B------:R-:W-:-:S07]  /*17e0*/  LOP3.LUT R4, R3, 0xf, RZ, 0xc0, !PT ;  /* 0x0000000f03047812 */ /* 0x000fce00078ec0ff */
[----:B------:R-:W-:Y:S05]  /*17f0*/  @!P0 BRA `(.L_x_226) ;  /* 0x00000004002c8947 */ /* 0x000fea0003800000 */
[----:B------:R-:W-:Y:S01]  /*1800*/  LOP3.LUT R6, R3, 0xfffff0, RZ, 0xc0, !PT ;  /* 0x00fffff003067812 */ /* 0x000fe200078ec0ff */
[----:B------:R-:W-:Y:S01]  /*1810*/  BSSY.RECONVERGENT B3, `(.L_x_227) ;  /* 0x0000048000037945 */ /* 0x000fe20003800200 */
[C---:B------:R-:W-:Y:S02]  /*1820*/  LOP3.LUT R5, R0.reuse, 0x1000, RZ, 0xfc, !PT ;  /* 0x0000100000057812 */ /* 0x040fe400078efcff */
[----:B------:R-:W-:Y:S02]  /*1830*/  IADD3 R2, PT, PT, R0, UR4, RZ ;  /* 0x0000000400027c10 */ /* 0x000fe4000fffe0ff */
[----:B------:R-:W-:-:S07]  /*1840*/  IADD3 R6, PT, PT, -R6, RZ, RZ ;  /* 0x000000ff06067210 */ /* 0x000fce0007ffe1ff */
.L_x_228:
[C---:B------:R-:W-:Y:S01]  /*1850*/  IADD3 R19, PT, PT, R2.reuse, 0x200, RZ ;  /* 0x0000020002137810 */ /* 0x040fe20007ffe0ff */
[C---:B------:R-:W-:Y:S01]  /*1860*/  IMAD.WIDE.U32 R14, R2.reuse, 0x4, R12 ;  /* 0x00000004020e7825 */ /* 0x040fe200078e000c */
[----:B------:R-:W-:-:S03]  /*1870*/  IADD3 R11, PT, PT, R2, 0x400, RZ ;  /* 0x00000400020b7810 */ /* 0x000fc60007ffe0ff */
[--C-:B------:R-:W-:Y:S01]  /*1880*/  IMAD.WIDE.U32 R18, R19, 0x4, R12.reuse ;  /* 0x0000000413127825 */ /* 0x100fe200078e000c */
[----:B------:R0:W2:Y:S01]  /*1890*/  LDG.E R8, desc[UR6][R14.64] ;  /* 0x000000060e087981 */ /* 0x0000a2000c1e1900 */
[C---:B------:R-:W-:Y:S02]  /*18a0*/  IADD3 R21, PT, PT, R2.reuse, 0x600, RZ ;  /* 0x0000060002157810 */ /* 0x040fe40007ffe0ff */
[--C-:B------:R-:W-:Y:S01]  /*18b0*/  IMAD.WIDE.U32 R10, R11, 0x4, R12.reuse ;  /* 0x000000040b0a7825 */ /* 0x100fe200078e000c */
[----:B------:R1:W3:Y:S01]  /*18c0*/  LDG.E R9, desc[UR6][R18.64] ;  /* 0x0000000612097981 */ /* 0x0002e2000c1e1900 */
[C---:B------:R-:W-:Y:S02]  /*18d0*/  IADD3 R17, PT, PT, R2.reuse, 0x800, RZ ;  /* 0x0000080002117810 */ /* 0x040fe40007ffe0ff */
[--C-:B------:R-:W-:Y:S02]  /*18e0*/  IMAD.WIDE.U32 R20, R21, 0x4, R12.reuse ;  /* 0x0000000415147825 */ /* 0x100fe400078e000c */
[----:B------:R4:W5:Y:S01]  /*18f0*/  LDG.E R10, desc[UR6][R10.64] ;  /* 0x000000060a0a7981 */ /* 0x000962000c1e1900 */
[----:B------:R-:W-:Y:S01]  /*1900*/  IADD3 R29, PT, PT, R2, 0xa00, RZ ;  /* 0x00000a00021d7810 */ /* 0x000fe20007ffe0ff */
[----:B------:R-:W-:-:S02]  /*1910*/  IMAD.WIDE.U32 R16, R17, 0x4, R12 ;  /* 0x0000000411107825 */ /* 0x000fc400078e000c */
[----:B------:R4:W5:Y:S01]  /*1920*/  LDG.E R27, desc[UR6][R20.64] ;  /* 0x00000006141b7981 */ /* 0x000962000c1e1900 */
[C---:B------:R-:W-:Y:S01]  /*1930*/  IADD3 R23, PT, PT, R2.reuse, 0xc00, RZ ;  /* 0x00000c0002177810 */ /* 0x040fe20007ffe0ff */
[--C-:B------:R-:W-:Y:S02]  /*1940*/  IMAD.WIDE.U32 R28, R29, 0x4, R12.reuse ;  /* 0x000000041d1c7825 */ /* 0x100fe400078e000c */
[----:B------:R-:W5:Y:S01]  /*1950*/  LDG.E R26, desc[UR6][R16.64] ;  /* 0x00000006101a7981 */ /* 0x000f62000c1e1900 */
[C---:B------:R-:W-:Y:S01]  /*1960*/  IADD3 R22, PT, PT, R2.reuse, 0xe00, RZ ;  /* 0x00000e0002167810 */ /* 0x040fe20007ffe0ff */
[--C-:B0-----:R-:W-:Y:S02]  /*1970*/  IMAD.WIDE.U32 R14, R23, 0x4, R12.reuse ;  /* 0x00000004170e7825 */ /* 0x101fe400078e000c */
[----:B------:R0:W5:Y:S01]  /*1980*/  LDG.E R25, desc[UR6][R28.64] ;  /* 0x000000061c197981 */ /* 0x000162000c1e1900 */
[----:B------:R-:W-:Y:S01]  /*1990*/  IADD3 R23, PT, PT, R2, 0x1000, RZ ;  /* 0x0000100002177810 */ /* 0x000fe20007ffe0ff */
[----:B-1----:R-:W-:-:S02]  /*19a0*/  IMAD.WIDE.U32 R18, R22, 0x4, R12 ;  /* 0x0000000416127825 */ /* 0x002fc400078e000c */
[----:B------:R1:W5:Y:S01]  /*19b0*/  LDG.E R24, desc[UR6][R14.64] ;  /* 0x000000060e187981 */ /* 0x000362000c1e1900 */
[C---:B----4-:R-:W-:Y:S01]  /*19c0*/  IADD3 R11, PT, PT, R2.reuse, 0x1200, RZ ;  /* 0x00001200020b7810 */ /* 0x050fe20007ffe0ff */
[--C-:B------:R-:W-:Y:S02]  /*19d0*/  IMAD.WIDE.U32 R20, R23, 0x4, R12.reuse ;  /* 0x0000000417147825 */ /* 0x100fe400078e000c */
[----:B------:R4:W5:Y:S01]  /*19e0*/  LDG.E R23, desc[UR6][R18.64] ;  /* 0x0000000612177981 */ /* 0x000962000c1e1900 */
[C---:B0-----:R-:W-:Y:S01]  /*19f0*/  IADD3 R29, PT, PT, R2.reuse, 0x1400, RZ ;  /* 0x00001400021d7810 */ /* 0x041fe20007ffe0ff */
[--C-:B------:R-:W-:Y:S02]  /*1a00*/  IMAD.WIDE.U32 R16, R11, 0x4, R12.reuse ;  /* 0x000000040b107825 */ /* 0x100fe400078e000c */
[----:B------:R-:W5:Y:S01]  /*1a10*/  LDG.E R22, desc[UR6][R20.64] ;  /* 0x0000000614167981 */ /* 0x000f62000c1e1900 */
[----:B-1----:R-:W-:Y:S01]  /*1a20*/  IADD3 R15, PT, PT, R2, 0x1600, RZ ;  /* 0x00001600020f7810 */ /* 0x002fe20007ffe0ff */
[----:B------:R-:W-:-:S02]  /*1a30*/  IMAD.WIDE.U32 R28, R29, 0x4, R12 ;  /* 0x000000041d1c7825 */ /* 0x000fc400078e000c */
[----:B------:R0:W5:Y:S01]  /*1a40*/  LDG.E R11, desc[UR6][R16.64] ;  /* 0x00000006100b7981 */ /* 0x000162000c1e1900 */
[C---:B----4-:R-:W-:Y:S01]  /*1a50*/  IADD3 R19, PT, PT, R2.reuse, 0x1800, RZ ;  /* 0x0000180002137810 */ /* 0x050fe20007ffe0ff */
[--C-:B------:R-:W-:Y:S02]  /*1a60*/  IMAD.WIDE.U32 R14, R15, 0x4, R12.reuse ;  /* 0x000000040f0e7825 */ /* 0x100fe400078e000c */
[----:B------:R-:W4:Y:S02]  /*1a70*/  LDG.E R28, desc[UR6][R28.64] ;  /* 0x000000061c1c7981 */ /* 0x000f24000c1e1900 */
[----:B------:R-:W-:Y:S01]  /*1a80*/  IMAD.WIDE.U32 R18, R19, 0x4, R12 ;  /* 0x0000000413127825 */ /* 0x000fe200078e000c */
[C---:B0-----:R-:W-:Y:S02]  /*1a90*/  IADD3 R17, PT, PT, R2.reuse, 0x1a00, RZ ;  /* 0x00001a0002117810 */ /* 0x041fe40007ffe0ff */
[----:B------:R-:W-:-:S03]  /*1aa0*/  IADD3 R21, PT, PT, R2, 0x1c00, RZ ;  /* 0x00001c0002157810 */ /* 0x000fc60007ffe0ff */
[----:B------:R-:W4:Y:S04]  /*1ab0*/  LDG.E R18, desc[UR6][R18.64] ;  /* 0x0000000612127981 */ /* 0x000f28000c1e1900 */
[----:B------:R0:W4:Y:S01]  /*1ac0*/  LDG.E R29, desc[UR6][R14.64] ;  /* 0x000000060e1d7981 */ /* 0x000122000c1e1900 */
[----:B------:R-:W-:Y:S01]  /*1ad0*/  IADD3 R20, PT, PT, R2, 0x1e00, RZ ;  /* 0x00001e0002147810 */ /* 0x000fe20007ffe0ff */
[----:B0-----:R-:W-:-:S04]  /*1ae0*/  IMAD.WIDE.U32 R14, R17, 0x4, R12 ;  /* 0x00000004110e7825 */ /* 0x001fc800078e000c */
[--C-:B------:R-:W-:Y:S02]  /*1af0*/  IMAD.WIDE.U32 R16, R21, 0x4, R12.reuse ;  /* 0x0000000415107825 */ /* 0x100fe400078e000c */
[----:B------:R-:W4:Y:S02]  /*1b00*/  LDG.E R14, desc[UR6][R14.64] ;  /* 0x000000060e0e7981 */ /* 0x000f24000c1e1900 */
[----:B------:R-:W-:Y:S02]  /*1b10*/  IMAD.WIDE.U32 R20, R20, 0x4, R12 ;  /* 0x0000000414147825 */ /* 0x000fe400078e000c */
[----:B------:R-:W4:Y:S04]  /*1b20*/  LDG.E R16, desc[UR6][R16.64] ;  /* 0x0000000610107981 */ /* 0x000f28000c1e1900 */
[----:B------:R-:W4:Y:S01]  /*1b30*/  LDG.E R20, desc[UR6][R20.64] ;  /* 0x0000000614147981 */ /* 0x000f22000c1e1900 */
[----:B------:R-:W-:-:S04]  /*1b40*/  IADD3 R6, PT, PT, R6, 0x10, RZ ;  /* 0x0000001006067810 */ /* 0x000fc80007ffe0ff */
[----:B------:R-:W-:Y:S02]  /*1b50*/  ISETP.NE.AND P0, PT, R6, RZ, PT ;  /* 0x000000ff0600720c */ /* 0x000fe40003f05270 */
[----:B------:R-:W-:Y:S02]  /*1b60*/  IADD3 R5, PT, PT, R5, 0x2000, RZ ;  /* 0x0000200005057810 */ /* 0x000fe40007ffe0ff */
[----:B------:R-:W-:Y:S01]  /*1b70*/  IADD3 R2, PT, PT, R2, 0x2000, RZ ;  /* 0x0000200002027810 */ /* 0x000fe20007ffe0ff */
[----:B--2---:R-:W-:-:S04]  /*1b80*/  FFMA R8, R8, R8, R7 ;  /* 0x0000000808087223 */ /* 0x004fc80000000007 */
[----:B---3--:R-:W-:-:S04]  /*1b90*/  FFMA R9, R9, R9, R8 ;  /* 0x0000000909097223 */ /* 0x008fc80000000008 */
        /* <DEDUP_REMOVED lines=8> */
[----:B----4-:R-:W-:-:S04]  /*1c20*/  FFMA R28, R28, R28, R11 ;  /* 0x0000001c1c1c7223 */ /* 0x010fc8000000000b */
[----:B------:R-:W-:-:S04]  /*1c30*/  FFMA R29, R29, R29, R28 ;  /* 0x0000001d1d1d7223 */ /* 0x000fc8000000001c */
[----:B------:R-:W-:-:S04]  /*1c40*/  FFMA R29, R18, R18, R29 ;  /* 0x00000012121d7223 */ /* 0x000fc8000000001d */
[----:B------:R-:W-:-:S04]  /*1c50*/  FFMA R29, R14, R14, R29 ;  /* 0x0000000e0e1d7223 */ /* 0x000fc8000000001d */
[----:B------:R-:W-:-:S04]  /*1c60*/  FFMA R29, R16, R16, R29 ;  /* 0x00000010101d7223 */ /* 0x000fc8000000001d */
[----:B------:R-:W-:Y:S01]  /*1c70*/  FFMA R7, R20, R20, R29 ;  /* 0x0000001414077223 */ /* 0x000fe2000000001d */
[----:B------:R-:W-:Y:S06]  /*1c80*/  @P0 BRA `(.L_x_228) ;  /* 0xfffffff800f00947 */ /* 0x000fec000383ffff */
[----:B------:R-:W-:Y:S05]  /*1c90*/  BSYNC.RECONVERGENT B3 ;  /* 0x0000000000037941 */ /* 0x000fea0003800200 */
.L_x_227:
[----:B------:R-:W-:-:S07]  /*1ca0*/  IADD3 R5, PT, PT, R5, -0x1000, RZ ;  /* 0xfffff00005057810 */ /* 0x000fce0007ffe0ff */
.L_x_226:
[----:B------:R-:W-:Y:S05]  /*1cb0*/  BSYNC.RECONVERGENT B2 ;  /* 0x0000000000027941 */ /* 0x000fea0003800200 */
.L_x_225:
[----:B------:R-:W-:-:S13]  /*1cc0*/  ISETP.NE.AND P0, PT, R4, RZ, PT ;  /* 0x000000ff0400720c */ /* 0x000fda0003f05270 */
[----:B------:R-:W-:Y:S05]  /*1cd0*/  @!P0 BRA `(.L_x_224) ;  /* 0x0000000400248947 */ /* 0x000fea0003800000 */
[----:B------:R-:W-:Y:S01]  /*1ce0*/  ISETP.GE.U32.AND P0, PT, R4, 0x8, PT ;  /* 0x000000080400780c */ /* 0x000fe20003f06070 */
[----:B------:R-:W-:Y:S01]  /*1cf0*/  BSSY.RECONVERGENT B2, `(.L_x_229) ;  /* 0x0000025000027945 */ /* 0x000fe20003800200 */
[----:B------:R-:W-:-:S04]  /*1d00*/  LOP3.LUT R22, R3, 0x7, RZ, 0xc0, !PT ;  /* 0x0000000703167812 */ /* 0x000fc800078ec0ff */
[----:B------:R-:W-:-:S07]  /*1d10*/  ISETP.NE.AND P1, PT, R22, RZ, PT ;  /* 0x000000ff1600720c */ /* 0x000fce0003f25270 */
[----:B------:R-:W-:Y:S06]  /*1d20*/  @!P0 BRA `(.L_x_230) ;  /* 0x0000000000848947 */ /* 0x000fec0003800000 */
[----:B------:R-:W-:-:S04]  /*1d30*/  IADD3 R15, PT, PT, R5, UR4, RZ ;  /* 0x00000004050f7c10 */ /* 0x000fc8000fffe0ff */
        /* <DEDUP_REMOVED lines=9> */
[----:B------:R-:W-:Y:S01]  /*1dd0*/  IMAD.WIDE.U32 R10, R11, 0x4, R12 ;  /* 0x000000040b0a7825 */ /* 0x000fe200078e000c */
[----:B------:R-:W4:Y:S01]  /*1de0*/  LDG.E R6, desc[UR6][R20.64] ;  /* 0x0000000614067981 */ /* 0x000f22000c1e1900 */
[----:B------:R-:W-:-:S02]  /*1df0*/  IADD3 R23, PT, PT, R15, 0xa00, RZ ;  /* 0x00000a000f177810 */ /* 0x000fc40007ffe0ff */
[--C-:B------:R-:W-:Y:S01]  /*1e00*/  IMAD.WIDE.U32 R16, R17, 0x4, R12.reuse ;  /* 0x0000000411107825 */ /* 0x100fe200078e000c */
[----:B------:R-:W-:Y:S01]  /*1e10*/  IADD3 R25, PT, PT, R15, 0xc00, RZ ;  /* 0x00000c000f197810 */ /* 0x000fe20007ffe0ff */
[----:B------:R-:W5:Y:S02]  /*1e20*/  LDG.E R10, desc[UR6][R10.64] ;  /* 0x000000060a0a7981 */ /* 0x000f64000c1e1900 */
[--C-:B0-----:R-:W-:Y:S01]  /*1e30*/  IMAD.WIDE.U32 R8, R23, 0x4, R12.reuse ;  /* 0x0000000417087825 */ /* 0x101fe200078e000c */
[----:B------:R-:W-:Y:S01]  /*1e40*/  IADD3 R23, PT, PT, R15, 0xe00, RZ ;  /* 0x00000e000f177810 */ /* 0x000fe20007ffe0ff */
[----:B------:R-:W5:Y:S02]  /*1e50*/  LDG.E R16, desc[UR6][R16.64] ;  /* 0x0000000610107981 */ /* 0x000f64000c1e1900 */
[--C-:B------:R-:W-:Y:S02]  /*1e60*/  IMAD.WIDE.U32 R14, R25, 0x4, R12.reuse ;  /* 0x00000004190e7825 */ /* 0x100fe400078e000c */
[----:B------:R-:W5:Y:S02]  /*1e70*/  LDG.E R8, desc[UR6][R8.64] ;  /* 0x0000000608087981 */ /* 0x000f64000c1e1900 */
[----:B-1----:R-:W-:-:S02]  /*1e80*/  IMAD.WIDE.U32 R18, R23, 0x4, R12 ;  /* 0x0000000417127825 */ /* 0x002fc400078e000c */
        /* <DEDUP_REMOVED lines=11> */
.L_x_230:
[----:B------:R-:W-:Y:S05]  /*1f40*/  BSYNC.RECONVERGENT B2 ;  /* 0x0000000000027941 */ /* 0x000fea0003800200 */
.L_x_229:
        /* <DEDUP_REMOVED lines=23> */
.L_x_232:
[----:B------:R-:W-:Y:S05]  /*20c0*/  BSYNC.RECONVERGENT B2 ;  /* 0x0000000000027941 */ /* 0x000fea0003800200 */
.L_x_231:
[----:B------:R-:W-:Y:S05]  /*20d0*/  @!P1 BRA `(.L_x_224) ;  /* 0x0000000000249947 */ /* 0x000fea0003800000 */
[----:B------:R-:W-:Y:S02]  /*20e0*/  IADD3 R5, PT, PT, R5, UR4, RZ ;  /* 0x0000000405057c10 */ /* 0x000fe4000fffe0ff */
[----:B------:R-:W-:-:S07]  /*20f0*/  IADD3 R4, PT, PT, -R4, RZ, RZ ;  /* 0x000000ff04047210 */ /* 0x000fce0007ffe1ff */
.L_x_233:
[----:B------:R-:W-:-:S06]  /*2100*/  IMAD.WIDE.U32 R2, R5, 0x4, R12 ;  /* 0x0000000405027825 */ /* 0x000fcc00078e000c */
[----:B------:R-:W2:Y:S01]  /*2110*/  LDG.E R2, desc[UR6][R2.64] ;  /* 0x0000000602027981 */ /* 0x000ea2000c1e1900 */
[----:B------:R-:W-:Y:S02]  /*2120*/  IADD3 R4, PT, PT, R4, 0x1, RZ ;  /* 0x0000000104047810 */ /* 0x000fe40007ffe0ff */
[----:B------:R-:W-:Y:S02]  /*2130*/  IADD3 R5, PT, PT, R5, 0x200, RZ ;  /* 0x0000020005057810 */ /* 0x000fe40007ffe0ff */
[----:B------:R-:W-:Y:S01]  /*2140*/  ISETP.NE.AND P0, PT, R4, RZ, PT ;  /* 0x000000ff0400720c */ /* 0x000fe20003f05270 */
[----:B--2---:R-:W-:-:S12]  /*2150*/  FFMA R7, R2, R2, R7 ;  /* 0x0000000202077223 */ /* 0x004fd80000000007 */
[----:B------:R-:W-:Y:S05]  /*2160*/  @P0 BRA `(.L_x_233) ;  /* 0xfffffffc00e40947 */ /* 0x000fea000383ffff */
.L_x_224:
[----:B------:R-:W-:Y:S05]  /*2170*/  BSYNC.RECONVERGENT B1 ;  /* 0x0000000000017941 */ /* 0x000fea0003800200 */
.L_x_222:
        /* <DEDUP_REMOVED lines=33> */
[----:B------:R-:W3:Y:S04]  /*2390*/  LDS.128 R8, [UR4+0x30] ;  /* 0x00003004ff087984 */ /* 0x000ee80008000c00 */
[----:B------:R-:W4:Y:S01]  /*23a0*/  LDS.128 R16, [UR4+0x40] ;  /* 0x00004004ff107984 */ /* 0x000f220008000c00 */
[----:B0-----:R-:W-:-:S04]  /*23b0*/  FADD R5, R0, R5 ;  /* 0x0000000500057221 */ /* 0x001fc80000000000 */
        /* <DEDUP_REMOVED lines=13> */
[----:B------:R-:W-:-:S07]  /*2490*/  FADD R0, R18, R19 ;  /* 0x0000001312007221 */ /* 0x000fce0000000000 */
.L_x_220:
[----:B------:R-:W-:Y:S05]  /*24a0*/  BSYNC.RECONVERGENT B0 ;  /* 0x0000000000007941 */ /* 0x000fea0003800200 */
.L_x_205:
[----:B------:R-:W-:Y:S05]  /*24b0*/  @P0 EXIT ;  /* 0x000000000000094d */ /* 0x000fea0003800000 */
[----:B012---:R-:W0:Y:S01]  /*24c0*/  LDC.64 R2, c[0x0][0x388] ;  /* 0x0000e200ff027b82 */ /* 0x007e220000000a00 */
[----:B------:R-:W1:Y:S02]  /*24d0*/  LDCU UR4, c[0x0][0x398] ;  /* 0x00007300ff0477ac */ /* 0x000e640008000800 */
[----:B-1----:R-:W-:-:S05]  /*24e0*/  FADD R5, R0, UR4 ;  /* 0x0000000400057e21 */ /* 0x002fca0008000000 */
[----:B0-----:R-:W-:Y:S01]  /*24f0*/  STG.E desc[UR6][R2.64], R5 ;  /* 0x0000000502007986 */ /* 0x001fe2000c101906 */
[----:B------:R-:W-:Y:S05]  /*2500*/  EXIT ;  /* 0x000000000000794d */ /* 0x000fea0003800000 */
.L_x_234:
        /* <DEDUP_REMOVED lines=15> */
.L_x_241:


//--------------------- .text._ZN3cub18CUB_300001_SM_10006detail11EmptyKernelIvEEvv --------------------------
	.section	.text._ZN3cub18CUB_300001_SM_10006detail11EmptyKernelIvEEvv,"ax",@progbits
	.align	128
        .global         _ZN3cub18CUB_300001_SM_10006detail11EmptyKernelIvEEvv
        .type           _ZN3cub18CUB_300001_SM_10006detail11EmptyKernelIvEEvv,@function
        .size           _ZN3cub18CUB_300001_SM_10006detail11EmptyKernelIvEEvv,(.L_x_242 - _ZN3cub18CUB_300001_SM_10006detail11EmptyKernelIvEEvv)
        .other          _ZN3cub18CUB_300001_SM_10006detail11EmptyKernelIvEEvv,@"STO_CUDA_ENTRY STV_DEFAULT"
_ZN3cub18CUB_300001_SM_10006detail11EmptyKernelIvEEvv:
.text._ZN3cub18CUB_300001_SM_10006detail11EmptyKernelIvEEvv:
[----:B------:R-:W-:Y:S01]  /*0000*/  LDC R1, c[0x0][0x37c] ;  /* 0x0000df00ff017b82 */ /* 0x000fe20000000800 */
[----:B------:R-:W-:Y:S05]  /*0010*/  EXIT ;  /* 0x000000000000794d */ /* 0x000fea0003800000 */
.L_x_235:
        /* <DEDUP_REMOVED lines=14> */
.L_x_242:


//--------------------- .nv.shared._ZN3cub18CUB_300001_SM_10006detail6reduce28DeviceReduceSingleTileKernelINS2_10policy_hubIfyN4cuda3std3__44plusIfEEE10Policy1000EPfSC_iS9_ffNS7_10__identityEEEvT0_T1_T2_T3_T4_T6_ --------------------------
	.section	.nv.shared._ZN3cub18CUB_300001_SM_10006detail6reduce28DeviceReduceSingleTileKernelINS2_10policy_hubIfyN4cuda3std3__44plusIfEEE10Policy1000EPfSC_iS9_ffNS7_10__identityEEEvT0_T1_T2_T3_T4_T6_,"aw",@nobits
	.sectionflags	@""
	.align	4
.nv.shared._ZN3cub18CUB_300001_SM_10006detail6reduce28DeviceReduceSingleTileKernelINS2_10policy_hubIfyN4cuda3std3__44plusIfEEE10Policy1000EPfSC_iS9_ffNS7_10__identityEEEvT0_T1_T2_T3_T4_T6_:
	.zero		1068


//--------------------- .nv.shared.reserved.0     --------------------------
	.section	.nv.shared.reserved.0,"aw",@nobits
	.weak		__nv_reservedSMEM_offset_0_alias
	.size		__nv_reservedSMEM_offset_0_alias, 0, 64
	.other		__nv_reservedSMEM_offset_0_alias,@"STO_CUDA_RESERVED_SHARED STV_DEFAULT"
__nv_reservedSMEM_offset_0_alias:
	.zero		0
	.zero		64


//--------------------- .nv.global                --------------------------
	.section	.nv.global,"aw",@nobits
.nv.global:
	.type		_ZN30_INTERNAL_6607fd7a_4_k_cu_main6thrust24THRUST_300001_SM_1000_NS3seqE,@object
	.size		_ZN30_INTERNAL_6607fd7a_4_k_cu_main6thrust24THRUST_300001_SM_1000_NS3seqE,(_ZN30_INTERNAL_6607fd7a_4_k_cu_main4cuda3std3__48in_placeE - _ZN30_INTERNAL_6607fd7a_4_k_cu_main6thrust24THRUST_300001_SM_1000_NS3seqE)
_ZN30_INTERNAL_6607fd7a_4_k_cu_main6thrust24THRUST_300001_SM_1000_NS3seqE:
	.zero		1
	.type		_ZN30_INTERNAL_6607fd7a_4_k_cu_main4cuda3std3__48in_placeE,@object
	.size		_ZN30_INTERNAL_6607fd7a_4_k_cu_main4cuda3std3__48in_placeE,(_ZN30_INTERNAL_6607fd7a_4_k_cu_main4cuda3std6ranges3__45__cpo4sizeE - _ZN30_INTERNAL_6607fd7a_4_k_cu_main4cuda3std3__48in_placeE)
_ZN30_INTERNAL_6607fd7a_4_k_cu_main4cuda3std3__48in_placeE:
	.zero		1
	.type		_ZN30_INTERNAL_6607fd7a_4_k_cu_main4cuda3std6ranges3__45__cpo4sizeE,@object
	.size		_ZN30_INTERNAL_6607fd7a_4_k_cu_main4cuda3std6ranges3__45__cpo4sizeE,(_ZN30_INTERNAL_6607fd7a_4_k_cu_main6thrust24THRUST_300001_SM_1000_NS12placeholders2_3E - _ZN30_INTERNAL_6607fd7a_4_k_cu_main4cuda3std6ranges3__45__cpo4sizeE)
_ZN30_INTERNAL_6607fd7a_4_k_cu_main4cuda3std6ranges3__45__cpo4sizeE:
	.zero		1
	.type		_ZN30_INTERNAL_6607fd7a_4_k_cu_main6thrust24THRUST_300001_SM_1000_NS12placeholders2_3E,@object
	.size		_ZN30_INTERNAL_6607fd7a_4_k_cu_main6thrust24THRUST_300001_SM_1000_NS12placeholders2_3E,(_ZN30_INTERNAL_6607fd7a_4_k_cu_main4cuda3std3__45__cpo6cbeginE - _ZN30_INTERNAL_6607fd7a_4_k_cu_main6thrust24THRUST_300001_SM_1000_NS12placeholders2_3E)
_ZN30_INTERNAL_6607fd7a_4_k_cu_main6thrust24THRUST_300001_SM_1000_NS12placeholders2_3E:
	.zero		1
	.type		_ZN30_INTERNAL_6607fd7a_4_k_cu_main4cuda3std3__45__cpo6cbeginE,@object
	.size		_ZN30_INTERNAL_6607fd7a_4_k_cu_main4cuda3std3__45__cpo6cbeginE,(_ZN30_INTERNAL_6607fd7a_4_k_cu_main4cuda3std6ranges3__45__cpo6cbeginE - _ZN30_INTERNAL_6607fd7a_4_k_cu_main4cuda3std3__45__cpo6cbeginE)
_ZN30_INTERNAL_6607fd7a_4_k_cu_main4cuda3std3__45__cpo6cbeginE:
	.zero		1
	.type		_ZN30_INTERNAL_6607fd7a_4_k_cu_main4cuda3std6ranges3__45__cpo6cbeginE,@object
	.size		_ZN30_INTERNAL_6607fd7a_4_k_cu_main4cuda3std6ranges3__45__cpo6cbeginE,(_ZN30_INTERNAL_6607fd7a_4_k_cu_main6thrust24THRUST_300001_SM_1000_NS12placeholders2_7E - _ZN30_INTERNAL_6607fd7a_4_k_cu_main4cuda3std6ranges3__45__cpo6cbeginE)
_ZN30_INTERNAL_6607fd7a_4_k_cu_main4cuda3std6ranges3__45__cpo6cbeginE:
	.zero		1
	.type		_ZN30_INTERNAL_6607fd7a_4_k_cu_main6thrust24THRUST_300001_SM_1000_NS12placeholders2_7E,@object
	.size		_ZN30_INTERNAL_6607fd7a_4_k_cu_main6thrust24THRUST_300001_SM_1000_NS12placeholders2_7E,(_ZN30_INTERNAL_6607fd7a_4_k_cu_main4cuda3std3__45__cpo7crbeginE - _ZN30_INTERNAL_6607fd7a_4_k_cu_main6thrust24THRUST_300001_SM_1000_NS12placeholders2_7E)
_ZN30_INTERNAL_6607fd7a_4_k_cu_main6thrust24THRUST_300001_SM_1000_NS12placeholders2_7E:
	.zero		1
	.type		_ZN30_INTERNAL_6607fd7a_4_k_cu_main4cuda3std3__45__cpo7crbeginE,@object
	.size		_ZN30_INTERNAL_6607fd7a_4_k_cu_main4cuda3std3__45__cpo7crbeginE,(_ZN30_INTERNAL_6607fd7a_4_k_cu_main4cuda3std6ranges3__45__cpo4nextE - _ZN30_INTERNAL_6607fd7a_4_k_cu_main4cuda3std3__45__cpo7crbeginE)
_ZN30_INTERNAL_6607fd7a_4_k_cu_main4cuda3std3__45__cpo7crbeginE:
	.zero		1
	.type		_ZN30_INTERNAL_6607fd7a_4_k_cu_main4cuda3std6ranges3__45__cpo4nextE,@object
	.size		_ZN30_INTERNAL_6607fd7a_4_k_cu_main4cuda3std6ranges3__45__cpo4nextE,(_ZN30_INTERNAL_6607fd7a_4_k_cu_main4cuda3std6ranges3__45__cpo4swapE - _ZN30_INTERNAL_6607fd7a_4_k_cu_main4cuda3std6ranges3__45__cpo4nextE)
_ZN30_INTERNAL_6607fd7a_4_k_cu_main4cuda3std6ranges3__45__cpo4nextE:
	.zero		1
	.type		_ZN30_INTERNAL_6607fd7a_4_k_cu_main4cuda3std6ranges3__45__cpo4swapE,@object
	.size		_ZN30_INTERNAL_6607fd7a_4_k_cu_main4cuda3std6ranges3__45__cpo4swapE,(_ZN30_INTERNAL_6607fd7a_4_k_cu_main6thrust24THRUST_300001_SM_1000_NS8cuda_cub10par_nosyncE - _ZN30_INTERNAL_6607fd7a_4_k_cu_main4cuda3std6ranges3__45__cpo4swapE)
_ZN30_INTERNAL_6607fd7a_4_k_cu_main4cuda3std6ranges3__45__cpo4swapE:
	.zero		1
	.type		_ZN30_INTERNAL_6607fd7a_4_k_cu_main6thrust24THRUST_300001_SM_1000_NS8cuda_cub10par_nosyncE,@object
	.size		_ZN30_INTERNAL_6607fd7a_4_k_cu_main6thrust24THRUST_300001_SM_1000_NS8cuda_cub10par_nosyncE,(_ZN30_INTERNAL_6607fd7a_4_k_cu_main6thrust24THRUST_300001_SM_1000_NS12placeholders2_9E - _ZN30_INTERNAL_6607fd7a_4_k_cu_main6thrust24THRUST_300001_SM_1000_NS8cuda_cub10par_nosyncE)
_ZN30_INTERNAL_6607fd7a_4_k_cu_main6thrust24THRUST_300001_SM_1000_NS8cuda_cub10par_nosyncE:
	.zero		1
	.type		_ZN30_INTERNAL_6607fd7a_4_k_cu_main6thrust24THRUST_300001_SM_1000_NS12placeholders2_9E,@object
	.size		_ZN30_INTERNAL_6607fd7a_4_k_cu_main6thrust24THRUST_300001_SM_1000_NS12placeholders2_9E,(_ZN30_INTERNAL_6607fd7a_4_k_cu_main4cuda3std3__432_GLOBAL__N__6607fd7a_4_k_cu_main6ignoreE - _ZN30_INTERNAL_6607fd7a_4_k_cu_main6thrust24THRUST_300001_SM_1000_NS12placeholders2_9E)
_ZN30_INTERNAL_6607fd7a_4_k_cu_main6thrust24THRUST_300001_SM_1000_NS12placeholders2_9E:
	.zero		1
	.type		_ZN30_INTERNAL_6607fd7a_4_k_cu_main4cuda3std3__432_GLOBAL__N__6607fd7a_4_k_cu_main6ignoreE,@object
	.size		_ZN30_INTERNAL_6607fd7a_4_k_cu_main4cuda3std3__432_GLOBAL__N__6607fd7a_4_k_cu_main6ignoreE,(_ZN30_INTERNAL_6607fd7a_4_k_cu_main4cuda3std6ranges3__45__cpo4dataE - _ZN30_INTERNAL_6607fd7a_4_k_cu_main4cuda3std3__432_GLOBAL__N__6607fd7a_4_k_cu_main6ignoreE)
_ZN30_INTERNAL_6607fd7a_4_k_cu_main4cuda3std3__432_GLOBAL__N__6607fd7a_4_k_cu_main6ignoreE:
	.zero		1
	.type		_ZN30_INTERNAL_6607fd7a_4_k_cu_main4cuda3std6ranges3__45__cpo4dataE,@object
	.size		_ZN30_INTERNAL_6607fd7a_4_k_cu_main4cuda3std6ranges3__45__cpo4dataE,(_ZN30_INTERNAL_6607fd7a_4_k_cu_main6thrust24THRUST_300001_SM_1000_NS12placeholders2_1E - _ZN30_INTERNAL_6607fd7a_4_k_cu_main4cuda3std6ranges3__45__cpo4dataE)
_ZN30_INTERNAL_6607fd7a_4_k_cu_main4cuda3std6ranges3__45__cpo4dataE:
	.zero		1
	.type		_ZN30_INTERNAL_6607fd7a_4_k_cu_main6thrust24THRUST_300001_SM_1000_NS12placeholders2_1E,@object
	.size		_ZN30_INTERNAL_6607fd7a_4_k_cu_main6thrust24THRUST_300001_SM_1000_NS12placeholders2_1E,(_ZN30_INTERNAL_6607fd7a_4_k_cu_main4cuda3std3__45__cpo5beginE - _ZN30_INTERNAL_6607fd7a_4_k_cu_main6thrust24THRUST_300001_SM_1000_NS12placeholders2_1E)
_ZN30_INTERNAL_6607fd7a_4_k_cu_main6thrust24THRUST_300001_SM_1000_NS12placeholders2_1E:
	.zero		1
	.type		_ZN30_INTERNAL_6607fd7a_4_k_cu_main4cuda3std3__45__cpo5beginE,@object
	.size		_ZN30_INTERNAL_6607fd7a_4_k_cu_main4cuda3std3__45__cpo5beginE,(_ZN30_INTERNAL_6607fd7a_4_k_cu_main4cuda3std6ranges3__45__cpo5beginE - _ZN30_INTERNAL_6607fd7a_4_k_cu_main4cuda3std3__45__cpo5beginE)
_ZN30_INTERNAL_6607fd7a_4_k_cu_main4cuda3std3__45__cpo5beginE:
	.zero		1
	.type		_ZN30_INTERNAL_6607fd7a_4_k_cu_main4cuda3std6ranges3__45__cpo5beginE,@object
	.size		_ZN30_INTERNAL_6607fd7a_4_k_cu_main4cuda3std6ranges3__45__cpo5beginE,(_ZN30_INTERNAL_6607fd7a_4_k_cu_main6thrust24THRUST_300001_SM_1000_NS12placeholders2_5E - _ZN30_INTERNAL_6607fd7a_4_k_cu_main4cuda3std6ranges3__45__cpo5beginE)
_ZN30_INTERNAL_6607fd7a_4_k_cu_main4cuda3std6ranges3__45__cpo5beginE:
	.zero		1
	.type		_ZN30_INTERNAL_6607fd7a_4_k_cu_main6thrust24THRUST_300001_SM_1000_NS12placeholders2_5E,@object
	.size		_ZN30_INTERNAL_6607fd7a_4_k_cu_main6thrust24THRUST_300001_SM_1000_NS12placeholders2_5E,(_ZN30_INTERNAL_6607fd7a_4_k_cu_main4cuda3std3__45__cpo6rbeginE - _ZN30_INTERNAL_6607fd7a_4_k_cu_main6thrust24THRUST_300001_SM_1000_NS12placeholders2_5E)
_ZN30_INTERNAL_6607fd7a_4_k_cu_main6thrust24THRUST_300001_SM_1000_NS12placeholders2_5E:
	.zero		1
	.type		_ZN30_INTERNAL_6607fd7a_4_k_cu_main4cuda3std3__45__cpo6rbeginE,@object
	.size		_ZN30_INTERNAL_6607fd7a_4_k_cu_main4cuda3std3__45__cpo6rbeginE,(_ZN30_INTERNAL_6607fd7a_4_k_cu_main4cuda3std6ranges3__45__cpo7advanceE - _ZN30_INTERNAL_6607fd7a_4_k_cu_main4cuda3std3__45__cpo6rbeginE)
_ZN30_INTERNAL_6607fd7a_4_k_cu_main4cuda3std3__45__cpo6rbeginE:
	.zero		1
	.type		_ZN30_INTERNAL_6607fd7a_4_k_cu_main4cuda3std6ranges3__45__cpo7advanceE,@object
	.size		_ZN30_INTERNAL_6607fd7a_4_k_cu_main4cuda3std6ranges3__45__cpo7advanceE,(_ZN30_INTERNAL_6607fd7a_4_k_cu_main4cuda3std3__47nulloptE - _ZN30_INTERNAL_6607fd7a_4_k_cu_main4cuda3std6ranges3__45__cpo7advanceE)
_ZN30_INTERNAL_6607fd7a_4_k_cu_main4cuda3std6ranges3__45__cpo7advanceE:
	.zero		1
	.type		_ZN30_INTERNAL_6607fd7a_4_k_cu_main4cuda3std3__47nulloptE,@object
	.size		_ZN30_INTERNAL_6607fd7a_4_k_cu_main4cuda3std3__47nulloptE,(_ZN30_INTERNAL_6607fd7a_4_k_cu_main4cuda3std6ranges3__45__cpo8distanceE - _ZN30_INTERNAL_6607fd7a_4_k_cu_main4cuda3std3__47nulloptE)
_ZN30_INTERNAL_6607fd7a_4_k_cu_main4cuda3std3__47nulloptE:
	.zero		1
	.type		_ZN30_INTERNAL_6607fd7a_4_k_cu_main4cuda3std6ranges3__45__cpo8distanceE,@object
	.size		_ZN30_INTERNAL_6607fd7a_4_k_cu_main4cuda3std6ranges3__45__cpo8distanceE,(_ZN30_INTERNAL_6607fd7a_4_k_cu_main6thrust24THRUST_300001_SM_1000_NS12placeholders3_10E - _ZN30_INTERNAL_6607fd7a_4_k_cu_main4cuda3std6ranges3__45__cpo8distanceE)
_ZN30_INTERNAL_6607fd7a_4_k_cu_main4cuda3std6ranges3__45__cpo8distanceE:
	.zero		1
	.type		_ZN30_INTERNAL_6607fd7a_4_k_cu_main6thrust24THRUST_300001_SM_1000_NS12placeholders3_10E,@object
	.size		_ZN30_INTERNAL_6607fd7a_4_k_cu_main6thrust24THRUST_300001_SM_1000_NS12placeholders3_10E,(_ZN30_INTERNAL_6607fd7a_4_k_cu_main4cuda3std3__419piecewise_constructE - _ZN30_INTERNAL_6607fd7a_4_k_cu_main6thrust24THRUST_300001_SM_1000_NS12placeholders3_10E)
_ZN30_INTERNAL_6607fd7a_4_k_cu_main6thrust24THRUST_300001_SM_1000_NS12placeholders3_10E:
	.zero		1
	.type		_ZN30_INTERNAL_6607fd7a_4_k_cu_main4cuda3std3__419piecewise_constructE,@object
	.size		_ZN30_INTERNAL_6607fd7a_4_k_cu_main4cuda3std3__419piecewise_constructE,(_ZN30_INTERNAL_6607fd7a_4_k_cu_main4cuda3std6ranges3__45__cpo5cdataE - _ZN30_INTERNAL_6607fd7a_4_k_cu_main4cuda3std3__419piecewise_constructE)
_ZN30_INTERNAL_6607fd7a_4_k_cu_main4cuda3std3__419piecewise_constructE:
	.zero		1
	.type		_ZN30_INTERNAL_6607fd7a_4_k_cu_main4cuda3std6ranges3__45__cpo5cdataE,@object
	.size		_ZN30_INTERNAL_6607fd7a_4_k_cu_main4cuda3std6ranges3__45__cpo5cdataE,(_ZN30_INTERNAL_6607fd7a_4_k_cu_main6thrust24THRUST_300001_SM_1000_NS12placeholders2_2E - _ZN30_INTERNAL_6607fd7a_4_k_cu_main4cuda3std6ranges3__45__cpo5cdataE)
_ZN30_INTERNAL_6607fd7a_4_k_cu_main4cuda3std6ranges3__45__cpo5cdataE:
	.zero		1
	.type		_ZN30_INTERNAL_6607fd7a_4_k_cu_main6thrust24THRUST_300001_SM_1000_NS12placeholders2_2E,@object
	.size		_ZN30_INTERNAL_6607fd7a_4_k_cu_main6thrust24THRUST_300001_SM_1000_NS12placeholders2_2E,(_ZN30_INTERNAL_6607fd7a_4_k_cu_main4cuda3std3__45__cpo3endE - _ZN30_INTERNAL_6607fd7a_4_k_cu_main6thrust24THRUST_300001_SM_1000_NS12placeholders2_2E)
_ZN30_INTERNAL_6607fd7a_4_k_cu_main6thrust24THRUST_300001_SM_1000_NS12placeholders2_2E:
	.zero		1
	.type		_ZN30_INTERNAL_6607fd7a_4_k_cu_main4cuda3std3__45__cpo3endE,@object
	.size		_ZN30_INTERNAL_6607fd7a_4_k_cu_main4cuda3std3__45__cpo3endE,(_ZN30_INTERNAL_6607fd7a_4_k_cu_main4cuda3std6ranges3__45__cpo3endE - _ZN30_INTERNAL_6607fd7a_4_k_cu_main4cuda3std3__45__cpo3endE)
_ZN30_INTERNAL_6607fd7a_4_k_cu_main4cuda3std3__45__cpo3endE:
	.zero		1
	.type		_ZN30_INTERNAL_6607fd7a_4_k_cu_main4cuda3std6ranges3__45__cpo3endE,@object
	.size		_ZN30_INTERNAL_6607fd7a_4_k_cu_main4cuda3std6ranges3__45__cpo3endE,(_ZN30_INTERNAL_6607fd7a_4_k_cu_main6thrust24THRUST_300001_SM_1000_NS12placeholders2_6E - _ZN30_INTERNAL_6607fd7a_4_k_cu_main4cuda3std6ranges3__45__cpo3endE)
_ZN30_INTERNAL_6607fd7a_4_k_cu_main4cuda3std6ranges3__45__cpo3endE:
	.zero		1
	.type		_ZN30_INTERNAL_6607fd7a_4_k_cu_main6thrust24THRUST_300001_SM_1000_NS12placeholders2_6E,@object
	.size		_ZN30_INTERNAL_6607fd7a_4_k_cu_main6thrust24THRUST_300001_SM_1000_NS12placeholders2_6E,(_ZN30_INTERNAL_6607fd7a_4_k_cu_main4cuda3std3__45__cpo4rendE - _ZN30_INTERNAL_6607fd7a_4_k_cu_main6thrust24THRUST_300001_SM_1000_NS12placeholders2_6E)
_ZN30_INTERNAL_6607fd7a_4_k_cu_main6thrust24THRUST_300001_SM_1000_NS12placeholders2_6E:
	.zero		1
	.type		_ZN30_INTERNAL_6607fd7a_4_k_cu_main4cuda3std3__45__cpo4rendE,@object
	.size		_ZN30_INTERNAL_6607fd7a_4_k_cu_main4cuda3std3__45__cpo4rendE,(_ZN30_INTERNAL_6607fd7a_4_k_cu_main4cuda3std6ranges3__45__cpo9iter_swapE - _ZN30_INTERNAL_6607fd7a_4_k_cu_main4cuda3std3__45__cpo4rendE)
_ZN30_INTERNAL_6607fd7a_4_k_cu_main4cuda3std3__45__cpo4rendE:
	.zero		1
	.type		_ZN30_INTERNAL_6607fd7a_4_k_cu_main4cuda3std6ranges3__45__cpo9iter_swapE,@object
	.size		_ZN30_INTERNAL_6607fd7a_4_k_cu_main4cuda3std6ranges3__45__cpo9iter_swapE,(_ZN30_INTERNAL_6607fd7a_4_k_cu_main4cuda3std3__48unexpectE - _ZN30_INTERNAL_6607fd7a_4_k_cu_main4cuda3std6ranges3__45__cpo9iter_swapE)
_ZN30_INTERNAL_6607fd7a_4_k_cu_main4cuda3std6ranges3__45__cpo9iter_swapE:
	.zero		1
	.type		_ZN30_INTERNAL_6607fd7a_4_k_cu_main4cuda3std3__48unexpectE,@object
	.size		_ZN30_INTERNAL_6607fd7a_4_k_cu_main4cuda3std3__48unexpectE,(_ZN30_INTERNAL_6607fd7a_4_k_cu_main6thrust24THRUST_300001_SM_1000_NS8cuda_cub3parE - _ZN30_INTERNAL_6607fd7a_4_k_cu_main4cuda3std3__48unexpectE)
_ZN30_INTERNAL_6607fd7a_4_k_cu_main4cuda3std3__48unexpectE:
	.zero		1
	.type		_ZN30_INTERNAL_6607fd7a_4_k_cu_main6thrust24THRUST_300001_SM_1000_NS8cuda_cub3parE,@object
	.size		_ZN30_INTERNAL_6607fd7a_4_k_cu_main6thrust24THRUST_300001_SM_1000_NS8cuda_cub3parE,(_ZN30_INTERNAL_6607fd7a_4_k_cu_main6thrust24THRUST_300001_SM_1000_NS12placeholders2_4E - _ZN30_INTERNAL_6607fd7a_4_k_cu_main6thrust24THRUST_300001_SM_1000_NS8cuda_cub3parE)
_ZN30_INTERNAL_6607fd7a_4_k_cu_main6thrust24THRUST_300001_SM_1000_NS8cuda_cub3parE:
	.zero		1
	.type		_ZN30_INTERNAL_6607fd7a_4_k_cu_main6thrust24THRUST_300001_SM_1000_NS12placeholders2_4E,@object
	.size		_ZN30_INTERNAL_6607fd7a_4_k_cu_main6thrust24THRUST_300001_SM_1000_NS12placeholders2_4E,(_ZN30_INTERNAL_6607fd7a_4_k_cu_main4cuda3std3__45__cpo4cendE - _ZN30_INTERNAL_6607fd7a_4_k_cu_main6thrust24THRUST_300001_SM_1000_NS12placeholders2_4E)
_ZN30_INTERNAL_6607fd7a_4_k_cu_main6thrust24THRUST_300001_SM_1000_NS12placeholders2_4E:
	.zero		1
	.type		_ZN30_INTERNAL_6607fd7a_4_k_cu_main4cuda3std3__45__cpo4cendE,@object
	.size		_ZN30_INTERNAL_6607fd7a_4_k_cu_main4cuda3std3__45__cpo4cendE,(_ZN30_INTERNAL_6607fd7a_4_k_cu_main4cuda3std6ranges3__45__cpo4cendE - _ZN30_INTERNAL_6607fd7a_4_k_cu_main4cuda3std3__45__cpo4cendE)
_ZN30_INTERNAL_6607fd7a_4_k_cu_main4cuda3std3__45__cpo4cendE:
	.zero		1
	.type		_ZN30_INTERNAL_6607fd7a_4_k_cu_main4cuda3std6ranges3__45__cpo4cendE,@object
	.size		_ZN30_INTERNAL_6607fd7a_4_k_cu_main4cuda3std6ranges3__45__cpo4cendE,(_ZN30_INTERNAL_6607fd7a_4_k_cu_main4cuda3std3__420unreachable_sentinelE - _ZN30_INTERNAL_6607fd7a_4_k_cu_main4cuda3std6ranges3__45__cpo4cendE)
_ZN30_INTERNAL_6607fd7a_4_k_cu_main4cuda3std6ranges3__45__cpo4cendE:
	.zero		1
	.type		_ZN30_INTERNAL_6607fd7a_4_k_cu_main4cuda3std3__420unreachable_sentinelE,@object
	.size		_ZN30_INTERNAL_6607fd7a_4_k_cu_main4cuda3std3__420unreachable_sentinelE,(_ZN30_INTERNAL_6607fd7a_4_k_cu_main4cuda3std6ranges3__45__cpo5ssizeE - _ZN30_INTERNAL_6607fd7a_4_k_cu_main4cuda3std3__420unreachable_sentinelE)
_ZN30_INTERNAL_6607fd7a_4_k_cu_main4cuda3std3__420unreachable_sentinelE:
	.zero		1
	.type		_ZN30_INTERNAL_6607fd7a_4_k_cu_main4cuda3std6ranges3__45__cpo5ssizeE,@object
	.size		_ZN30_INTERNAL_6607fd7a_4_k_cu_main4cuda3std6ranges3__45__cpo5ssizeE,(_ZN30_INTERNAL_6607fd7a_4_k_cu_main6thrust24THRUST_300001_SM_1000_NS12placeholders2_8E - _ZN30_INTERNAL_6607fd7a_4_k_cu_main4cuda3std6ranges3__45__cpo5ssizeE)
_ZN30_INTERNAL_6607fd7a_4_k_cu_main4cuda3std6ranges3__45__cpo5ssizeE:
	.zero		1
	.type		_ZN30_INTERNAL_6607fd7a_4_k_cu_main6thrust24THRUST_300001_SM_1000_NS12placeholders2_8E,@object
	.size		_ZN30_INTERNAL_6607fd7a_4_k_cu_main6thrust24THRUST_300001_SM_1000_NS12placeholders2_8E,(_ZN30_INTERNAL_6607fd7a_4_k_cu_main4cuda3std3__45__cpo5crendE - _ZN30_INTERNAL_6607fd7a_4_k_cu_main6thrust24THRUST_300001_SM_1000_NS12placeholders2_8E)
_ZN30_INTERNAL_6607fd7a_4_k_cu_main6thrust24THRUST_300001_SM_1000_NS12placeholders2_8E:
	.zero		1
	.type		_ZN30_INTERNAL_6607fd7a_4_k_cu_main4cuda3std3__45__cpo5crendE,@object
	.size		_ZN30_INTERNAL_6607fd7a_4_k_cu_main4cuda3std3__45__cpo5crendE,(_ZN30_INTERNAL_6607fd7a_4_k_cu_main4cuda3std6ranges3__45__cpo4prevE - _ZN30_INTERNAL_6607fd7a_4_k_cu_main4cuda3std3__45__cpo5crendE)
_ZN30_INTERNAL_6607fd7a_4_k_cu_main4cuda3std3__45__cpo5crendE:
	.zero		1
	.type		_ZN30_INTERNAL_6607fd7a_4_k_cu_main4cuda3std6ranges3__45__cpo4prevE,@object
	.size		_ZN30_INTERNAL_6607fd7a_4_k_cu_main4cuda3std6ranges3__45__cpo4prevE,(_ZN30_INTERNAL_6607fd7a_4_k_cu_main4cuda3std6ranges3__45__cpo9iter_moveE - _ZN30_INTERNAL_6607fd7a_4_k_cu_main4cuda3std6ranges3__45__cpo4prevE)
_ZN30_INTERNAL_6607fd7a_4_k_cu_main4cuda3std6ranges3__45__cpo4prevE:
	.zero		1
	.type		_ZN30_INTERNAL_6607fd7a_4_k_cu_main4cuda3std6ranges3__45__cpo9iter_moveE,@object
	.size		_ZN30_INTERNAL_6607fd7a_4_k_cu_main4cuda3std6ranges3__45__cpo9iter_moveE,(_ZN30_INTERNAL_6607fd7a_4_k_cu_main6thrust24THRUST_300001_SM_1000_NS6system6detail10sequential3seqE - _ZN30_INTERNAL_6607fd7a_4_k_cu_main4cuda3std6ranges3__45__cpo9iter_moveE)
_ZN30_INTERNAL_6607fd7a_4_k_cu_main4cuda3std6ranges3__45__cpo9iter_moveE:
	.zero		1
	.type		_ZN30_INTERNAL_6607fd7a_4_k_cu_main6thrust24THRUST_300001_SM_1000_NS6system6detail10sequential3seqE,@object
	.size		_ZN30_INTERNAL_6607fd7a_4_k_cu_main6thrust24THRUST_300001_SM_1000_NS6system6detail10sequential3seqE,(.L_31 - _ZN30_INTERNAL_6607fd7a_4_k_cu_main6thrust24THRUST_300001_SM_1000_NS6system6detail10sequential3seqE)
_ZN30_INTERNAL_6607fd7a_4_k_cu_main6thrust24THRUST_300001_SM_1000_NS6system6detail10sequential3seqE:
	.zero		1
.L_31:


//--------------------- .nv.shared._ZN3cub18CUB_300001_SM_10006detail6reduce18DeviceReduceKernelINS2_10policy_hubIfyN4cuda3std3__44plusIfEEE10Policy1000EN6thrust24THRUST_300001_SM_1000_NS6detail15normal_iteratorINSD_10device_ptrIfEEEEyS9_f6squareIfEEEvT0_PT3_T1_NS0_13GridEvenShareISO_EET2_T4_ --------------------------
	.section	.nv.shared._ZN3cub18CUB_300001_SM_10006detail6reduce18DeviceReduceKernelINS2_10policy_hubIfyN4cuda3std3__44plusIfEEE10Policy1000EN6thrust24THRUST_300001_SM_1000_NS6detail15normal_iteratorINSD_10device_ptrIfEEEEyS9_f6squareIfEEEvT0_PT3_T1_NS0_13GridEvenShareISO_EET2_T4_,"aw",@nobits
	.sectionflags	@""
	.align	4
.nv.shared._ZN3cub18CUB_300001_SM_10006detail6reduce18DeviceReduceKernelINS2_10policy_hubIfyN4cuda3std3__44plusIfEEE10Policy1000EN6thrust24THRUST_300001_SM_1000_NS6detail15normal_iteratorINSD_10device_ptrIfEEEEyS9_f6squareIfEEEvT0_PT3_T1_NS0_13GridEvenShareISO_EET2_T4_:
	.zero		1068


//--------------------- .nv.shared._ZN3cub18CUB_300001_SM_10006detail6reduce28DeviceReduceSingleTileKernelINS2_10policy_hubIfyN4cuda3std3__44plusIfEEE10Policy1000EN6thrust24THRUST_300001_SM_1000_NS6detail15normal_iteratorINSD_10device_ptrIfEEEEPfyS9_ff6squareIfEEEvT0_T1_T2_T3_T4_T6_ --------------------------
	.section	.nv.shared._ZN3cub18CUB_300001_SM_10006detail6reduce28DeviceReduceSingleTileKernelINS2_10policy_hubIfyN4cuda3std3__44plusIfEEE10Policy1000EN6thrust24THRUST_300001_SM_1000_NS6detail15normal_iteratorINSD_10device_ptrIfEEEEPfyS9_ff6squareIfEEEvT0_T1_T2_T3_T4_T6_,"aw",@nobits
	.sectionflags	@""
	.align	4
.nv.shared._ZN3cub18CUB_300001_SM_10006detail6reduce28DeviceReduceSingleTileKernelINS2_10policy_hubIfyN4cuda3std3__44plusIfEEE10Policy1000EN6thrust24THRUST_300001_SM_1000_NS6detail15normal_iteratorINSD_10device_ptrIfEEEEPfyS9_ff6squareIfEEEvT0_T1_T2_T3_T4_T6_:
	.zero		1068


//--------------------- .nv.shared._ZN3cub18CUB_300001_SM_10006detail6reduce28DeviceReduceSingleTileKernelINS2_10policy_hubIfjN4cuda3std3__44plusIfEEE10Policy1000EPfSC_iS9_ffNS7_10__identityEEEvT0_T1_T2_T3_T4_T6_ --------------------------
	.section	.nv.shared._ZN3cub18CUB_300001_SM_10006detail6reduce28DeviceReduceSingleTileKernelINS2_10policy_hubIfjN4cuda3std3__44plusIfEEE10Policy1000EPfSC_iS9_ffNS7_10__identityEEEvT0_T1_T2_T3_T4_T6_,"aw",@nobits
	.sectionflags	@""
	.align	4
.nv.shared._ZN3cub18CUB_300001_SM_10006detail6reduce28DeviceReduceSingleTileKernelINS2_10policy_hubIfjN4cuda3std3__44plusIfEEE10Policy1000EPfSC_iS9_ffNS7_10__identityEEEvT0_T1_T2_T3_T4_T6_:
	.zero		1108


//--------------------- .nv.shared._ZN3cub18CUB_300001_SM_10006detail6reduce18DeviceReduceKernelINS2_10policy_hubIfjN4cuda3std3__44plusIfEEE10Policy1000EN6thrust24THRUST_300001_SM_1000_NS6detail15normal_iteratorINSD_10device_ptrIfEEEEjS9_f6squareIfEEEvT0_PT3_T1_NS0_13GridEvenShareISO_EET2_T4_ --------------------------
	.section	.nv.shared._ZN3cub18CUB_300001_SM_10006detail6reduce18DeviceReduceKernelINS2_10policy_hubIfjN4cuda3std3__44plusIfEEE10Policy1000EN6thrust24THRUST_300001_SM_1000_NS6detail15normal_iteratorINSD_10device_ptrIfEEEEjS9_f6squareIfEEEvT0_PT3_T1_NS0_13GridEvenShareISO_EET2_T4_,"aw",@nobits
	.sectionflags	@""
	.align	4
.nv.shared._ZN3cub18CUB_300001_SM_10006detail6reduce18DeviceReduceKernelINS2_10policy_hubIfjN4cuda3std3__44plusIfEEE10Policy1000EN6thrust24THRUST_300001_SM_1000_NS6detail15normal_iteratorINSD_10device_ptrIfEEEEjS9_f6squareIfEEEvT0_PT3_T1_NS0_13GridEvenShareISO_EET2_T4_:
	.zero		1108


//--------------------- .nv.shared._ZN3cub18CUB_300001_SM_10006detail6reduce28DeviceReduceSingleTileKernelINS2_10policy_hubIfjN4cuda3std3__44plusIfEEE10Policy1000EN6thrust24THRUST_300001_SM_1000_NS6detail15normal_iteratorINSD_10device_ptrIfEEEEPfjS9_ff6squareIfEEEvT0_T1_T2_T3_T4_T6_ --------------------------
	.section	.nv.shared._ZN3cub18CUB_300001_SM_10006detail6reduce28DeviceReduceSingleTileKernelINS2_10policy_hubIfjN4cuda3std3__44plusIfEEE10Policy1000EN6thrust24THRUST_300001_SM_1000_NS6detail15normal_iteratorINSD_10device_ptrIfEEEEPfjS9_ff6squareIfEEEvT0_T1_T2_T3_T4_T6_,"aw",@nobits
	.sectionflags	@""
	.align	4
.nv.shared._ZN3cub18CUB_300001_SM_10006detail6reduce28DeviceReduceSingleTileKernelINS2_10policy_hubIfjN4cuda3std3__44plusIfEEE10Policy1000EN6thrust24THRUST_300001_SM_1000_NS6detail15normal_iteratorINSD_10device_ptrIfEEEEPfjS9_ff6squareIfEEEvT0_T1_T2_T3_T4_T6_:
	.zero		1108


//--------------------- .nv.constant0._ZN3cub18CUB_300001_SM_10006detail6reduce28DeviceReduceSingleTileKernelINS2_10policy_hubIfyN4cuda3std3__44plusIfEEE10Policy1000EPfSC_iS9_ffNS7_10__identityEEEvT0_T1_T2_T3_T4_T6_ --------------------------
	.section	.nv.constant0._ZN3cub18CUB_300001_SM_10006detail6reduce28DeviceReduceSingleTileKernelINS2_10policy_hubIfyN4cuda3std3__44plusIfEEE10Policy1000EPfSC_iS9_ffNS7_10__identityEEEvT0_T1_T2_T3_T4_T6_,"a",@progbits
	.sectionflags	@""
	.align	4
.nv.constant0._ZN3cub18CUB_300001_SM_10006detail6reduce28DeviceReduceSingleTileKernelINS2_10policy_hubIfyN4cuda3std3__44plusIfEEE10Policy1000EPfSC_iS9_ffNS7_10__identityEEEvT0_T1_T2_T3_T4_T6_:
	.zero		925


//--------------------- .nv.constant0._ZN3cub18CUB_300001_SM_10006detail6reduce18DeviceReduceKernelINS2_10policy_hubIfyN4cuda3std3__44plusIfEEE10Policy1000EN6thrust24THRUST_300001_SM_1000_NS6detail15normal_iteratorINSD_10device_ptrIfEEEEyS9_f6squareIfEEEvT0_PT3_T1_NS0_13GridEvenShareISO_EET2_T4_ --------------------------
	.section	.nv.constant0._ZN3cub18CUB_300001_SM_10006detail6reduce18DeviceReduceKernelINS2_10policy_hubIfyN4cuda3std3__44plusIfEEE10Policy1000EN6thrust24THRUST_300001_SM_1000_NS6detail15normal_iteratorINSD_10device_ptrIfEEEEyS9_f6squareIfEEEvT0_PT3_T1_NS0_13GridEvenShareISO_EET2_T4_,"a",@progbits
	.sectionflags	@""
	.align	4
.nv.constant0._ZN3cub18CUB_300001_SM_10006detail6reduce18DeviceReduceKernelINS2_10policy_hubIfyN4cuda3std3__44plusIfEEE10Policy1000EN6thrust24THRUST_300001_SM_1000_NS6detail15normal_iteratorINSD_10device_ptrIfEEEEyS9_f6squareIfEEEvT0_PT3_T1_NS0_13GridEvenShareISO_EET2_T4_:
	.zero		994


//--------------------- .nv.constant0._ZN3cub18CUB_300001_SM_10006detail6reduce28DeviceReduceSingleTileKernelINS2_10policy_hubIfyN4cuda3std3__44plusIfEEE10Policy1000EN6thrust24THRUST_300001_SM_1000_NS6detail15normal_iteratorINSD_10device_ptrIfEEEEPfyS9_ff6squareIfEEEvT0_T1_T2_T3_T4_T6_ --------------------------
	.section	.nv.constant0._ZN3cub18CUB_300001_SM_10006detail6reduce28DeviceReduceSingleTileKernelINS2_10policy_hubIfyN4cuda3std3__44plusIfEEE10Policy1000EN6thrust24THRUST_300001_SM_1000_NS6detail15normal_iteratorINSD_10device_ptrIfEEEEPfyS9_ff6squareIfEEEvT0_T1_T2_T3_T4_T6_,"a",@progbits
	.sectionflags	@""
	.align	4
.nv.constant0._ZN3cub18CUB_300001_SM_10006detail6reduce28DeviceReduceSingleTileKernelINS2_10policy_hubIfyN4cuda3std3__44plusIfEEE10Policy1000EN6thrust24THRUST_300001_SM_1000_NS6detail15normal_iteratorINSD_10device_ptrIfEEEEPfyS9_ff6squareIfEEEvT0_T1_T2_T3_T4_T6_:
	.zero		929


//--------------------- .nv.constant0._ZN3cub18CUB_300001_SM_10006detail6reduce28DeviceReduceSingleTileKernelINS2_10policy_hubIfjN4cuda3std3__44plusIfEEE10Policy1000EPfSC_iS9_ffNS7_10__identityEEEvT0_T1_T2_T3_T4_T6_ --------------------------
	.section	.nv.constant0._ZN3cub18CUB_300001_SM_10006detail6reduce28DeviceReduceSingleTileKernelINS2_10policy_hubIfjN4cuda3std3__44plusIfEEE10Policy1000EPfSC_iS9_ffNS7_10__identityEEEvT0_T1_T2_T3_T4_T6_,"a",@progbits
	.sectionflags	@""
	.align	4
.nv.constant0._ZN3cub18CUB_300001_SM_10006detail6reduce28DeviceReduceSingleTileKernelINS2_10policy_hubIfjN4cuda3std3__44plusIfEEE10Policy1000EPfSC_iS9_ffNS7_10__identityEEEvT0_T1_T2_T3_T4_T6_:
	.zero		925


//--------------------- .nv.constant0._ZN3cub18CUB_300001_SM_10006detail6reduce18DeviceReduceKernelINS2_10policy_hubIfjN4cuda3std3__44plusIfEEE10Policy1000EN6thrust24THRUST_300001_SM_1000_NS6detail15normal_iteratorINSD_10device_ptrIfEEEEjS9_f6squareIfEEEvT0_PT3_T1_NS0_13GridEvenShareISO_EET2_T4_ --------------------------
	.section	.nv.constant0._ZN3cub18CUB_300001_SM_10006detail6reduce18DeviceReduceKernelINS2_10policy_hubIfjN4cuda3std3__44plusIfEEE10Policy1000EN6thrust24THRUST_300001_SM_1000_NS6detail15normal_iteratorINSD_10device_ptrIfEEEEjS9_f6squareIfEEEvT0_PT3_T1_NS0_13GridEvenShareISO_EET2_T4_,"a",@progbits
	.sectionflags	@""
	.align	4
.nv.constant0._ZN3cub18CUB_300001_SM_10006detail6reduce18DeviceReduceKernelINS2_10policy_hubIfjN4cuda3std3__44plusIfEEE10Policy1000EN6thrust24THRUST_300001_SM_1000_NS6detail15normal_iteratorINSD_10device_ptrIfEEEEjS9_f6squareIfEEEvT0_PT3_T1_NS0_13GridEvenShareISO_EET2_T4_:
	.zero		958


//--------------------- .nv.constant0._ZN3cub18CUB_300001_SM_10006detail6reduce28DeviceReduceSingleTileKernelINS2_10policy_hubIfjN4cuda3std3__44plusIfEEE10Policy1000EN6thrust24THRUST_300001_SM_1000_NS6detail15normal_iteratorINSD_10device_ptrIfEEEEPfjS9_ff6squareIfEEEvT0_T1_T2_T3_T4_T6_ --------------------------
	.section	.nv.constant0._ZN3cub18CUB_300001_SM_10006detail6reduce28DeviceReduceSingleTileKernelINS2_10policy_hubIfjN4cuda3std3__44plusIfEEE10Policy1000EN6thrust24THRUST_300001_SM_1000_NS6detail15normal_iteratorINSD_10device_ptrIfEEEEPfjS9_ff6squareIfEEEvT0_T1_T2_T3_T4_T6_,"a",@progbits
	.sectionflags	@""
	.align	4
.nv.constant0._ZN3cub18CUB_300001_SM_10006detail6reduce28DeviceReduceSingleTileKernelINS2_10policy_hubIfjN4cuda3std3__44plusIfEEE10Policy1000EN6thrust24THRUST_300001_SM_1000_NS6detail15normal_iteratorINSD_10device_ptrIfEEEEPfjS9_ff6squareIfEEEvT0_T1_T2_T3_T4_T6_:
	.zero		925


//--------------------- .nv.constant0._ZN3cub18CUB_300001_SM_10006detail11EmptyKernelIvEEvv --------------------------
	.section	.nv.constant0._ZN3cub18CUB_300001_SM_10006detail11EmptyKernelIvEEvv,"a",@progbits
	.sectionflags	@""
	.align	4
.nv.constant0._ZN3cub18CUB_300001_SM_10006detail11EmptyKernelIvEEvv:
	.zero		896


//--------------------- SYMBOLS --------------------------

	.type		.nv.reservedSmem.offset0,@object
	.size		.nv.reservedSmem.offset0,0x4
	.type		.nv.reservedSmem.cap,@object
	.size		.nv.reservedSmem.cap,0x4
